//
// Generated by NVIDIA NVVM Compiler
//
// Compiler Build ID: CL-36424714
// Cuda compilation tools, release 13.0, V13.0.88
// Based on NVVM 20.0.0
//

.version 9.0
.target sm_100
.address_size 64

	// .globl	_Z20InitializationKernelv
.global .align 4 .u32 d_step;
.global .align 4 .u32 d_bottom;
.global .align 4 .u32 d_maxdepth;
.global .align 4 .u32 d_blkcnt;
.global .align 4 .f32 d_radius;
// _ZZ17BoundingBoxKerneliiPViS0_PVfS2_S2_S2_S2_S2_S2_S2_S2_S2_E5sminx has been demoted
// _ZZ17BoundingBoxKerneliiPViS0_PVfS2_S2_S2_S2_S2_S2_S2_S2_S2_E5sminy has been demoted
// _ZZ17BoundingBoxKerneliiPViS0_PVfS2_S2_S2_S2_S2_S2_S2_S2_S2_E5sminz has been demoted
// _ZZ17BoundingBoxKerneliiPViS0_PVfS2_S2_S2_S2_S2_S2_S2_S2_S2_E5smaxx has been demoted
// _ZZ17BoundingBoxKerneliiPViS0_PVfS2_S2_S2_S2_S2_S2_S2_S2_S2_E5smaxy has been demoted
// _ZZ17BoundingBoxKerneliiPViS0_PVfS2_S2_S2_S2_S2_S2_S2_S2_S2_E5smaxz has been demoted
// _ZZ9CoGKerneliiPViPKiPVfS4_S4_S4_E5child has been demoted
// _ZZ9CoGKerneliiPViPKiPVfS4_S4_S4_E4mass has been demoted
// _ZZ11ForceKerneliifffPViS0_PVfS2_S2_S2_S2_S2_S2_S2_S2_S2_E3pos has been demoted
// _ZZ11ForceKerneliifffPViS0_PVfS2_S2_S2_S2_S2_S2_S2_S2_S2_E4node has been demoted
// _ZZ11ForceKerneliifffPViS0_PVfS2_S2_S2_S2_S2_S2_S2_S2_S2_E6interm has been demoted

.visible .entry _Z20InitializationKernelv()
{
	.reg .b32 	%r<4>;

	mov.b32 	%r1, -1;
	st.global.u32 	[d_step], %r1;
	mov.b32 	%r2, 1;
	st.global.u32 	[d_maxdepth], %r2;
	mov.b32 	%r3, 0;
	st.global.u32 	[d_blkcnt], %r3;
	ret;

}
	// .globl	_Z17BoundingBoxKerneliiPViS0_PVfS2_S2_S2_S2_S2_S2_S2_S2_S2_
.visible .entry _Z17BoundingBoxKerneliiPViS0_PVfS2_S2_S2_S2_S2_S2_S2_S2_S2_(
	.param .u32 _Z17BoundingBoxKerneliiPViS0_PVfS2_S2_S2_S2_S2_S2_S2_S2_S2__param_0,
	.param .u32 _Z17BoundingBoxKerneliiPViS0_PVfS2_S2_S2_S2_S2_S2_S2_S2_S2__param_1,
	.param .u64 .ptr .align 1 _Z17BoundingBoxKerneliiPViS0_PVfS2_S2_S2_S2_S2_S2_S2_S2_S2__param_2,
	.param .u64 .ptr .align 1 _Z17BoundingBoxKerneliiPViS0_PVfS2_S2_S2_S2_S2_S2_S2_S2_S2__param_3,
	.param .u64 .ptr .align 1 _Z17BoundingBoxKerneliiPViS0_PVfS2_S2_S2_S2_S2_S2_S2_S2_S2__param_4,
	.param .u64 .ptr .align 1 _Z17BoundingBoxKerneliiPViS0_PVfS2_S2_S2_S2_S2_S2_S2_S2_S2__param_5,
	.param .u64 .ptr .align 1 _Z17BoundingBoxKerneliiPViS0_PVfS2_S2_S2_S2_S2_S2_S2_S2_S2__param_6,
	.param .u64 .ptr .align 1 _Z17BoundingBoxKerneliiPViS0_PVfS2_S2_S2_S2_S2_S2_S2_S2_S2__param_7,
	.param .u64 .ptr .align 1 _Z17BoundingBoxKerneliiPViS0_PVfS2_S2_S2_S2_S2_S2_S2_S2_S2__param_8,
	.param .u64 .ptr .align 1 _Z17BoundingBoxKerneliiPViS0_PVfS2_S2_S2_S2_S2_S2_S2_S2_S2__param_9,
	.param .u64 .ptr .align 1 _Z17BoundingBoxKerneliiPViS0_PVfS2_S2_S2_S2_S2_S2_S2_S2_S2__param_10,
	.param .u64 .ptr .align 1 _Z17BoundingBoxKerneliiPViS0_PVfS2_S2_S2_S2_S2_S2_S2_S2_S2__param_11,
	.param .u64 .ptr .align 1 _Z17BoundingBoxKerneliiPViS0_PVfS2_S2_S2_S2_S2_S2_S2_S2_S2__param_12,
	.param .u64 .ptr .align 1 _Z17BoundingBoxKerneliiPViS0_PVfS2_S2_S2_S2_S2_S2_S2_S2_S2__param_13
)
{
	.reg .pred 	%p<26>;
	.reg .b32 	%r<73>;
	.reg .b32 	%f<617>;
	.reg .b64 	%rd<106>;
	// demoted variable
	.shared .align 4 .b8 _ZZ17BoundingBoxKerneliiPViS0_PVfS2_S2_S2_S2_S2_S2_S2_S2_S2_E5sminx[2048];
	// demoted variable
	.shared .align 4 .b8 _ZZ17BoundingBoxKerneliiPViS0_PVfS2_S2_S2_S2_S2_S2_S2_S2_S2_E5sminy[2048];
	// demoted variable
	.shared .align 4 .b8 _ZZ17BoundingBoxKerneliiPViS0_PVfS2_S2_S2_S2_S2_S2_S2_S2_S2_E5sminz[2048];
	// demoted variable
	.shared .align 4 .b8 _ZZ17BoundingBoxKerneliiPViS0_PVfS2_S2_S2_S2_S2_S2_S2_S2_S2_E5smaxx[2048];
	// demoted variable
	.shared .align 4 .b8 _ZZ17BoundingBoxKerneliiPViS0_PVfS2_S2_S2_S2_S2_S2_S2_S2_S2_E5smaxy[2048];
	// demoted variable
	.shared .align 4 .b8 _ZZ17BoundingBoxKerneliiPViS0_PVfS2_S2_S2_S2_S2_S2_S2_S2_S2_E5smaxz[2048];
	ld.param.u32 	%r32, [_Z17BoundingBoxKerneliiPViS0_PVfS2_S2_S2_S2_S2_S2_S2_S2_S2__param_0];
	ld.param.u32 	%r33, [_Z17BoundingBoxKerneliiPViS0_PVfS2_S2_S2_S2_S2_S2_S2_S2_S2__param_1];
	ld.param.u64 	%rd31, [_Z17BoundingBoxKerneliiPViS0_PVfS2_S2_S2_S2_S2_S2_S2_S2_S2__param_5];
	ld.param.u64 	%rd32, [_Z17BoundingBoxKerneliiPViS0_PVfS2_S2_S2_S2_S2_S2_S2_S2_S2__param_6];
	ld.param.u64 	%rd33, [_Z17BoundingBoxKerneliiPViS0_PVfS2_S2_S2_S2_S2_S2_S2_S2_S2__param_7];
	ld.param.u64 	%rd34, [_Z17BoundingBoxKerneliiPViS0_PVfS2_S2_S2_S2_S2_S2_S2_S2_S2__param_8];
	ld.param.u64 	%rd35, [_Z17BoundingBoxKerneliiPViS0_PVfS2_S2_S2_S2_S2_S2_S2_S2_S2__param_9];
	ld.param.u64 	%rd36, [_Z17BoundingBoxKerneliiPViS0_PVfS2_S2_S2_S2_S2_S2_S2_S2_S2__param_10];
	ld.param.u64 	%rd37, [_Z17BoundingBoxKerneliiPViS0_PVfS2_S2_S2_S2_S2_S2_S2_S2_S2__param_11];
	ld.param.u64 	%rd38, [_Z17BoundingBoxKerneliiPViS0_PVfS2_S2_S2_S2_S2_S2_S2_S2_S2__param_12];
	ld.param.u64 	%rd39, [_Z17BoundingBoxKerneliiPViS0_PVfS2_S2_S2_S2_S2_S2_S2_S2_S2__param_13];
	cvta.to.global.u64 	%rd1, %rd36;
	cvta.to.global.u64 	%rd2, %rd35;
	cvta.to.global.u64 	%rd3, %rd34;
	cvta.to.global.u64 	%rd4, %rd39;
	cvta.to.global.u64 	%rd5, %rd38;
	cvta.to.global.u64 	%rd6, %rd37;
	cvta.to.global.u64 	%rd7, %rd33;
	cvta.to.global.u64 	%rd8, %rd32;
	cvta.to.global.u64 	%rd9, %rd31;
	ld.volatile.global.f32 	%f510, [%rd9];
	ld.volatile.global.f32 	%f512, [%rd8];
	ld.volatile.global.f32 	%f514, [%rd7];
	mov.u32 	%r1, %tid.x;
	mov.u32 	%r2, %nctaid.x;
	shl.b32 	%r3, %r2, 9;
	mov.u32 	%r4, %ctaid.x;
	shl.b32 	%r34, %r4, 9;
	add.s32 	%r67, %r34, %r1;
	setp.ge.s32 	%p1, %r67, %r33;
	mov.f32 	%f509, %f510;
	mov.f32 	%f511, %f512;
	mov.f32 	%f513, %f514;
	@%p1 bra 	$L__BB1_7;
	add.s32 	%r35, %r67, %r3;
	max.s32 	%r36, %r33, %r35;
	setp.lt.s32 	%p2, %r35, %r33;
	selp.u32 	%r37, 1, 0, %p2;
	add.s32 	%r38, %r35, %r37;
	sub.s32 	%r39, %r36, %r38;
	div.u32 	%r40, %r39, %r3;
	add.s32 	%r6, %r40, %r37;
	and.b32  	%r41, %r6, 3;
	setp.eq.s32 	%p3, %r41, 3;
	mov.f32 	%f513, %f514;
	mov.f32 	%f511, %f512;
	mov.f32 	%f509, %f510;
	@%p3 bra 	$L__BB1_4;
	add.s32 	%r42, %r6, 1;
	and.b32  	%r43, %r42, 3;
	neg.s32 	%r65, %r43;
	mov.f32 	%f513, %f514;
	mov.f32 	%f511, %f512;
	mov.f32 	%f509, %f510;
$L__BB1_3:
	.pragma "nounroll";
	mul.wide.s32 	%rd40, %r67, 4;
	add.s64 	%rd41, %rd7, %rd40;
	add.s64 	%rd42, %rd8, %rd40;
	add.s64 	%rd43, %rd9, %rd40;
	ld.volatile.global.f32 	%f227, [%rd43];
	min.f32 	%f509, %f509, %f227;
	max.f32 	%f510, %f510, %f227;
	ld.volatile.global.f32 	%f228, [%rd42];
	min.f32 	%f511, %f511, %f228;
	max.f32 	%f512, %f512, %f228;
	ld.volatile.global.f32 	%f229, [%rd41];
	min.f32 	%f513, %f513, %f229;
	max.f32 	%f514, %f514, %f229;
	add.s32 	%r67, %r67, %r3;
	add.s32 	%r65, %r65, 1;
	setp.ne.s32 	%p4, %r65, 0;
	@%p4 bra 	$L__BB1_3;
$L__BB1_4:
	setp.lt.u32 	%p5, %r6, 3;
	@%p5 bra 	$L__BB1_7;
	mul.wide.s32 	%rd48, %r3, 4;
$L__BB1_6:
	mul.wide.s32 	%rd44, %r67, 4;
	add.s64 	%rd45, %rd9, %rd44;
	ld.volatile.global.f32 	%f230, [%rd45];
	min.f32 	%f231, %f509, %f230;
	max.f32 	%f232, %f510, %f230;
	add.s64 	%rd46, %rd8, %rd44;
	ld.volatile.global.f32 	%f233, [%rd46];
	min.f32 	%f234, %f511, %f233;
	max.f32 	%f235, %f512, %f233;
	add.s64 	%rd47, %rd7, %rd44;
	ld.volatile.global.f32 	%f236, [%rd47];
	min.f32 	%f237, %f513, %f236;
	max.f32 	%f238, %f514, %f236;
	add.s32 	%r44, %r67, %r3;
	add.s64 	%rd49, %rd45, %rd48;
	ld.volatile.global.f32 	%f239, [%rd49];
	min.f32 	%f240, %f231, %f239;
	max.f32 	%f241, %f232, %f239;
	add.s64 	%rd50, %rd46, %rd48;
	ld.volatile.global.f32 	%f242, [%rd50];
	min.f32 	%f243, %f234, %f242;
	max.f32 	%f244, %f235, %f242;
	add.s64 	%rd51, %rd47, %rd48;
	ld.volatile.global.f32 	%f245, [%rd51];
	min.f32 	%f246, %f237, %f245;
	max.f32 	%f247, %f238, %f245;
	add.s32 	%r45, %r44, %r3;
	add.s64 	%rd52, %rd49, %rd48;
	ld.volatile.global.f32 	%f248, [%rd52];
	min.f32 	%f249, %f240, %f248;
	max.f32 	%f250, %f241, %f248;
	add.s64 	%rd53, %rd50, %rd48;
	ld.volatile.global.f32 	%f251, [%rd53];
	min.f32 	%f252, %f243, %f251;
	max.f32 	%f253, %f244, %f251;
	add.s64 	%rd54, %rd51, %rd48;
	ld.volatile.global.f32 	%f254, [%rd54];
	min.f32 	%f255, %f246, %f254;
	max.f32 	%f256, %f247, %f254;
	add.s32 	%r46, %r45, %r3;
	add.s64 	%rd55, %rd52, %rd48;
	ld.volatile.global.f32 	%f257, [%rd55];
	min.f32 	%f509, %f249, %f257;
	max.f32 	%f510, %f250, %f257;
	add.s64 	%rd56, %rd53, %rd48;
	ld.volatile.global.f32 	%f258, [%rd56];
	min.f32 	%f511, %f252, %f258;
	max.f32 	%f512, %f253, %f258;
	add.s64 	%rd57, %rd54, %rd48;
	ld.volatile.global.f32 	%f259, [%rd57];
	min.f32 	%f513, %f255, %f259;
	max.f32 	%f514, %f256, %f259;
	add.s32 	%r67, %r46, %r3;
	setp.lt.s32 	%p6, %r67, %r33;
	@%p6 bra 	$L__BB1_6;
$L__BB1_7:
	shl.b32 	%r47, %r1, 2;
	mov.u32 	%r48, _ZZ17BoundingBoxKerneliiPViS0_PVfS2_S2_S2_S2_S2_S2_S2_S2_S2_E5sminx;
	add.s32 	%r15, %r48, %r47;
	st.volatile.shared.f32 	[%r15], %f509;
	mov.u32 	%r49, _ZZ17BoundingBoxKerneliiPViS0_PVfS2_S2_S2_S2_S2_S2_S2_S2_S2_E5smaxx;
	add.s32 	%r16, %r49, %r47;
	st.volatile.shared.f32 	[%r16], %f510;
	mov.u32 	%r50, _ZZ17BoundingBoxKerneliiPViS0_PVfS2_S2_S2_S2_S2_S2_S2_S2_S2_E5sminy;
	add.s32 	%r17, %r50, %r47;
	st.volatile.shared.f32 	[%r17], %f511;
	mov.u32 	%r51, _ZZ17BoundingBoxKerneliiPViS0_PVfS2_S2_S2_S2_S2_S2_S2_S2_S2_E5smaxy;
	add.s32 	%r18, %r51, %r47;
	st.volatile.shared.f32 	[%r18], %f512;
	mov.u32 	%r52, _ZZ17BoundingBoxKerneliiPViS0_PVfS2_S2_S2_S2_S2_S2_S2_S2_S2_E5sminz;
	add.s32 	%r19, %r52, %r47;
	st.volatile.shared.f32 	[%r19], %f513;
	mov.u32 	%r53, _ZZ17BoundingBoxKerneliiPViS0_PVfS2_S2_S2_S2_S2_S2_S2_S2_S2_E5smaxz;
	add.s32 	%r20, %r53, %r47;
	st.volatile.shared.f32 	[%r20], %f514;
	bar.sync 	0;
	setp.gt.u32 	%p7, %r1, 255;
	@%p7 bra 	$L__BB1_9;
	ld.volatile.shared.f32 	%f260, [%r15+1024];
	min.f32 	%f509, %f509, %f260;
	st.volatile.shared.f32 	[%r15], %f509;
	ld.volatile.shared.f32 	%f261, [%r17+1024];
	min.f32 	%f511, %f511, %f261;
	st.volatile.shared.f32 	[%r17], %f511;
	ld.volatile.shared.f32 	%f262, [%r19+1024];
	min.f32 	%f513, %f513, %f262;
	st.volatile.shared.f32 	[%r19], %f513;
	ld.volatile.shared.f32 	%f263, [%r16+1024];
	max.f32 	%f510, %f510, %f263;
	st.volatile.shared.f32 	[%r16], %f510;
	ld.volatile.shared.f32 	%f264, [%r18+1024];
	max.f32 	%f512, %f512, %f264;
	st.volatile.shared.f32 	[%r18], %f512;
	ld.volatile.shared.f32 	%f265, [%r20+1024];
	max.f32 	%f514, %f514, %f265;
	st.volatile.shared.f32 	[%r20], %f514;
$L__BB1_9:
	bar.sync 	0;
	setp.gt.u32 	%p8, %r1, 127;
	@%p8 bra 	$L__BB1_11;
	ld.volatile.shared.f32 	%f266, [%r15+512];
	min.f32 	%f509, %f509, %f266;
	st.volatile.shared.f32 	[%r15], %f509;
	ld.volatile.shared.f32 	%f267, [%r17+512];
	min.f32 	%f511, %f511, %f267;
	st.volatile.shared.f32 	[%r17], %f511;
	ld.volatile.shared.f32 	%f268, [%r19+512];
	min.f32 	%f513, %f513, %f268;
	st.volatile.shared.f32 	[%r19], %f513;
	ld.volatile.shared.f32 	%f269, [%r16+512];
	max.f32 	%f510, %f510, %f269;
	st.volatile.shared.f32 	[%r16], %f510;
	ld.volatile.shared.f32 	%f270, [%r18+512];
	max.f32 	%f512, %f512, %f270;
	st.volatile.shared.f32 	[%r18], %f512;
	ld.volatile.shared.f32 	%f271, [%r20+512];
	max.f32 	%f514, %f514, %f271;
	st.volatile.shared.f32 	[%r20], %f514;
$L__BB1_11:
	bar.sync 	0;
	setp.gt.u32 	%p9, %r1, 63;
	@%p9 bra 	$L__BB1_13;
	ld.volatile.shared.f32 	%f272, [%r15+256];
	min.f32 	%f509, %f509, %f272;
	st.volatile.shared.f32 	[%r15], %f509;
	ld.volatile.shared.f32 	%f273, [%r17+256];
	min.f32 	%f511, %f511, %f273;
	st.volatile.shared.f32 	[%r17], %f511;
	ld.volatile.shared.f32 	%f274, [%r19+256];
	min.f32 	%f513, %f513, %f274;
	st.volatile.shared.f32 	[%r19], %f513;
	ld.volatile.shared.f32 	%f275, [%r16+256];
	max.f32 	%f510, %f510, %f275;
	st.volatile.shared.f32 	[%r16], %f510;
	ld.volatile.shared.f32 	%f276, [%r18+256];
	max.f32 	%f512, %f512, %f276;
	st.volatile.shared.f32 	[%r18], %f512;
	ld.volatile.shared.f32 	%f277, [%r20+256];
	max.f32 	%f514, %f514, %f277;
	st.volatile.shared.f32 	[%r20], %f514;
$L__BB1_13:
	bar.sync 	0;
	setp.gt.u32 	%p10, %r1, 31;
	@%p10 bra 	$L__BB1_15;
	ld.volatile.shared.f32 	%f278, [%r15+128];
	min.f32 	%f509, %f509, %f278;
	st.volatile.shared.f32 	[%r15], %f509;
	ld.volatile.shared.f32 	%f279, [%r17+128];
	min.f32 	%f511, %f511, %f279;
	st.volatile.shared.f32 	[%r17], %f511;
	ld.volatile.shared.f32 	%f280, [%r19+128];
	min.f32 	%f513, %f513, %f280;
	st.volatile.shared.f32 	[%r19], %f513;
	ld.volatile.shared.f32 	%f281, [%r16+128];
	max.f32 	%f510, %f510, %f281;
	st.volatile.shared.f32 	[%r16], %f510;
	ld.volatile.shared.f32 	%f282, [%r18+128];
	max.f32 	%f512, %f512, %f282;
	st.volatile.shared.f32 	[%r18], %f512;
	ld.volatile.shared.f32 	%f283, [%r20+128];
	max.f32 	%f514, %f514, %f283;
	st.volatile.shared.f32 	[%r20], %f514;
$L__BB1_15:
	bar.sync 	0;
	setp.gt.u32 	%p11, %r1, 15;
	@%p11 bra 	$L__BB1_17;
	ld.volatile.shared.f32 	%f284, [%r15+64];
	min.f32 	%f509, %f509, %f284;
	st.volatile.shared.f32 	[%r15], %f509;
	ld.volatile.shared.f32 	%f285, [%r17+64];
	min.f32 	%f511, %f511, %f285;
	st.volatile.shared.f32 	[%r17], %f511;
	ld.volatile.shared.f32 	%f286, [%r19+64];
	min.f32 	%f513, %f513, %f286;
	st.volatile.shared.f32 	[%r19], %f513;
	ld.volatile.shared.f32 	%f287, [%r16+64];
	max.f32 	%f510, %f510, %f287;
	st.volatile.shared.f32 	[%r16], %f510;
	ld.volatile.shared.f32 	%f288, [%r18+64];
	max.f32 	%f512, %f512, %f288;
	st.volatile.shared.f32 	[%r18], %f512;
	ld.volatile.shared.f32 	%f289, [%r20+64];
	max.f32 	%f514, %f514, %f289;
	st.volatile.shared.f32 	[%r20], %f514;
$L__BB1_17:
	bar.sync 	0;
	setp.gt.u32 	%p12, %r1, 7;
	@%p12 bra 	$L__BB1_19;
	ld.volatile.shared.f32 	%f290, [%r15+32];
	min.f32 	%f509, %f509, %f290;
	st.volatile.shared.f32 	[%r15], %f509;
	ld.volatile.shared.f32 	%f291, [%r17+32];
	min.f32 	%f511, %f511, %f291;
	st.volatile.shared.f32 	[%r17], %f511;
	ld.volatile.shared.f32 	%f292, [%r19+32];
	min.f32 	%f513, %f513, %f292;
	st.volatile.shared.f32 	[%r19], %f513;
	ld.volatile.shared.f32 	%f293, [%r16+32];
	max.f32 	%f510, %f510, %f293;
	st.volatile.shared.f32 	[%r16], %f510;
	ld.volatile.shared.f32 	%f294, [%r18+32];
	max.f32 	%f512, %f512, %f294;
	st.volatile.shared.f32 	[%r18], %f512;
	ld.volatile.shared.f32 	%f295, [%r20+32];
	max.f32 	%f514, %f514, %f295;
	st.volatile.shared.f32 	[%r20], %f514;
$L__BB1_19:
	bar.sync 	0;
	setp.gt.u32 	%p13, %r1, 3;
	@%p13 bra 	$L__BB1_21;
	ld.volatile.shared.f32 	%f296, [%r15+16];
	min.f32 	%f509, %f509, %f296;
	st.volatile.shared.f32 	[%r15], %f509;
	ld.volatile.shared.f32 	%f297, [%r17+16];
	min.f32 	%f511, %f511, %f297;
	st.volatile.shared.f32 	[%r17], %f511;
	ld.volatile.shared.f32 	%f298, [%r19+16];
	min.f32 	%f513, %f513, %f298;
	st.volatile.shared.f32 	[%r19], %f513;
	ld.volatile.shared.f32 	%f299, [%r16+16];
	max.f32 	%f510, %f510, %f299;
	st.volatile.shared.f32 	[%r16], %f510;
	ld.volatile.shared.f32 	%f300, [%r18+16];
	max.f32 	%f512, %f512, %f300;
	st.volatile.shared.f32 	[%r18], %f512;
	ld.volatile.shared.f32 	%f301, [%r20+16];
	max.f32 	%f514, %f514, %f301;
	st.volatile.shared.f32 	[%r20], %f514;
$L__BB1_21:
	bar.sync 	0;
	setp.gt.u32 	%p14, %r1, 1;
	@%p14 bra 	$L__BB1_23;
	ld.volatile.shared.f32 	%f302, [%r15+8];
	min.f32 	%f509, %f509, %f302;
	st.volatile.shared.f32 	[%r15], %f509;
	ld.volatile.shared.f32 	%f303, [%r17+8];
	min.f32 	%f511, %f511, %f303;
	st.volatile.shared.f32 	[%r17], %f511;
	ld.volatile.shared.f32 	%f304, [%r19+8];
	min.f32 	%f513, %f513, %f304;
	st.volatile.shared.f32 	[%r19], %f513;
	ld.volatile.shared.f32 	%f305, [%r16+8];
	max.f32 	%f510, %f510, %f305;
	st.volatile.shared.f32 	[%r16], %f510;
	ld.volatile.shared.f32 	%f306, [%r18+8];
	max.f32 	%f512, %f512, %f306;
	st.volatile.shared.f32 	[%r18], %f512;
	ld.volatile.shared.f32 	%f307, [%r20+8];
	max.f32 	%f514, %f514, %f307;
	st.volatile.shared.f32 	[%r20], %f514;
$L__BB1_23:
	bar.sync 	0;
	setp.ne.s32 	%p15, %r1, 0;
	@%p15 bra 	$L__BB1_25;
	ld.volatile.shared.f32 	%f308, [_ZZ17BoundingBoxKerneliiPViS0_PVfS2_S2_S2_S2_S2_S2_S2_S2_S2_E5sminx+4];
	min.f32 	%f509, %f509, %f308;
	st.volatile.shared.f32 	[%r15], %f509;
	ld.volatile.shared.f32 	%f309, [_ZZ17BoundingBoxKerneliiPViS0_PVfS2_S2_S2_S2_S2_S2_S2_S2_S2_E5sminy+4];
	min.f32 	%f511, %f511, %f309;
	st.volatile.shared.f32 	[%r17], %f511;
	ld.volatile.shared.f32 	%f310, [_ZZ17BoundingBoxKerneliiPViS0_PVfS2_S2_S2_S2_S2_S2_S2_S2_S2_E5sminz+4];
	min.f32 	%f513, %f513, %f310;
	st.volatile.shared.f32 	[%r19], %f513;
	ld.volatile.shared.f32 	%f311, [_ZZ17BoundingBoxKerneliiPViS0_PVfS2_S2_S2_S2_S2_S2_S2_S2_S2_E5smaxx+4];
	max.f32 	%f510, %f510, %f311;
	st.volatile.shared.f32 	[%r16], %f510;
	ld.volatile.shared.f32 	%f312, [_ZZ17BoundingBoxKerneliiPViS0_PVfS2_S2_S2_S2_S2_S2_S2_S2_S2_E5smaxy+4];
	max.f32 	%f512, %f512, %f312;
	st.volatile.shared.f32 	[%r18], %f512;
	ld.volatile.shared.f32 	%f313, [_ZZ17BoundingBoxKerneliiPViS0_PVfS2_S2_S2_S2_S2_S2_S2_S2_S2_E5smaxz+4];
	max.f32 	%f514, %f514, %f313;
	st.volatile.shared.f32 	[%r20], %f514;
$L__BB1_25:
	setp.ne.s32 	%p16, %r1, 0;
	@%p16 bra 	$L__BB1_39;
	mul.wide.u32 	%rd58, %r4, 4;
	add.s64 	%rd59, %rd6, %rd58;
	st.volatile.global.f32 	[%rd59], %f509;
	add.s64 	%rd60, %rd5, %rd58;
	st.volatile.global.f32 	[%rd60], %f511;
	add.s64 	%rd61, %rd4, %rd58;
	st.volatile.global.f32 	[%rd61], %f513;
	add.s64 	%rd62, %rd3, %rd58;
	st.volatile.global.f32 	[%rd62], %f510;
	add.s64 	%rd63, %rd2, %rd58;
	st.volatile.global.f32 	[%rd63], %f512;
	add.s64 	%rd64, %rd1, %rd58;
	st.volatile.global.f32 	[%rd64], %f514;
	membar.gl;
	add.s32 	%r54, %r2, -1;
	atom.global.inc.u32 	%r55, [d_blkcnt], %r54;
	setp.ne.s32 	%p17, %r54, %r55;
	@%p17 bra 	$L__BB1_39;
	setp.lt.u32 	%p18, %r2, 8;
	mov.b32 	%r71, 0;
	@%p18 bra 	$L__BB1_30;
	and.b32  	%r57, %r2, -8;
	neg.s32 	%r69, %r57;
	add.s64 	%rd105, %rd6, 16;
	add.s64 	%rd104, %rd5, 16;
	add.s64 	%rd103, %rd4, 16;
	add.s64 	%rd102, %rd3, 16;
	add.s64 	%rd101, %rd2, 16;
	add.s64 	%rd100, %rd1, 16;
	and.b32  	%r71, %r2, 2147483640;
$L__BB1_29:
	.pragma "nounroll";
	ld.volatile.global.f32 	%f315, [%rd105+-16];
	min.f32 	%f316, %f509, %f315;
	ld.volatile.global.f32 	%f317, [%rd104+-16];
	min.f32 	%f318, %f511, %f317;
	ld.volatile.global.f32 	%f319, [%rd103+-16];
	min.f32 	%f320, %f513, %f319;
	ld.volatile.global.f32 	%f321, [%rd102+-16];
	max.f32 	%f322, %f510, %f321;
	ld.volatile.global.f32 	%f323, [%rd101+-16];
	max.f32 	%f324, %f512, %f323;
	ld.volatile.global.f32 	%f325, [%rd100+-16];
	max.f32 	%f326, %f514, %f325;
	ld.volatile.global.f32 	%f327, [%rd105+-12];
	min.f32 	%f328, %f316, %f327;
	ld.volatile.global.f32 	%f329, [%rd104+-12];
	min.f32 	%f330, %f318, %f329;
	ld.volatile.global.f32 	%f331, [%rd103+-12];
	min.f32 	%f332, %f320, %f331;
	ld.volatile.global.f32 	%f333, [%rd102+-12];
	max.f32 	%f334, %f322, %f333;
	ld.volatile.global.f32 	%f335, [%rd101+-12];
	max.f32 	%f336, %f324, %f335;
	ld.volatile.global.f32 	%f337, [%rd100+-12];
	max.f32 	%f338, %f326, %f337;
	ld.volatile.global.f32 	%f339, [%rd105+-8];
	min.f32 	%f340, %f328, %f339;
	ld.volatile.global.f32 	%f341, [%rd104+-8];
	min.f32 	%f342, %f330, %f341;
	ld.volatile.global.f32 	%f343, [%rd103+-8];
	min.f32 	%f344, %f332, %f343;
	ld.volatile.global.f32 	%f345, [%rd102+-8];
	max.f32 	%f346, %f334, %f345;
	ld.volatile.global.f32 	%f347, [%rd101+-8];
	max.f32 	%f348, %f336, %f347;
	ld.volatile.global.f32 	%f349, [%rd100+-8];
	max.f32 	%f350, %f338, %f349;
	ld.volatile.global.f32 	%f351, [%rd105+-4];
	min.f32 	%f352, %f340, %f351;
	ld.volatile.global.f32 	%f353, [%rd104+-4];
	min.f32 	%f354, %f342, %f353;
	ld.volatile.global.f32 	%f355, [%rd103+-4];
	min.f32 	%f356, %f344, %f355;
	ld.volatile.global.f32 	%f357, [%rd102+-4];
	max.f32 	%f358, %f346, %f357;
	ld.volatile.global.f32 	%f359, [%rd101+-4];
	max.f32 	%f360, %f348, %f359;
	ld.volatile.global.f32 	%f361, [%rd100+-4];
	max.f32 	%f362, %f350, %f361;
	ld.volatile.global.f32 	%f363, [%rd105];
	min.f32 	%f364, %f352, %f363;
	ld.volatile.global.f32 	%f365, [%rd104];
	min.f32 	%f366, %f354, %f365;
	ld.volatile.global.f32 	%f367, [%rd103];
	min.f32 	%f368, %f356, %f367;
	ld.volatile.global.f32 	%f369, [%rd102];
	max.f32 	%f370, %f358, %f369;
	ld.volatile.global.f32 	%f371, [%rd101];
	max.f32 	%f372, %f360, %f371;
	ld.volatile.global.f32 	%f373, [%rd100];
	max.f32 	%f374, %f362, %f373;
	ld.volatile.global.f32 	%f375, [%rd105+4];
	min.f32 	%f376, %f364, %f375;
	ld.volatile.global.f32 	%f377, [%rd104+4];
	min.f32 	%f378, %f366, %f377;
	ld.volatile.global.f32 	%f379, [%rd103+4];
	min.f32 	%f380, %f368, %f379;
	ld.volatile.global.f32 	%f381, [%rd102+4];
	max.f32 	%f382, %f370, %f381;
	ld.volatile.global.f32 	%f383, [%rd101+4];
	max.f32 	%f384, %f372, %f383;
	ld.volatile.global.f32 	%f385, [%rd100+4];
	max.f32 	%f386, %f374, %f385;
	ld.volatile.global.f32 	%f387, [%rd105+8];
	min.f32 	%f388, %f376, %f387;
	ld.volatile.global.f32 	%f389, [%rd104+8];
	min.f32 	%f390, %f378, %f389;
	ld.volatile.global.f32 	%f391, [%rd103+8];
	min.f32 	%f392, %f380, %f391;
	ld.volatile.global.f32 	%f393, [%rd102+8];
	max.f32 	%f394, %f382, %f393;
	ld.volatile.global.f32 	%f395, [%rd101+8];
	max.f32 	%f396, %f384, %f395;
	ld.volatile.global.f32 	%f397, [%rd100+8];
	max.f32 	%f398, %f386, %f397;
	ld.volatile.global.f32 	%f399, [%rd105+12];
	min.f32 	%f509, %f388, %f399;
	ld.volatile.global.f32 	%f400, [%rd104+12];
	min.f32 	%f511, %f390, %f400;
	ld.volatile.global.f32 	%f401, [%rd103+12];
	min.f32 	%f513, %f392, %f401;
	ld.volatile.global.f32 	%f402, [%rd102+12];
	max.f32 	%f510, %f394, %f402;
	ld.volatile.global.f32 	%f403, [%rd101+12];
	max.f32 	%f512, %f396, %f403;
	ld.volatile.global.f32 	%f404, [%rd100+12];
	max.f32 	%f514, %f398, %f404;
	add.s32 	%r69, %r69, 8;
	add.s64 	%rd105, %rd105, 32;
	add.s64 	%rd104, %rd104, 32;
	add.s64 	%rd103, %rd103, 32;
	add.s64 	%rd102, %rd102, 32;
	add.s64 	%rd101, %rd101, 32;
	add.s64 	%rd100, %rd100, 32;
	setp.ne.s32 	%p19, %r69, 0;
	@%p19 bra 	$L__BB1_29;
$L__BB1_30:
	and.b32  	%r26, %r2, 7;
	setp.eq.s32 	%p20, %r26, 0;
	@%p20 bra 	$L__BB1_38;
	setp.lt.u32 	%p21, %r26, 4;
	@%p21 bra 	$L__BB1_33;
	mul.wide.u32 	%rd65, %r71, 4;
	add.s64 	%rd66, %rd6, %rd65;
	ld.volatile.global.f32 	%f406, [%rd66];
	min.f32 	%f407, %f509, %f406;
	add.s64 	%rd67, %rd5, %rd65;
	ld.volatile.global.f32 	%f408, [%rd67];
	min.f32 	%f409, %f511, %f408;
	add.s64 	%rd68, %rd4, %rd65;
	ld.volatile.global.f32 	%f410, [%rd68];
	min.f32 	%f411, %f513, %f410;
	add.s64 	%rd69, %rd3, %rd65;
	ld.volatile.global.f32 	%f412, [%rd69];
	max.f32 	%f413, %f510, %f412;
	add.s64 	%rd70, %rd2, %rd65;
	ld.volatile.global.f32 	%f414, [%rd70];
	max.f32 	%f415, %f512, %f414;
	add.s64 	%rd71, %rd1, %rd65;
	ld.volatile.global.f32 	%f416, [%rd71];
	max.f32 	%f417, %f514, %f416;
	ld.volatile.global.f32 	%f418, [%rd66+4];
	min.f32 	%f419, %f407, %f418;
	ld.volatile.global.f32 	%f420, [%rd67+4];
	min.f32 	%f421, %f409, %f420;
	ld.volatile.global.f32 	%f422, [%rd68+4];
	min.f32 	%f423, %f411, %f422;
	ld.volatile.global.f32 	%f424, [%rd69+4];
	max.f32 	%f425, %f413, %f424;
	ld.volatile.global.f32 	%f426, [%rd70+4];
	max.f32 	%f427, %f415, %f426;
	ld.volatile.global.f32 	%f428, [%rd71+4];
	max.f32 	%f429, %f417, %f428;
	ld.volatile.global.f32 	%f430, [%rd66+8];
	min.f32 	%f431, %f419, %f430;
	ld.volatile.global.f32 	%f432, [%rd67+8];
	min.f32 	%f433, %f421, %f432;
	ld.volatile.global.f32 	%f434, [%rd68+8];
	min.f32 	%f435, %f423, %f434;
	ld.volatile.global.f32 	%f436, [%rd69+8];
	max.f32 	%f437, %f425, %f436;
	ld.volatile.global.f32 	%f438, [%rd70+8];
	max.f32 	%f439, %f427, %f438;
	ld.volatile.global.f32 	%f440, [%rd71+8];
	max.f32 	%f441, %f429, %f440;
	ld.volatile.global.f32 	%f442, [%rd66+12];
	min.f32 	%f509, %f431, %f442;
	ld.volatile.global.f32 	%f443, [%rd67+12];
	min.f32 	%f511, %f433, %f443;
	ld.volatile.global.f32 	%f444, [%rd68+12];
	min.f32 	%f513, %f435, %f444;
	ld.volatile.global.f32 	%f445, [%rd69+12];
	max.f32 	%f510, %f437, %f445;
	ld.volatile.global.f32 	%f446, [%rd70+12];
	max.f32 	%f512, %f439, %f446;
	ld.volatile.global.f32 	%f447, [%rd71+12];
	max.f32 	%f514, %f441, %f447;
	add.s32 	%r71, %r71, 4;
$L__BB1_33:
	and.b32  	%r29, %r2, 3;
	setp.eq.s32 	%p22, %r29, 0;
	@%p22 bra 	$L__BB1_38;
	setp.eq.s32 	%p23, %r29, 1;
	@%p23 bra 	$L__BB1_36;
	mul.wide.u32 	%rd72, %r71, 4;
	add.s64 	%rd73, %rd6, %rd72;
	ld.volatile.global.f32 	%f449, [%rd73];
	min.f32 	%f450, %f509, %f449;
	add.s64 	%rd74, %rd5, %rd72;
	ld.volatile.global.f32 	%f451, [%rd74];
	min.f32 	%f452, %f511, %f451;
	add.s64 	%rd75, %rd4, %rd72;
	ld.volatile.global.f32 	%f453, [%rd75];
	min.f32 	%f454, %f513, %f453;
	add.s64 	%rd76, %rd3, %rd72;
	ld.volatile.global.f32 	%f455, [%rd76];
	max.f32 	%f456, %f510, %f455;
	add.s64 	%rd77, %rd2, %rd72;
	ld.volatile.global.f32 	%f457, [%rd77];
	max.f32 	%f458, %f512, %f457;
	add.s64 	%rd78, %rd1, %rd72;
	ld.volatile.global.f32 	%f459, [%rd78];
	max.f32 	%f460, %f514, %f459;
	ld.volatile.global.f32 	%f461, [%rd73+4];
	min.f32 	%f509, %f450, %f461;
	ld.volatile.global.f32 	%f462, [%rd74+4];
	min.f32 	%f511, %f452, %f462;
	ld.volatile.global.f32 	%f463, [%rd75+4];
	min.f32 	%f513, %f454, %f463;
	ld.volatile.global.f32 	%f464, [%rd76+4];
	max.f32 	%f510, %f456, %f464;
	ld.volatile.global.f32 	%f465, [%rd77+4];
	max.f32 	%f512, %f458, %f465;
	ld.volatile.global.f32 	%f466, [%rd78+4];
	max.f32 	%f514, %f460, %f466;
	add.s32 	%r71, %r71, 2;
$L__BB1_36:
	and.b32  	%r58, %r2, 1;
	setp.eq.b32 	%p24, %r58, 1;
	not.pred 	%p25, %p24;
	@%p25 bra 	$L__BB1_38;
	mul.wide.u32 	%rd79, %r71, 4;
	add.s64 	%rd80, %rd6, %rd79;
	ld.volatile.global.f32 	%f467, [%rd80];
	min.f32 	%f509, %f509, %f467;
	add.s64 	%rd81, %rd5, %rd79;
	ld.volatile.global.f32 	%f468, [%rd81];
	min.f32 	%f511, %f511, %f468;
	add.s64 	%rd82, %rd4, %rd79;
	ld.volatile.global.f32 	%f469, [%rd82];
	min.f32 	%f513, %f513, %f469;
	add.s64 	%rd83, %rd3, %rd79;
	ld.volatile.global.f32 	%f470, [%rd83];
	max.f32 	%f510, %f510, %f470;
	add.s64 	%rd84, %rd2, %rd79;
	ld.volatile.global.f32 	%f471, [%rd84];
	max.f32 	%f512, %f512, %f471;
	add.s64 	%rd85, %rd1, %rd79;
	ld.volatile.global.f32 	%f472, [%rd85];
	max.f32 	%f514, %f514, %f472;
$L__BB1_38:
	ld.param.u64 	%rd99, [_Z17BoundingBoxKerneliiPViS0_PVfS2_S2_S2_S2_S2_S2_S2_S2_S2__param_4];
	ld.param.u64 	%rd98, [_Z17BoundingBoxKerneliiPViS0_PVfS2_S2_S2_S2_S2_S2_S2_S2_S2__param_3];
	ld.param.u64 	%rd97, [_Z17BoundingBoxKerneliiPViS0_PVfS2_S2_S2_S2_S2_S2_S2_S2_S2__param_2];
	sub.f32 	%f473, %f510, %f509;
	sub.f32 	%f474, %f512, %f511;
	max.f32 	%f475, %f473, %f474;
	sub.f32 	%f476, %f514, %f513;
	max.f32 	%f477, %f475, %f476;
	mul.f32 	%f478, %f477, 0f3F000000;
	st.global.f32 	[d_radius], %f478;
	st.global.u32 	[d_bottom], %r32;
	cvta.to.global.u64 	%rd86, %rd99;
	mul.wide.s32 	%rd87, %r32, 4;
	add.s64 	%rd88, %rd86, %rd87;
	mov.b32 	%r59, -1082130432;
	st.volatile.global.u32 	[%rd88], %r59;
	cvta.to.global.u64 	%rd89, %rd97;
	add.s64 	%rd90, %rd89, %rd87;
	mov.b32 	%r60, 0;
	st.volatile.global.u32 	[%rd90], %r60;
	add.f32 	%f479, %f509, %f510;
	mul.f32 	%f480, %f479, 0f3F000000;
	add.s64 	%rd91, %rd9, %rd87;
	st.volatile.global.f32 	[%rd91], %f480;
	add.f32 	%f481, %f511, %f512;
	mul.f32 	%f482, %f481, 0f3F000000;
	add.s64 	%rd92, %rd8, %rd87;
	st.volatile.global.f32 	[%rd92], %f482;
	add.f32 	%f483, %f513, %f514;
	mul.f32 	%f484, %f483, 0f3F000000;
	add.s64 	%rd93, %rd7, %rd87;
	st.volatile.global.f32 	[%rd93], %f484;
	shl.b32 	%r61, %r32, 3;
	cvta.to.global.u64 	%rd94, %rd98;
	mul.wide.s32 	%rd95, %r61, 4;
	add.s64 	%rd96, %rd94, %rd95;
	mov.b32 	%r62, -1;
	st.volatile.global.u32 	[%rd96], %r62;
	st.volatile.global.u32 	[%rd96+4], %r62;
	st.volatile.global.u32 	[%rd96+8], %r62;
	st.volatile.global.u32 	[%rd96+12], %r62;
	st.volatile.global.u32 	[%rd96+16], %r62;
	st.volatile.global.u32 	[%rd96+20], %r62;
	st.volatile.global.u32 	[%rd96+24], %r62;
	st.volatile.global.u32 	[%rd96+28], %r62;
	ld.global.u32 	%r63, [d_step];
	add.s32 	%r64, %r63, 1;
	st.global.u32 	[d_step], %r64;
$L__BB1_39:
	ret;

}
	// .globl	_Z21InitializationKernel1iiPVi
.visible .entry _Z21InitializationKernel1iiPVi(
	.param .u32 _Z21InitializationKernel1iiPVi_param_0,
	.param .u32 _Z21InitializationKernel1iiPVi_param_1,
	.param .u64 .ptr .align 1 _Z21InitializationKernel1iiPVi_param_2
)
{
	.reg .pred 	%p<8>;
	.reg .b32 	%r<44>;
	.reg .b64 	%rd<11>;

	ld.param.u32 	%r17, [_Z21InitializationKernel1iiPVi_param_0];
	ld.param.u32 	%r18, [_Z21InitializationKernel1iiPVi_param_1];
	ld.param.u64 	%rd2, [_Z21InitializationKernel1iiPVi_param_2];
	cvta.to.global.u64 	%rd1, %rd2;
	shl.b32 	%r1, %r17, 3;
	shl.b32 	%r19, %r18, 3;
	mov.u32 	%r20, %ntid.x;
	mov.u32 	%r21, %nctaid.x;
	mul.lo.s32 	%r2, %r20, %r21;
	and.b32  	%r3, %r19, -32;
	mov.u32 	%r4, %tid.x;
	mov.u32 	%r22, %ctaid.x;
	mul.lo.s32 	%r5, %r22, %r20;
	add.s32 	%r23, %r5, %r4;
	add.s32 	%r24, %r23, %r3;
	setp.lt.s32 	%p1, %r24, %r19;
	selp.b32 	%r6, %r2, 0, %p1;
	add.s32 	%r42, %r6, %r24;
	setp.ge.s32 	%p2, %r42, %r1;
	@%p2 bra 	$L__BB2_7;
	add.s32 	%r25, %r6, %r4;
	add.s32 	%r26, %r2, %r5;
	add.s32 	%r27, %r25, %r26;
	add.s32 	%r28, %r27, %r3;
	max.s32 	%r29, %r1, %r28;
	setp.lt.s32 	%p3, %r28, %r1;
	selp.u32 	%r30, 1, 0, %p3;
	add.s32 	%r31, %r28, %r30;
	sub.s32 	%r32, %r29, %r31;
	div.u32 	%r33, %r32, %r2;
	add.s32 	%r8, %r33, %r30;
	and.b32  	%r34, %r8, 3;
	setp.eq.s32 	%p4, %r34, 3;
	@%p4 bra 	$L__BB2_4;
	add.s32 	%r35, %r8, 1;
	and.b32  	%r36, %r35, 3;
	neg.s32 	%r40, %r36;
$L__BB2_3:
	.pragma "nounroll";
	mul.wide.s32 	%rd3, %r42, 4;
	add.s64 	%rd4, %rd1, %rd3;
	mov.b32 	%r37, -1;
	st.volatile.global.u32 	[%rd4], %r37;
	add.s32 	%r42, %r42, %r2;
	add.s32 	%r40, %r40, 1;
	setp.ne.s32 	%p5, %r40, 0;
	@%p5 bra 	$L__BB2_3;
$L__BB2_4:
	setp.lt.u32 	%p6, %r8, 3;
	@%p6 bra 	$L__BB2_7;
	mul.wide.s32 	%rd7, %r2, 4;
	shl.b32 	%r39, %r2, 2;
$L__BB2_6:
	mul.wide.s32 	%rd5, %r42, 4;
	add.s64 	%rd6, %rd1, %rd5;
	mov.b32 	%r38, -1;
	st.volatile.global.u32 	[%rd6], %r38;
	add.s64 	%rd8, %rd6, %rd7;
	st.volatile.global.u32 	[%rd8], %r38;
	add.s64 	%rd9, %rd8, %rd7;
	st.volatile.global.u32 	[%rd9], %r38;
	add.s64 	%rd10, %rd9, %rd7;
	st.volatile.global.u32 	[%rd10], %r38;
	add.s32 	%r42, %r39, %r42;
	setp.lt.s32 	%p7, %r42, %r1;
	@%p7 bra 	$L__BB2_6;
$L__BB2_7:
	ret;

}
	// .globl	_Z18TreeBuildingKerneliiPViPVfS2_S2_
.visible .entry _Z18TreeBuildingKerneliiPViPVfS2_S2_(
	.param .u32 _Z18TreeBuildingKerneliiPViPVfS2_S2__param_0,
	.param .u32 _Z18TreeBuildingKerneliiPViPVfS2_S2__param_1,
	.param .u64 .ptr .align 1 _Z18TreeBuildingKerneliiPViPVfS2_S2__param_2,
	.param .u64 .ptr .align 1 _Z18TreeBuildingKerneliiPViPVfS2_S2__param_3,
	.param .u64 .ptr .align 1 _Z18TreeBuildingKerneliiPViPVfS2_S2__param_4,
	.param .u64 .ptr .align 1 _Z18TreeBuildingKerneliiPViPVfS2_S2__param_5
)
{
	.reg .pred 	%p<32>;
	.reg .b32 	%r<130>;
	.reg .b32 	%f<96>;
	.reg .b64 	%rd<50>;

	ld.param.u32 	%r48, [_Z18TreeBuildingKerneliiPViPVfS2_S2__param_0];
	ld.param.u32 	%r49, [_Z18TreeBuildingKerneliiPViPVfS2_S2__param_1];
	ld.param.u64 	%rd6, [_Z18TreeBuildingKerneliiPViPVfS2_S2__param_3];
	ld.param.u64 	%rd7, [_Z18TreeBuildingKerneliiPViPVfS2_S2__param_4];
	ld.param.u64 	%rd8, [_Z18TreeBuildingKerneliiPViPVfS2_S2__param_5];
	cvta.to.global.u64 	%rd1, %rd8;
	cvta.to.global.u64 	%rd2, %rd7;
	cvta.to.global.u64 	%rd3, %rd6;
	mul.wide.s32 	%rd9, %r48, 4;
	add.s64 	%rd10, %rd3, %rd9;
	ld.volatile.global.f32 	%f1, [%rd10];
	add.s64 	%rd11, %rd2, %rd9;
	ld.volatile.global.f32 	%f2, [%rd11];
	add.s64 	%rd12, %rd1, %rd9;
	ld.volatile.global.f32 	%f3, [%rd12];
	mov.u32 	%r51, %ntid.x;
	mov.u32 	%r52, %tid.x;
	mov.u32 	%r53, %ctaid.x;
	mad.lo.s32 	%r125, %r53, %r51, %r52;
	setp.ge.s32 	%p2, %r125, %r49;
	mov.b32 	%r122, 1;
	@%p2 bra 	$L__BB3_19;
	ld.global.f32 	%f51, [d_radius];
	mul.f32 	%f4, %f51, 0f3F000000;
	neg.f32 	%f5, %f4;
	mov.b32 	%r122, 1;
	mov.u32 	%r121, %r122;
$L__BB3_2:
	setp.eq.s32 	%p3, %r121, 0;
	@%p3 bra 	$L__BB3_4;
	ld.param.u32 	%r109, [_Z18TreeBuildingKerneliiPViPVfS2_S2__param_0];
	mul.wide.s32 	%rd13, %r125, 4;
	add.s64 	%rd14, %rd3, %rd13;
	ld.volatile.global.f32 	%f77, [%rd14];
	add.s64 	%rd15, %rd2, %rd13;
	ld.volatile.global.f32 	%f78, [%rd15];
	add.s64 	%rd16, %rd1, %rd13;
	ld.volatile.global.f32 	%f79, [%rd16];
	setp.lt.f32 	%p4, %f1, %f77;
	selp.u32 	%r57, 1, 0, %p4;
	selp.f32 	%f52, %f4, %f5, %p4;
	setp.lt.f32 	%p5, %f2, %f78;
	or.b32  	%r58, %r57, 2;
	selp.b32 	%r59, %r58, %r57, %p5;
	selp.f32 	%f53, %f4, %f5, %p5;
	setp.lt.f32 	%p6, %f3, %f79;
	or.b32  	%r60, %r59, 4;
	selp.b32 	%r108, %r60, %r59, %p6;
	selp.f32 	%f54, %f4, %f5, %p6;
	add.f32 	%f84, %f1, %f52;
	add.f32 	%f85, %f2, %f53;
	add.f32 	%f86, %f3, %f54;
	mov.b32 	%r112, 1;
	mov.f32 	%f87, %f4;
$L__BB3_4:
	ld.param.u64 	%rd43, [_Z18TreeBuildingKerneliiPViPVfS2_S2__param_2];
	shl.b32 	%r61, %r109, 3;
	add.s32 	%r62, %r61, %r108;
	cvta.to.global.u64 	%rd17, %rd43;
	mul.wide.s32 	%rd18, %r62, 4;
	add.s64 	%rd19, %rd17, %rd18;
	ld.volatile.global.u32 	%r114, [%rd19];
	setp.lt.s32 	%p7, %r114, %r49;
	@%p7 bra 	$L__BB3_6;
$L__BB3_5:
	mov.u32 	%r109, %r114;
	ld.param.u64 	%rd44, [_Z18TreeBuildingKerneliiPViPVfS2_S2__param_2];
	add.s32 	%r112, %r112, 1;
	mul.f32 	%f87, %f87, 0f3F000000;
	neg.f32 	%f55, %f87;
	setp.lt.f32 	%p8, %f84, %f77;
	selp.u32 	%r63, 1, 0, %p8;
	selp.f32 	%f56, %f87, %f55, %p8;
	setp.lt.f32 	%p9, %f85, %f78;
	or.b32  	%r64, %r63, 2;
	selp.b32 	%r65, %r64, %r63, %p9;
	selp.f32 	%f57, %f87, %f55, %p9;
	setp.lt.f32 	%p10, %f86, %f79;
	or.b32  	%r66, %r65, 4;
	selp.b32 	%r108, %r66, %r65, %p10;
	selp.f32 	%f58, %f87, %f55, %p10;
	add.f32 	%f84, %f84, %f56;
	add.f32 	%f85, %f85, %f57;
	add.f32 	%f86, %f86, %f58;
	shl.b32 	%r67, %r109, 3;
	or.b32  	%r68, %r67, %r108;
	cvta.to.global.u64 	%rd20, %rd44;
	mul.wide.s32 	%rd21, %r68, 4;
	add.s64 	%rd22, %rd20, %rd21;
	ld.volatile.global.u32 	%r114, [%rd22];
	setp.ge.s32 	%p11, %r114, %r49;
	@%p11 bra 	$L__BB3_5;
$L__BB3_6:
	setp.eq.s32 	%p13, %r114, -2;
	mov.b32 	%r121, 0;
	mov.pred 	%p31, 0;
	@%p13 bra 	$L__BB3_16;
	shl.b32 	%r70, %r109, 3;
	add.s32 	%r127, %r70, %r108;
	setp.ne.s32 	%p14, %r114, -1;
	@%p14 bra 	$L__BB3_10;
	ld.param.u64 	%rd48, [_Z18TreeBuildingKerneliiPViPVfS2_S2__param_2];
	cvta.to.global.u64 	%rd37, %rd48;
	mul.wide.s32 	%rd38, %r127, 4;
	add.s64 	%rd39, %rd37, %rd38;
	atom.relaxed.global.cas.b32 	%r93, [%rd39], -1, %r125;
	setp.ne.s32 	%p27, %r93, -1;
	@%p27 bra 	$L__BB3_16;
	max.s32 	%r122, %r112, %r122;
	mov.u32 	%r95, %ntid.x;
	mov.u32 	%r96, %nctaid.x;
	mad.lo.s32 	%r125, %r95, %r96, %r125;
	mov.b32 	%r121, 1;
	bra.uni 	$L__BB3_16;
$L__BB3_10:
	ld.param.u64 	%rd45, [_Z18TreeBuildingKerneliiPViPVfS2_S2__param_2];
	cvta.to.global.u64 	%rd23, %rd45;
	mul.wide.s32 	%rd24, %r127, 4;
	add.s64 	%rd25, %rd23, %rd24;
	atom.relaxed.global.cas.b32 	%r72, [%rd25], %r114, -2;
	setp.ne.s32 	%p16, %r114, %r72;
	@%p16 bra 	$L__BB3_16;
	mov.b32 	%r128, -1;
$L__BB3_12:
	add.s32 	%r112, %r112, 1;
	atom.global.add.u32 	%r74, [d_bottom], -1;
	add.s32 	%r33, %r74, -1;
	setp.eq.s32 	%p17, %r128, -1;
	@%p17 bra 	$L__BB3_14;
	ld.param.u64 	%rd46, [_Z18TreeBuildingKerneliiPViPVfS2_S2__param_2];
	shl.b32 	%r75, %r109, 3;
	add.s32 	%r76, %r75, %r108;
	cvta.to.global.u64 	%rd26, %rd46;
	mul.wide.s32 	%rd27, %r76, 4;
	add.s64 	%rd28, %rd26, %rd27;
	st.volatile.global.u32 	[%rd28], %r33;
$L__BB3_14:
	ld.param.u64 	%rd47, [_Z18TreeBuildingKerneliiPViPVfS2_S2__param_2];
	max.s32 	%r128, %r128, %r33;
	mul.wide.s32 	%rd29, %r114, 4;
	add.s64 	%rd30, %rd3, %rd29;
	ld.volatile.global.f32 	%f59, [%rd30];
	setp.lt.f32 	%p18, %f84, %f59;
	selp.u32 	%r77, 1, 0, %p18;
	add.s64 	%rd31, %rd2, %rd29;
	ld.volatile.global.f32 	%f60, [%rd31];
	setp.lt.f32 	%p19, %f85, %f60;
	or.b32  	%r78, %r77, 2;
	selp.b32 	%r79, %r78, %r77, %p19;
	add.s64 	%rd32, %rd1, %rd29;
	ld.volatile.global.f32 	%f61, [%rd32];
	setp.lt.f32 	%p20, %f86, %f61;
	or.b32  	%r80, %r79, 4;
	selp.b32 	%r81, %r80, %r79, %p20;
	shl.b32 	%r82, %r33, 3;
	or.b32  	%r83, %r82, %r81;
	cvta.to.global.u64 	%rd33, %rd47;
	mul.wide.s32 	%rd34, %r83, 4;
	add.s64 	%rd35, %rd33, %rd34;
	st.volatile.global.u32 	[%rd35], %r114;
	mul.f32 	%f87, %f87, 0f3F000000;
	neg.f32 	%f62, %f87;
	setp.lt.f32 	%p21, %f84, %f77;
	selp.u32 	%r84, 1, 0, %p21;
	selp.f32 	%f63, %f87, %f62, %p21;
	setp.lt.f32 	%p22, %f85, %f78;
	or.b32  	%r85, %r84, 2;
	selp.b32 	%r86, %r85, %r84, %p22;
	selp.f32 	%f64, %f87, %f62, %p22;
	setp.lt.f32 	%p23, %f86, %f79;
	or.b32  	%r87, %r86, 4;
	selp.b32 	%r108, %r87, %r86, %p23;
	selp.f32 	%f65, %f87, %f62, %p23;
	add.f32 	%f84, %f84, %f63;
	add.f32 	%f85, %f85, %f64;
	add.f32 	%f86, %f86, %f65;
	or.b32  	%r88, %r82, %r108;
	mul.wide.s32 	%rd36, %r88, 4;
	add.s64 	%rd4, %rd33, %rd36;
	ld.volatile.global.u32 	%r114, [%rd4];
	setp.gt.s32 	%p24, %r114, -1;
	mov.u32 	%r109, %r33;
	@%p24 bra 	$L__BB3_12;
	st.volatile.global.u32 	[%rd4], %r125;
	max.s32 	%r122, %r112, %r122;
	mov.u32 	%r90, %ntid.x;
	mov.u32 	%r91, %nctaid.x;
	mad.lo.s32 	%r125, %r90, %r91, %r125;
	mov.b32 	%r121, 2;
	mov.pred 	%p31, -1;
	mov.u32 	%r109, %r33;
$L__BB3_16:
	bar.sync 	0;
	not.pred 	%p29, %p31;
	@%p29 bra 	$L__BB3_18;
	ld.param.u64 	%rd49, [_Z18TreeBuildingKerneliiPViPVfS2_S2__param_2];
	cvta.to.global.u64 	%rd40, %rd49;
	mul.wide.s32 	%rd41, %r127, 4;
	add.s64 	%rd42, %rd40, %rd41;
	st.volatile.global.u32 	[%rd42], %r128;
$L__BB3_18:
	setp.lt.s32 	%p30, %r125, %r49;
	@%p30 bra 	$L__BB3_2;
$L__BB3_19:
	atom.global.max.s32 	%r97, [d_maxdepth], %r122;
	ret;

}
	// .globl	_Z21InitializationKernel2iPViPVf
.visible .entry _Z21InitializationKernel2iPViPVf(
	.param .u32 _Z21InitializationKernel2iPViPVf_param_0,
	.param .u64 .ptr .align 1 _Z21InitializationKernel2iPViPVf_param_1,
	.param .u64 .ptr .align 1 _Z21InitializationKernel2iPViPVf_param_2
)
{
	.reg .pred 	%p<8>;
	.reg .b32 	%r<44>;
	.reg .b64 	%rd<18>;

	ld.param.u32 	%r16, [_Z21InitializationKernel2iPViPVf_param_0];
	ld.param.u64 	%rd3, [_Z21InitializationKernel2iPViPVf_param_1];
	ld.param.u64 	%rd4, [_Z21InitializationKernel2iPViPVf_param_2];
	cvta.to.global.u64 	%rd1, %rd3;
	cvta.to.global.u64 	%rd2, %rd4;
	ld.global.nc.u32 	%r17, [d_bottom];
	mov.u32 	%r18, %ntid.x;
	mov.u32 	%r19, %nctaid.x;
	mul.lo.s32 	%r1, %r18, %r19;
	and.b32  	%r2, %r17, -32;
	mov.u32 	%r3, %tid.x;
	mov.u32 	%r20, %ctaid.x;
	mul.lo.s32 	%r4, %r20, %r18;
	add.s32 	%r21, %r4, %r3;
	add.s32 	%r22, %r21, %r2;
	setp.lt.s32 	%p1, %r22, %r17;
	selp.b32 	%r5, %r1, 0, %p1;
	add.s32 	%r42, %r5, %r22;
	setp.ge.s32 	%p2, %r42, %r16;
	@%p2 bra 	$L__BB4_7;
	add.s32 	%r23, %r5, %r3;
	add.s32 	%r24, %r1, %r4;
	add.s32 	%r25, %r23, %r24;
	add.s32 	%r26, %r25, %r2;
	max.s32 	%r27, %r16, %r26;
	setp.lt.s32 	%p3, %r26, %r16;
	selp.u32 	%r28, 1, 0, %p3;
	add.s32 	%r29, %r26, %r28;
	sub.s32 	%r30, %r27, %r29;
	div.u32 	%r31, %r30, %r1;
	add.s32 	%r7, %r31, %r28;
	and.b32  	%r32, %r7, 3;
	setp.eq.s32 	%p4, %r32, 3;
	@%p4 bra 	$L__BB4_4;
	add.s32 	%r33, %r7, 1;
	and.b32  	%r34, %r33, 3;
	neg.s32 	%r40, %r34;
$L__BB4_3:
	.pragma "nounroll";
	mul.wide.s32 	%rd5, %r42, 4;
	add.s64 	%rd6, %rd1, %rd5;
	add.s64 	%rd7, %rd2, %rd5;
	mov.b32 	%r35, -1082130432;
	st.volatile.global.u32 	[%rd7], %r35;
	mov.b32 	%r36, -1;
	st.volatile.global.u32 	[%rd6], %r36;
	add.s32 	%r42, %r42, %r1;
	add.s32 	%r40, %r40, 1;
	setp.ne.s32 	%p5, %r40, 0;
	@%p5 bra 	$L__BB4_3;
$L__BB4_4:
	setp.lt.u32 	%p6, %r7, 3;
	@%p6 bra 	$L__BB4_7;
	mul.wide.s32 	%rd11, %r1, 4;
	shl.b32 	%r39, %r1, 2;
$L__BB4_6:
	mul.wide.s32 	%rd8, %r42, 4;
	add.s64 	%rd9, %rd2, %rd8;
	mov.b32 	%r37, -1082130432;
	st.volatile.global.u32 	[%rd9], %r37;
	add.s64 	%rd10, %rd1, %rd8;
	mov.b32 	%r38, -1;
	st.volatile.global.u32 	[%rd10], %r38;
	add.s64 	%rd12, %rd9, %rd11;
	st.volatile.global.u32 	[%rd12], %r37;
	add.s64 	%rd13, %rd10, %rd11;
	st.volatile.global.u32 	[%rd13], %r38;
	add.s64 	%rd14, %rd12, %rd11;
	st.volatile.global.u32 	[%rd14], %r37;
	add.s64 	%rd15, %rd13, %rd11;
	st.volatile.global.u32 	[%rd15], %r38;
	add.s64 	%rd16, %rd14, %rd11;
	st.volatile.global.u32 	[%rd16], %r37;
	add.s64 	%rd17, %rd15, %rd11;
	st.volatile.global.u32 	[%rd17], %r38;
	add.s32 	%r42, %r39, %r42;
	setp.lt.s32 	%p7, %r42, %r16;
	@%p7 bra 	$L__BB4_6;
$L__BB4_7:
	ret;

}
	// .globl	_Z9CoGKerneliiPViPKiPVfS4_S4_S4_
.visible .entry _Z9CoGKerneliiPViPKiPVfS4_S4_S4_(
	.param .u32 _Z9CoGKerneliiPViPKiPVfS4_S4_S4__param_0,
	.param .u32 _Z9CoGKerneliiPViPKiPVfS4_S4_S4__param_1,
	.param .u64 .ptr .align 1 _Z9CoGKerneliiPViPKiPVfS4_S4_S4__param_2,
	.param .u64 .ptr .align 1 _Z9CoGKerneliiPViPKiPVfS4_S4_S4__param_3,
	.param .u64 .ptr .align 1 _Z9CoGKerneliiPViPKiPVfS4_S4_S4__param_4,
	.param .u64 .ptr .align 1 _Z9CoGKerneliiPViPKiPVfS4_S4_S4__param_5,
	.param .u64 .ptr .align 1 _Z9CoGKerneliiPViPKiPVfS4_S4_S4__param_6,
	.param .u64 .ptr .align 1 _Z9CoGKerneliiPViPKiPVfS4_S4_S4__param_7
)
{
	.reg .pred 	%p<104>;
	.reg .b32 	%r<286>;
	.reg .b32 	%f<369>;
	.reg .b64 	%rd<240>;
	// demoted variable
	.shared .align 4 .b8 _ZZ9CoGKerneliiPViPKiPVfS4_S4_S4_E5child[4096];
	// demoted variable
	.shared .align 4 .b8 _ZZ9CoGKerneliiPViPKiPVfS4_S4_S4_E4mass[4096];
	ld.param.u32 	%r158, [_Z9CoGKerneliiPViPKiPVfS4_S4_S4__param_1];
	ld.param.u64 	%rd19, [_Z9CoGKerneliiPViPKiPVfS4_S4_S4__param_4];
	ld.param.u64 	%rd20, [_Z9CoGKerneliiPViPKiPVfS4_S4_S4__param_5];
	ld.param.u64 	%rd21, [_Z9CoGKerneliiPViPKiPVfS4_S4_S4__param_6];
	ld.param.u64 	%rd22, [_Z9CoGKerneliiPViPKiPVfS4_S4_S4__param_7];
	cvta.to.global.u64 	%rd1, %rd22;
	cvta.to.global.u64 	%rd2, %rd21;
	cvta.to.global.u64 	%rd3, %rd20;
	cvta.to.global.u64 	%rd4, %rd19;
	ld.global.u32 	%r160, [d_bottom];
	mov.u32 	%r161, %ntid.x;
	mov.u32 	%r162, %nctaid.x;
	mul.lo.s32 	%r1, %r161, %r162;
	and.b32  	%r163, %r160, -32;
	mov.u32 	%r164, %tid.x;
	mov.u32 	%r165, %ctaid.x;
	mad.lo.s32 	%r166, %r165, %r161, %r164;
	add.s32 	%r167, %r166, %r163;
	setp.lt.s32 	%p2, %r167, %r160;
	selp.b32 	%r168, %r1, 0, %p2;
	add.s32 	%r283, %r168, %r167;
	shl.b32 	%r169, %r164, 2;
	mov.u32 	%r170, _ZZ9CoGKerneliiPViPKiPVfS4_S4_S4_E5child;
	add.s32 	%r3, %r170, %r169;
	mov.u32 	%r171, _ZZ9CoGKerneliiPViPKiPVfS4_S4_S4_E4mass;
	add.s32 	%r4, %r171, %r169;
	mov.b32 	%r222, 0;
$L__BB5_1:
	ld.param.u32 	%r218, [_Z9CoGKerneliiPViPKiPVfS4_S4_S4__param_0];
	setp.ge.s32 	%p3, %r283, %r218;
	mov.u32 	%r223, %r283;
	@%p3 bra 	$L__BB5_65;
$L__BB5_2:
	mul.wide.s32 	%rd23, %r223, 4;
	add.s64 	%rd24, %rd4, %rd23;
	ld.volatile.global.f32 	%f184, [%rd24];
	setp.geu.f32 	%p4, %f184, 0f00000000;
	@%p4 bra 	$L__BB5_64;
	ld.param.u64 	%rd238, [_Z9CoGKerneliiPViPKiPVfS4_S4_S4__param_3];
	shl.b32 	%r172, %r223, 3;
	cvta.to.global.u64 	%rd25, %rd238;
	mul.wide.s32 	%rd26, %r172, 4;
	add.s64 	%rd5, %rd25, %rd26;
	ld.global.nc.u32 	%r7, [%rd5];
	st.shared.u32 	[%r3], %r7;
	setp.lt.s32 	%p5, %r7, %r158;
	@%p5 bra 	$L__BB5_5;
	mul.wide.s32 	%rd27, %r7, 4;
	add.s64 	%rd28, %rd4, %rd27;
	ld.volatile.global.f32 	%f185, [%rd28];
	st.shared.f32 	[%r4], %f185;
	setp.lt.f32 	%p6, %f185, 0f00000000;
	@%p6 bra 	$L__BB5_64;
$L__BB5_5:
	ld.global.nc.u32 	%r8, [%rd5+4];
	st.shared.u32 	[%r3+512], %r8;
	setp.lt.s32 	%p7, %r8, %r158;
	@%p7 bra 	$L__BB5_7;
	mul.wide.s32 	%rd29, %r8, 4;
	add.s64 	%rd30, %rd4, %rd29;
	ld.volatile.global.f32 	%f186, [%rd30];
	st.shared.f32 	[%r4+512], %f186;
	setp.lt.f32 	%p8, %f186, 0f00000000;
	@%p8 bra 	$L__BB5_64;
$L__BB5_7:
	ld.global.nc.u32 	%r9, [%rd5+8];
	st.shared.u32 	[%r3+1024], %r9;
	setp.lt.s32 	%p9, %r9, %r158;
	@%p9 bra 	$L__BB5_9;
	mul.wide.s32 	%rd31, %r9, 4;
	add.s64 	%rd32, %rd4, %rd31;
	ld.volatile.global.f32 	%f187, [%rd32];
	st.shared.f32 	[%r4+1024], %f187;
	setp.lt.f32 	%p10, %f187, 0f00000000;
	@%p10 bra 	$L__BB5_64;
$L__BB5_9:
	ld.global.nc.u32 	%r10, [%rd5+12];
	st.shared.u32 	[%r3+1536], %r10;
	setp.lt.s32 	%p11, %r10, %r158;
	@%p11 bra 	$L__BB5_11;
	mul.wide.s32 	%rd33, %r10, 4;
	add.s64 	%rd34, %rd4, %rd33;
	ld.volatile.global.f32 	%f188, [%rd34];
	st.shared.f32 	[%r4+1536], %f188;
	setp.lt.f32 	%p12, %f188, 0f00000000;
	@%p12 bra 	$L__BB5_64;
$L__BB5_11:
	ld.global.nc.u32 	%r11, [%rd5+16];
	st.shared.u32 	[%r3+2048], %r11;
	setp.lt.s32 	%p13, %r11, %r158;
	@%p13 bra 	$L__BB5_13;
	mul.wide.s32 	%rd35, %r11, 4;
	add.s64 	%rd36, %rd4, %rd35;
	ld.volatile.global.f32 	%f189, [%rd36];
	st.shared.f32 	[%r4+2048], %f189;
	setp.lt.f32 	%p14, %f189, 0f00000000;
	@%p14 bra 	$L__BB5_64;
$L__BB5_13:
	ld.global.nc.u32 	%r12, [%rd5+20];
	st.shared.u32 	[%r3+2560], %r12;
	setp.lt.s32 	%p15, %r12, %r158;
	@%p15 bra 	$L__BB5_15;
	mul.wide.s32 	%rd37, %r12, 4;
	add.s64 	%rd38, %rd4, %rd37;
	ld.volatile.global.f32 	%f190, [%rd38];
	st.shared.f32 	[%r4+2560], %f190;
	setp.lt.f32 	%p16, %f190, 0f00000000;
	@%p16 bra 	$L__BB5_64;
$L__BB5_15:
	ld.global.nc.u32 	%r13, [%rd5+24];
	st.shared.u32 	[%r3+3072], %r13;
	setp.lt.s32 	%p17, %r13, %r158;
	@%p17 bra 	$L__BB5_17;
	mul.wide.s32 	%rd39, %r13, 4;
	add.s64 	%rd40, %rd4, %rd39;
	ld.volatile.global.f32 	%f191, [%rd40];
	st.shared.f32 	[%r4+3072], %f191;
	setp.lt.f32 	%p18, %f191, 0f00000000;
	@%p18 bra 	$L__BB5_64;
$L__BB5_17:
	ld.global.nc.u32 	%r14, [%rd5+28];
	st.shared.u32 	[%r3+3584], %r14;
	setp.lt.s32 	%p19, %r14, %r158;
	@%p19 bra 	$L__BB5_19;
	mul.wide.s32 	%rd41, %r14, 4;
	add.s64 	%rd42, %rd4, %rd41;
	ld.volatile.global.f32 	%f192, [%rd42];
	st.shared.f32 	[%r4+3584], %f192;
	setp.lt.f32 	%p20, %f192, 0f00000000;
	@%p20 bra 	$L__BB5_64;
$L__BB5_19:
	setp.lt.s32 	%p21, %r7, 0;
	mov.f32 	%f292, 0f00000000;
	mov.b32 	%r227, 0;
	mov.f32 	%f293, %f292;
	mov.f32 	%f294, %f292;
	mov.f32 	%f295, %f292;
	@%p21 bra 	$L__BB5_28;
	setp.lt.s32 	%p22, %r7, %r158;
	@%p22 bra 	$L__BB5_26;
	ld.param.u64 	%rd224, [_Z9CoGKerneliiPViPKiPVfS4_S4_S4__param_2];
	ld.shared.f32 	%f286, [%r4];
	cvta.to.global.u64 	%rd43, %rd224;
	mul.wide.u32 	%rd44, %r7, 4;
	add.s64 	%rd45, %rd43, %rd44;
	ld.volatile.global.u32 	%r227, [%rd45];
	bra.uni 	$L__BB5_27;
$L__BB5_22:
	ld.param.u32 	%r220, [_Z9CoGKerneliiPViPKiPVfS4_S4_S4__param_0];
	setp.ge.s32 	%p39, %r283, %r220;
	@%p39 bra 	$L__BB5_154;
	mov.b32 	%r284, 0;
$L__BB5_24:
	mul.wide.s32 	%rd120, %r283, 4;
	add.s64 	%rd121, %rd4, %rd120;
	ld.volatile.global.f32 	%f222, [%rd121];
	setp.ltu.f32 	%p40, %f222, 0f00000000;
	@%p40 bra 	$L__BB5_66;
	add.s32 	%r283, %r283, %r1;
	mov.pred 	%p103, -1;
	bra.uni 	$L__BB5_151;
$L__BB5_26:
	mul.wide.u32 	%rd46, %r7, 4;
	add.s64 	%rd47, %rd4, %rd46;
	ld.volatile.global.f32 	%f286, [%rd47];
	mov.b32 	%r227, 1;
$L__BB5_27:
	add.f32 	%f292, %f286, 0f00000000;
	mul.wide.u32 	%rd48, %r7, 4;
	add.s64 	%rd49, %rd3, %rd48;
	ld.volatile.global.f32 	%f194, [%rd49];
	fma.rn.f32 	%f293, %f286, %f194, 0f00000000;
	add.s64 	%rd50, %rd2, %rd48;
	ld.volatile.global.f32 	%f195, [%rd50];
	fma.rn.f32 	%f294, %f286, %f195, 0f00000000;
	add.s64 	%rd51, %rd1, %rd48;
	ld.volatile.global.f32 	%f196, [%rd51];
	fma.rn.f32 	%f295, %f286, %f196, 0f00000000;
$L__BB5_28:
	setp.lt.s32 	%p23, %r8, 0;
	@%p23 bra 	$L__BB5_33;
	setp.lt.s32 	%p24, %r8, %r158;
	@%p24 bra 	$L__BB5_31;
	ld.param.u64 	%rd225, [_Z9CoGKerneliiPViPKiPVfS4_S4_S4__param_2];
	ld.shared.f32 	%f291, [%r4+512];
	cvta.to.global.u64 	%rd52, %rd225;
	mul.wide.u32 	%rd53, %r8, 4;
	add.s64 	%rd54, %rd52, %rd53;
	ld.volatile.global.u32 	%r226, [%rd54];
	bra.uni 	$L__BB5_32;
$L__BB5_31:
	mul.wide.u32 	%rd55, %r8, 4;
	add.s64 	%rd56, %rd4, %rd55;
	ld.volatile.global.f32 	%f291, [%rd56];
	mov.b32 	%r226, 1;
$L__BB5_32:
	add.s32 	%r227, %r226, %r227;
	add.f32 	%f292, %f292, %f291;
	mul.wide.u32 	%rd57, %r8, 4;
	add.s64 	%rd58, %rd3, %rd57;
	ld.volatile.global.f32 	%f197, [%rd58];
	fma.rn.f32 	%f293, %f291, %f197, %f293;
	add.s64 	%rd59, %rd2, %rd57;
	ld.volatile.global.f32 	%f198, [%rd59];
	fma.rn.f32 	%f294, %f291, %f198, %f294;
	add.s64 	%rd60, %rd1, %rd57;
	ld.volatile.global.f32 	%f199, [%rd60];
	fma.rn.f32 	%f295, %f291, %f199, %f295;
$L__BB5_33:
	setp.lt.s32 	%p25, %r9, 0;
	@%p25 bra 	$L__BB5_38;
	setp.lt.s32 	%p26, %r9, %r158;
	@%p26 bra 	$L__BB5_36;
	ld.param.u64 	%rd226, [_Z9CoGKerneliiPViPKiPVfS4_S4_S4__param_2];
	ld.shared.f32 	%f296, [%r4+1024];
	cvta.to.global.u64 	%rd61, %rd226;
	mul.wide.u32 	%rd62, %r9, 4;
	add.s64 	%rd63, %rd61, %rd62;
	ld.volatile.global.u32 	%r228, [%rd63];
	bra.uni 	$L__BB5_37;
$L__BB5_36:
	mul.wide.u32 	%rd64, %r9, 4;
	add.s64 	%rd65, %rd4, %rd64;
	ld.volatile.global.f32 	%f296, [%rd65];
	mov.b32 	%r228, 1;
$L__BB5_37:
	add.s32 	%r227, %r228, %r227;
	add.f32 	%f292, %f292, %f296;
	mul.wide.u32 	%rd66, %r9, 4;
	add.s64 	%rd67, %rd3, %rd66;
	ld.volatile.global.f32 	%f200, [%rd67];
	fma.rn.f32 	%f293, %f296, %f200, %f293;
	add.s64 	%rd68, %rd2, %rd66;
	ld.volatile.global.f32 	%f201, [%rd68];
	fma.rn.f32 	%f294, %f296, %f201, %f294;
	add.s64 	%rd69, %rd1, %rd66;
	ld.volatile.global.f32 	%f202, [%rd69];
	fma.rn.f32 	%f295, %f296, %f202, %f295;
$L__BB5_38:
	setp.lt.s32 	%p27, %r10, 0;
	@%p27 bra 	$L__BB5_43;
	setp.lt.s32 	%p28, %r10, %r158;
	@%p28 bra 	$L__BB5_41;
	ld.param.u64 	%rd227, [_Z9CoGKerneliiPViPKiPVfS4_S4_S4__param_2];
	ld.shared.f32 	%f301, [%r4+1536];
	cvta.to.global.u64 	%rd70, %rd227;
	mul.wide.u32 	%rd71, %r10, 4;
	add.s64 	%rd72, %rd70, %rd71;
	ld.volatile.global.u32 	%r230, [%rd72];
	bra.uni 	$L__BB5_42;
$L__BB5_41:
	mul.wide.u32 	%rd73, %r10, 4;
	add.s64 	%rd74, %rd4, %rd73;
	ld.volatile.global.f32 	%f301, [%rd74];
	mov.b32 	%r230, 1;
$L__BB5_42:
	add.s32 	%r227, %r230, %r227;
	add.f32 	%f292, %f292, %f301;
	mul.wide.u32 	%rd75, %r10, 4;
	add.s64 	%rd76, %rd3, %rd75;
	ld.volatile.global.f32 	%f203, [%rd76];
	fma.rn.f32 	%f293, %f301, %f203, %f293;
	add.s64 	%rd77, %rd2, %rd75;
	ld.volatile.global.f32 	%f204, [%rd77];
	fma.rn.f32 	%f294, %f301, %f204, %f294;
	add.s64 	%rd78, %rd1, %rd75;
	ld.volatile.global.f32 	%f205, [%rd78];
	fma.rn.f32 	%f295, %f301, %f205, %f295;
$L__BB5_43:
	setp.lt.s32 	%p29, %r11, 0;
	@%p29 bra 	$L__BB5_48;
	setp.lt.s32 	%p30, %r11, %r158;
	@%p30 bra 	$L__BB5_46;
	ld.param.u64 	%rd228, [_Z9CoGKerneliiPViPKiPVfS4_S4_S4__param_2];
	ld.shared.f32 	%f306, [%r4+2048];
	cvta.to.global.u64 	%rd79, %rd228;
	mul.wide.u32 	%rd80, %r11, 4;
	add.s64 	%rd81, %rd79, %rd80;
	ld.volatile.global.u32 	%r232, [%rd81];
	bra.uni 	$L__BB5_47;
$L__BB5_46:
	mul.wide.u32 	%rd82, %r11, 4;
	add.s64 	%rd83, %rd4, %rd82;
	ld.volatile.global.f32 	%f306, [%rd83];
	mov.b32 	%r232, 1;
$L__BB5_47:
	add.s32 	%r227, %r232, %r227;
	add.f32 	%f292, %f292, %f306;
	mul.wide.u32 	%rd84, %r11, 4;
	add.s64 	%rd85, %rd3, %rd84;
	ld.volatile.global.f32 	%f206, [%rd85];
	fma.rn.f32 	%f293, %f306, %f206, %f293;
	add.s64 	%rd86, %rd2, %rd84;
	ld.volatile.global.f32 	%f207, [%rd86];
	fma.rn.f32 	%f294, %f306, %f207, %f294;
	add.s64 	%rd87, %rd1, %rd84;
	ld.volatile.global.f32 	%f208, [%rd87];
	fma.rn.f32 	%f295, %f306, %f208, %f295;
$L__BB5_48:
	setp.lt.s32 	%p31, %r12, 0;
	@%p31 bra 	$L__BB5_53;
	setp.lt.s32 	%p32, %r12, %r158;
	@%p32 bra 	$L__BB5_51;
	ld.param.u64 	%rd229, [_Z9CoGKerneliiPViPKiPVfS4_S4_S4__param_2];
	ld.shared.f32 	%f311, [%r4+2560];
	cvta.to.global.u64 	%rd88, %rd229;
	mul.wide.u32 	%rd89, %r12, 4;
	add.s64 	%rd90, %rd88, %rd89;
	ld.volatile.global.u32 	%r234, [%rd90];
	bra.uni 	$L__BB5_52;
$L__BB5_51:
	mul.wide.u32 	%rd91, %r12, 4;
	add.s64 	%rd92, %rd4, %rd91;
	ld.volatile.global.f32 	%f311, [%rd92];
	mov.b32 	%r234, 1;
$L__BB5_52:
	add.s32 	%r227, %r234, %r227;
	add.f32 	%f292, %f292, %f311;
	mul.wide.u32 	%rd93, %r12, 4;
	add.s64 	%rd94, %rd3, %rd93;
	ld.volatile.global.f32 	%f209, [%rd94];
	fma.rn.f32 	%f293, %f311, %f209, %f293;
	add.s64 	%rd95, %rd2, %rd93;
	ld.volatile.global.f32 	%f210, [%rd95];
	fma.rn.f32 	%f294, %f311, %f210, %f294;
	add.s64 	%rd96, %rd1, %rd93;
	ld.volatile.global.f32 	%f211, [%rd96];
	fma.rn.f32 	%f295, %f311, %f211, %f295;
$L__BB5_53:
	setp.lt.s32 	%p33, %r13, 0;
	@%p33 bra 	$L__BB5_58;
	setp.lt.s32 	%p34, %r13, %r158;
	@%p34 bra 	$L__BB5_56;
	ld.param.u64 	%rd230, [_Z9CoGKerneliiPViPKiPVfS4_S4_S4__param_2];
	ld.shared.f32 	%f316, [%r4+3072];
	cvta.to.global.u64 	%rd97, %rd230;
	mul.wide.u32 	%rd98, %r13, 4;
	add.s64 	%rd99, %rd97, %rd98;
	ld.volatile.global.u32 	%r236, [%rd99];
	bra.uni 	$L__BB5_57;
$L__BB5_56:
	mul.wide.u32 	%rd100, %r13, 4;
	add.s64 	%rd101, %rd4, %rd100;
	ld.volatile.global.f32 	%f316, [%rd101];
	mov.b32 	%r236, 1;
$L__BB5_57:
	add.s32 	%r227, %r236, %r227;
	add.f32 	%f292, %f292, %f316;
	mul.wide.u32 	%rd102, %r13, 4;
	add.s64 	%rd103, %rd3, %rd102;
	ld.volatile.global.f32 	%f212, [%rd103];
	fma.rn.f32 	%f293, %f316, %f212, %f293;
	add.s64 	%rd104, %rd2, %rd102;
	ld.volatile.global.f32 	%f213, [%rd104];
	fma.rn.f32 	%f294, %f316, %f213, %f294;
	add.s64 	%rd105, %rd1, %rd102;
	ld.volatile.global.f32 	%f214, [%rd105];
	fma.rn.f32 	%f295, %f316, %f214, %f295;
$L__BB5_58:
	ld.param.u64 	%rd231, [_Z9CoGKerneliiPViPKiPVfS4_S4_S4__param_2];
	cvta.to.global.u64 	%rd6, %rd231;
	setp.lt.s32 	%p35, %r14, 0;
	@%p35 bra 	$L__BB5_63;
	setp.lt.s32 	%p36, %r14, %r158;
	@%p36 bra 	$L__BB5_61;
	ld.shared.f32 	%f321, [%r4+3584];
	mul.wide.u32 	%rd106, %r14, 4;
	add.s64 	%rd107, %rd6, %rd106;
	ld.volatile.global.u32 	%r238, [%rd107];
	bra.uni 	$L__BB5_62;
$L__BB5_61:
	mul.wide.u32 	%rd108, %r14, 4;
	add.s64 	%rd109, %rd4, %rd108;
	ld.volatile.global.f32 	%f321, [%rd109];
	mov.b32 	%r238, 1;
$L__BB5_62:
	add.s32 	%r227, %r238, %r227;
	add.f32 	%f292, %f292, %f321;
	mul.wide.u32 	%rd110, %r14, 4;
	add.s64 	%rd111, %rd3, %rd110;
	ld.volatile.global.f32 	%f215, [%rd111];
	fma.rn.f32 	%f293, %f321, %f215, %f293;
	add.s64 	%rd112, %rd2, %rd110;
	ld.volatile.global.f32 	%f216, [%rd112];
	fma.rn.f32 	%f294, %f321, %f216, %f294;
	add.s64 	%rd113, %rd1, %rd110;
	ld.volatile.global.f32 	%f217, [%rd113];
	fma.rn.f32 	%f295, %f321, %f217, %f295;
$L__BB5_63:
	mul.wide.s32 	%rd114, %r223, 4;
	add.s64 	%rd115, %rd6, %rd114;
	st.volatile.global.u32 	[%rd115], %r227;
	rcp.rn.f32 	%f218, %f292;
	mul.f32 	%f219, %f293, %f218;
	add.s64 	%rd116, %rd3, %rd114;
	st.volatile.global.f32 	[%rd116], %f219;
	mul.f32 	%f220, %f218, %f294;
	add.s64 	%rd117, %rd2, %rd114;
	st.volatile.global.f32 	[%rd117], %f220;
	mul.f32 	%f221, %f218, %f295;
	add.s64 	%rd118, %rd1, %rd114;
	st.volatile.global.f32 	[%rd118], %f221;
	membar.gl;
	add.s64 	%rd119, %rd4, %rd114;
	st.volatile.global.f32 	[%rd119], %f292;
$L__BB5_64:
	ld.param.u32 	%r219, [_Z9CoGKerneliiPViPKiPVfS4_S4_S4__param_0];
	add.s32 	%r223, %r223, %r1;
	setp.lt.s32 	%p37, %r223, %r219;
	@%p37 bra 	$L__BB5_2;
$L__BB5_65:
	add.s32 	%r222, %r222, 1;
	setp.eq.s32 	%p38, %r222, 5;
	@%p38 bra 	$L__BB5_22;
	bra.uni 	$L__BB5_1;
$L__BB5_66:
	setp.ne.s32 	%p42, %r284, 0;
	@%p42 bra 	$L__BB5_84;
	ld.param.u64 	%rd239, [_Z9CoGKerneliiPViPKiPVfS4_S4_S4__param_3];
	shl.b32 	%r200, %r283, 3;
	cvta.to.global.u64 	%rd130, %rd239;
	mul.wide.s32 	%rd131, %r200, 4;
	add.s64 	%rd7, %rd130, %rd131;
	ld.global.nc.u32 	%r265, [%rd7];
	st.shared.u32 	[%r3], %r265;
	setp.lt.s32 	%p67, %r265, %r158;
	mov.b32 	%r242, 7;
	@%p67 bra 	$L__BB5_69;
	mul.wide.s32 	%rd132, %r265, 4;
	add.s64 	%rd133, %rd4, %rd132;
	ld.volatile.global.f32 	%f247, [%rd133];
	st.shared.f32 	[%r4], %f247;
	setp.ge.f32 	%p68, %f247, 0f00000000;
	selp.b32 	%r242, 7, 8, %p68;
$L__BB5_69:
	ld.global.nc.u32 	%r264, [%rd7+4];
	st.shared.u32 	[%r3+512], %r264;
	setp.lt.s32 	%p69, %r264, %r158;
	mov.b32 	%r243, -1;
	@%p69 bra 	$L__BB5_71;
	mul.wide.s32 	%rd134, %r264, 4;
	add.s64 	%rd135, %rd4, %rd134;
	ld.volatile.global.f32 	%f248, [%rd135];
	st.shared.f32 	[%r4+512], %f248;
	setp.ge.f32 	%p70, %f248, 0f00000000;
	selp.s32 	%r243, -1, 0, %p70;
$L__BB5_71:
	add.s32 	%r57, %r243, %r242;
	ld.global.nc.u32 	%r263, [%rd7+8];
	st.shared.u32 	[%r3+1024], %r263;
	setp.lt.s32 	%p71, %r263, %r158;
	mov.b32 	%r244, -1;
	@%p71 bra 	$L__BB5_73;
	mul.wide.s32 	%rd136, %r263, 4;
	add.s64 	%rd137, %rd4, %rd136;
	ld.volatile.global.f32 	%f249, [%rd137];
	st.shared.f32 	[%r4+1024], %f249;
	setp.ge.f32 	%p72, %f249, 0f00000000;
	selp.s32 	%r244, -1, 0, %p72;
$L__BB5_73:
	add.s32 	%r61, %r244, %r57;
	ld.global.nc.u32 	%r262, [%rd7+12];
	st.shared.u32 	[%r3+1536], %r262;
	setp.lt.s32 	%p73, %r262, %r158;
	mov.b32 	%r245, -1;
	@%p73 bra 	$L__BB5_75;
	mul.wide.s32 	%rd138, %r262, 4;
	add.s64 	%rd139, %rd4, %rd138;
	ld.volatile.global.f32 	%f250, [%rd139];
	st.shared.f32 	[%r4+1536], %f250;
	setp.ge.f32 	%p74, %f250, 0f00000000;
	selp.s32 	%r245, -1, 0, %p74;
$L__BB5_75:
	add.s32 	%r65, %r245, %r61;
	ld.global.nc.u32 	%r261, [%rd7+16];
	st.shared.u32 	[%r3+2048], %r261;
	setp.lt.s32 	%p75, %r261, %r158;
	mov.b32 	%r246, -1;
	@%p75 bra 	$L__BB5_77;
	mul.wide.s32 	%rd140, %r261, 4;
	add.s64 	%rd141, %rd4, %rd140;
	ld.volatile.global.f32 	%f251, [%rd141];
	st.shared.f32 	[%r4+2048], %f251;
	setp.ge.f32 	%p76, %f251, 0f00000000;
	selp.s32 	%r246, -1, 0, %p76;
$L__BB5_77:
	add.s32 	%r69, %r246, %r65;
	ld.global.nc.u32 	%r260, [%rd7+20];
	st.shared.u32 	[%r3+2560], %r260;
	setp.lt.s32 	%p77, %r260, %r158;
	mov.b32 	%r247, -1;
	@%p77 bra 	$L__BB5_79;
	mul.wide.s32 	%rd142, %r260, 4;
	add.s64 	%rd143, %rd4, %rd142;
	ld.volatile.global.f32 	%f252, [%rd143];
	st.shared.f32 	[%r4+2560], %f252;
	setp.ge.f32 	%p78, %f252, 0f00000000;
	selp.s32 	%r247, -1, 0, %p78;
$L__BB5_79:
	add.s32 	%r73, %r247, %r69;
	ld.global.nc.u32 	%r259, [%rd7+24];
	st.shared.u32 	[%r3+3072], %r259;
	setp.lt.s32 	%p79, %r259, %r158;
	mov.b32 	%r248, -1;
	@%p79 bra 	$L__BB5_81;
	mul.wide.s32 	%rd144, %r259, 4;
	add.s64 	%rd145, %rd4, %rd144;
	ld.volatile.global.f32 	%f253, [%rd145];
	st.shared.f32 	[%r4+3072], %f253;
	setp.ge.f32 	%p80, %f253, 0f00000000;
	selp.s32 	%r248, -1, 0, %p80;
$L__BB5_81:
	add.s32 	%r77, %r248, %r73;
	ld.global.nc.u32 	%r258, [%rd7+28];
	st.shared.u32 	[%r3+3584], %r258;
	setp.lt.s32 	%p81, %r258, %r158;
	mov.b32 	%r249, -1;
	@%p81 bra 	$L__BB5_83;
	mul.wide.s32 	%rd146, %r258, 4;
	add.s64 	%rd147, %rd4, %rd146;
	ld.volatile.global.f32 	%f254, [%rd147];
	st.shared.f32 	[%r4+3584], %f254;
	setp.ge.f32 	%p82, %f254, 0f00000000;
	selp.s32 	%r249, -1, 0, %p82;
$L__BB5_83:
	add.s32 	%r284, %r249, %r77;
	bra.uni 	$L__BB5_109;
$L__BB5_84:
	ld.shared.u32 	%r265, [%r3];
	setp.lt.s32 	%p43, %r265, %r158;
	mov.b32 	%r250, 7;
	@%p43 bra 	$L__BB5_87;
	mul.wide.s32 	%rd122, %r265, 4;
	add.s64 	%rd8, %rd4, %rd122;
	ld.volatile.global.f32 	%f223, [%rd8];
	setp.ge.f32 	%p44, %f223, 0f00000000;
	selp.f32 	%f224, 0f3F800000, 0f00000000, %p44;
	st.shared.f32 	[%r4], %f224;
	@%p44 bra 	$L__BB5_87;
	ld.volatile.global.f32 	%f225, [%rd8];
	st.shared.f32 	[%r4], %f225;
	setp.ge.f32 	%p45, %f225, 0f00000000;
	selp.b32 	%r250, 7, 8, %p45;
$L__BB5_87:
	ld.shared.u32 	%r264, [%r3+512];
	setp.lt.s32 	%p46, %r264, %r158;
	mov.b32 	%r251, -1;
	@%p46 bra 	$L__BB5_90;
	mul.wide.s32 	%rd123, %r264, 4;
	add.s64 	%rd9, %rd4, %rd123;
	ld.volatile.global.f32 	%f226, [%rd9];
	setp.ge.f32 	%p47, %f226, 0f00000000;
	selp.f32 	%f227, 0f3F800000, 0f00000000, %p47;
	st.shared.f32 	[%r4+512], %f227;
	@%p47 bra 	$L__BB5_90;
	ld.volatile.global.f32 	%f228, [%rd9];
	st.shared.f32 	[%r4+512], %f228;
	setp.ge.f32 	%p48, %f228, 0f00000000;
	selp.s32 	%r251, -1, 0, %p48;
$L__BB5_90:
	add.s32 	%r88, %r251, %r250;
	ld.shared.u32 	%r263, [%r3+1024];
	setp.lt.s32 	%p49, %r263, %r158;
	mov.b32 	%r252, -1;
	@%p49 bra 	$L__BB5_93;
	mul.wide.s32 	%rd124, %r263, 4;
	add.s64 	%rd10, %rd4, %rd124;
	ld.volatile.global.f32 	%f229, [%rd10];
	setp.ge.f32 	%p50, %f229, 0f00000000;
	selp.f32 	%f230, 0f3F800000, 0f00000000, %p50;
	st.shared.f32 	[%r4+1024], %f230;
	@%p50 bra 	$L__BB5_93;
	ld.volatile.global.f32 	%f231, [%rd10];
	st.shared.f32 	[%r4+1024], %f231;
	setp.ge.f32 	%p51, %f231, 0f00000000;
	selp.s32 	%r252, -1, 0, %p51;
$L__BB5_93:
	add.s32 	%r92, %r252, %r88;
	ld.shared.u32 	%r262, [%r3+1536];
	setp.lt.s32 	%p52, %r262, %r158;
	mov.b32 	%r253, -1;
	@%p52 bra 	$L__BB5_96;
	mul.wide.s32 	%rd125, %r262, 4;
	add.s64 	%rd11, %rd4, %rd125;
	ld.volatile.global.f32 	%f232, [%rd11];
	setp.ge.f32 	%p53, %f232, 0f00000000;
	selp.f32 	%f233, 0f3F800000, 0f00000000, %p53;
	st.shared.f32 	[%r4+1536], %f233;
	@%p53 bra 	$L__BB5_96;
	ld.volatile.global.f32 	%f234, [%rd11];
	st.shared.f32 	[%r4+1536], %f234;
	setp.ge.f32 	%p54, %f234, 0f00000000;
	selp.s32 	%r253, -1, 0, %p54;
$L__BB5_96:
	add.s32 	%r96, %r253, %r92;
	ld.shared.u32 	%r261, [%r3+2048];
	setp.lt.s32 	%p55, %r261, %r158;
	mov.b32 	%r254, -1;
	@%p55 bra 	$L__BB5_99;
	mul.wide.s32 	%rd126, %r261, 4;
	add.s64 	%rd12, %rd4, %rd126;
	ld.volatile.global.f32 	%f235, [%rd12];
	setp.ge.f32 	%p56, %f235, 0f00000000;
	selp.f32 	%f236, 0f3F800000, 0f00000000, %p56;
	st.shared.f32 	[%r4+2048], %f236;
	@%p56 bra 	$L__BB5_99;
	ld.volatile.global.f32 	%f237, [%rd12];
	st.shared.f32 	[%r4+2048], %f237;
	setp.ge.f32 	%p57, %f237, 0f00000000;
	selp.s32 	%r254, -1, 0, %p57;
$L__BB5_99:
	add.s32 	%r100, %r254, %r96;
	ld.shared.u32 	%r260, [%r3+2560];
	setp.lt.s32 	%p58, %r260, %r158;
	mov.b32 	%r255, -1;
	@%p58 bra 	$L__BB5_102;
	mul.wide.s32 	%rd127, %r260, 4;
	add.s64 	%rd13, %rd4, %rd127;
	ld.volatile.global.f32 	%f238, [%rd13];
	setp.ge.f32 	%p59, %f238, 0f00000000;
	selp.f32 	%f239, 0f3F800000, 0f00000000, %p59;
	st.shared.f32 	[%r4+2560], %f239;
	@%p59 bra 	$L__BB5_102;
	ld.volatile.global.f32 	%f240, [%rd13];
	st.shared.f32 	[%r4+2560], %f240;
	setp.ge.f32 	%p60, %f240, 0f00000000;
	selp.s32 	%r255, -1, 0, %p60;
$L__BB5_102:
	add.s32 	%r104, %r255, %r100;
	ld.shared.u32 	%r259, [%r3+3072];
	setp.lt.s32 	%p61, %r259, %r158;
	mov.b32 	%r256, -1;
	@%p61 bra 	$L__BB5_105;
	mul.wide.s32 	%rd128, %r259, 4;
	add.s64 	%rd14, %rd4, %rd128;
	ld.volatile.global.f32 	%f241, [%rd14];
	setp.ge.f32 	%p62, %f241, 0f00000000;
	selp.f32 	%f242, 0f3F800000, 0f00000000, %p62;
	st.shared.f32 	[%r4+3072], %f242;
	@%p62 bra 	$L__BB5_105;
	ld.volatile.global.f32 	%f243, [%rd14];
	st.shared.f32 	[%r4+3072], %f243;
	setp.ge.f32 	%p63, %f243, 0f00000000;
	selp.s32 	%r256, -1, 0, %p63;
$L__BB5_105:
	add.s32 	%r108, %r256, %r104;
	ld.shared.u32 	%r258, [%r3+3584];
	setp.lt.s32 	%p64, %r258, %r158;
	mov.b32 	%r257, -1;
	@%p64 bra 	$L__BB5_108;
	mul.wide.s32 	%rd129, %r258, 4;
	add.s64 	%rd15, %rd4, %rd129;
	ld.volatile.global.f32 	%f244, [%rd15];
	setp.ge.f32 	%p65, %f244, 0f00000000;
	selp.f32 	%f245, 0f3F800000, 0f00000000, %p65;
	st.shared.f32 	[%r4+3584], %f245;
	@%p65 bra 	$L__BB5_108;
	ld.volatile.global.f32 	%f246, [%rd15];
	st.shared.f32 	[%r4+3584], %f246;
	setp.ge.f32 	%p66, %f246, 0f00000000;
	selp.s32 	%r257, -1, 0, %p66;
$L__BB5_108:
	add.s32 	%r284, %r257, %r108;
$L__BB5_109:
	setp.ne.s32 	%p84, %r284, 0;
	mov.pred 	%p103, -1;
	@%p84 bra 	$L__BB5_151;
	setp.lt.s32 	%p85, %r265, 0;
	mov.f32 	%f292, 0f00000000;
	mov.b32 	%r270, 0;
	mov.f32 	%f335, %f292;
	mov.f32 	%f336, %f292;
	mov.f32 	%f337, %f292;
	@%p85 bra 	$L__BB5_115;
	setp.lt.s32 	%p86, %r265, %r158;
	@%p86 bra 	$L__BB5_113;
	ld.param.u64 	%rd232, [_Z9CoGKerneliiPViPKiPVfS4_S4_S4__param_2];
	ld.shared.f32 	%f328, [%r4];
	cvta.to.global.u64 	%rd148, %rd232;
	mul.wide.u32 	%rd149, %r265, 4;
	add.s64 	%rd150, %rd148, %rd149;
	ld.volatile.global.u32 	%r270, [%rd150];
	bra.uni 	$L__BB5_114;
$L__BB5_113:
	mul.wide.u32 	%rd151, %r265, 4;
	add.s64 	%rd152, %rd4, %rd151;
	ld.volatile.global.f32 	%f328, [%rd152];
	mov.b32 	%r270, 1;
$L__BB5_114:
	add.f32 	%f292, %f328, 0f00000000;
	mul.wide.u32 	%rd153, %r265, 4;
	add.s64 	%rd154, %rd3, %rd153;
	ld.volatile.global.f32 	%f256, [%rd154];
	fma.rn.f32 	%f335, %f328, %f256, 0f00000000;
	add.s64 	%rd155, %rd2, %rd153;
	ld.volatile.global.f32 	%f257, [%rd155];
	fma.rn.f32 	%f336, %f328, %f257, 0f00000000;
	add.s64 	%rd156, %rd1, %rd153;
	ld.volatile.global.f32 	%f258, [%rd156];
	fma.rn.f32 	%f337, %f328, %f258, 0f00000000;
$L__BB5_115:
	setp.lt.s32 	%p87, %r264, 0;
	@%p87 bra 	$L__BB5_120;
	setp.lt.s32 	%p88, %r264, %r158;
	@%p88 bra 	$L__BB5_118;
	ld.param.u64 	%rd233, [_Z9CoGKerneliiPViPKiPVfS4_S4_S4__param_2];
	ld.shared.f32 	%f333, [%r4+512];
	cvta.to.global.u64 	%rd157, %rd233;
	mul.wide.u32 	%rd158, %r264, 4;
	add.s64 	%rd159, %rd157, %rd158;
	ld.volatile.global.u32 	%r269, [%rd159];
	bra.uni 	$L__BB5_119;
$L__BB5_118:
	mul.wide.u32 	%rd160, %r264, 4;
	add.s64 	%rd161, %rd4, %rd160;
	ld.volatile.global.f32 	%f333, [%rd161];
	mov.b32 	%r269, 1;
$L__BB5_119:
	add.s32 	%r270, %r269, %r270;
	add.f32 	%f292, %f292, %f333;
	mul.wide.u32 	%rd162, %r264, 4;
	add.s64 	%rd163, %rd3, %rd162;
	ld.volatile.global.f32 	%f259, [%rd163];
	fma.rn.f32 	%f335, %f333, %f259, %f335;
	add.s64 	%rd164, %rd2, %rd162;
	ld.volatile.global.f32 	%f260, [%rd164];
	fma.rn.f32 	%f336, %f333, %f260, %f336;
	add.s64 	%rd165, %rd1, %rd162;
	ld.volatile.global.f32 	%f261, [%rd165];
	fma.rn.f32 	%f337, %f333, %f261, %f337;
$L__BB5_120:
	setp.lt.s32 	%p89, %r263, 0;
	@%p89 bra 	$L__BB5_125;
	setp.lt.s32 	%p90, %r263, %r158;
	@%p90 bra 	$L__BB5_123;
	ld.param.u64 	%rd234, [_Z9CoGKerneliiPViPKiPVfS4_S4_S4__param_2];
	ld.shared.f32 	%f338, [%r4+1024];
	cvta.to.global.u64 	%rd166, %rd234;
	mul.wide.u32 	%rd167, %r263, 4;
	add.s64 	%rd168, %rd166, %rd167;
	ld.volatile.global.u32 	%r271, [%rd168];
	bra.uni 	$L__BB5_124;
$L__BB5_123:
	mul.wide.u32 	%rd169, %r263, 4;
	add.s64 	%rd170, %rd4, %rd169;
	ld.volatile.global.f32 	%f338, [%rd170];
	mov.b32 	%r271, 1;
$L__BB5_124:
	add.s32 	%r270, %r271, %r270;
	add.f32 	%f292, %f292, %f338;
	mul.wide.u32 	%rd171, %r263, 4;
	add.s64 	%rd172, %rd3, %rd171;
	ld.volatile.global.f32 	%f262, [%rd172];
	fma.rn.f32 	%f335, %f338, %f262, %f335;
	add.s64 	%rd173, %rd2, %rd171;
	ld.volatile.global.f32 	%f263, [%rd173];
	fma.rn.f32 	%f336, %f338, %f263, %f336;
	add.s64 	%rd174, %rd1, %rd171;
	ld.volatile.global.f32 	%f264, [%rd174];
	fma.rn.f32 	%f337, %f338, %f264, %f337;
$L__BB5_125:
	setp.lt.s32 	%p91, %r262, 0;
	@%p91 bra 	$L__BB5_130;
	setp.lt.s32 	%p92, %r262, %r158;
	@%p92 bra 	$L__BB5_128;
	ld.param.u64 	%rd235, [_Z9CoGKerneliiPViPKiPVfS4_S4_S4__param_2];
	ld.shared.f32 	%f343, [%r4+1536];
	cvta.to.global.u64 	%rd175, %rd235;
	mul.wide.u32 	%rd176, %r262, 4;
	add.s64 	%rd177, %rd175, %rd176;
	ld.volatile.global.u32 	%r273, [%rd177];
	bra.uni 	$L__BB5_129;
$L__BB5_128:
	mul.wide.u32 	%rd178, %r262, 4;
	add.s64 	%rd179, %rd4, %rd178;
	ld.volatile.global.f32 	%f343, [%rd179];
	mov.b32 	%r273, 1;
$L__BB5_129:
	add.s32 	%r270, %r273, %r270;
	add.f32 	%f292, %f292, %f343;
	mul.wide.u32 	%rd180, %r262, 4;
	add.s64 	%rd181, %rd3, %rd180;
	ld.volatile.global.f32 	%f265, [%rd181];
	fma.rn.f32 	%f335, %f343, %f265, %f335;
	add.s64 	%rd182, %rd2, %rd180;
	ld.volatile.global.f32 	%f266, [%rd182];
	fma.rn.f32 	%f336, %f343, %f266, %f336;
	add.s64 	%rd183, %rd1, %rd180;
	ld.volatile.global.f32 	%f267, [%rd183];
	fma.rn.f32 	%f337, %f343, %f267, %f337;
$L__BB5_130:
	setp.lt.s32 	%p93, %r261, 0;
	@%p93 bra 	$L__BB5_135;
	setp.lt.s32 	%p94, %r261, %r158;
	@%p94 bra 	$L__BB5_133;
	ld.param.u64 	%rd236, [_Z9CoGKerneliiPViPKiPVfS4_S4_S4__param_2];
	ld.shared.f32 	%f348, [%r4+2048];
	cvta.to.global.u64 	%rd184, %rd236;
	mul.wide.u32 	%rd185, %r261, 4;
	add.s64 	%rd186, %rd184, %rd185;
	ld.volatile.global.u32 	%r275, [%rd186];
	bra.uni 	$L__BB5_134;
$L__BB5_133:
	mul.wide.u32 	%rd187, %r261, 4;
	add.s64 	%rd188, %rd4, %rd187;
	ld.volatile.global.f32 	%f348, [%rd188];
	mov.b32 	%r275, 1;
$L__BB5_134:
	add.s32 	%r270, %r275, %r270;
	add.f32 	%f292, %f292, %f348;
	mul.wide.u32 	%rd189, %r261, 4;
	add.s64 	%rd190, %rd3, %rd189;
	ld.volatile.global.f32 	%f268, [%rd190];
	fma.rn.f32 	%f335, %f348, %f268, %f335;
	add.s64 	%rd191, %rd2, %rd189;
	ld.volatile.global.f32 	%f269, [%rd191];
	fma.rn.f32 	%f336, %f348, %f269, %f336;
	add.s64 	%rd192, %rd1, %rd189;
	ld.volatile.global.f32 	%f270, [%rd192];
	fma.rn.f32 	%f337, %f348, %f270, %f337;
$L__BB5_135:
	ld.param.u64 	%rd237, [_Z9CoGKerneliiPViPKiPVfS4_S4_S4__param_2];
	cvta.to.global.u64 	%rd16, %rd237;
	setp.lt.s32 	%p95, %r260, 0;
	@%p95 bra 	$L__BB5_140;
	setp.lt.s32 	%p96, %r260, %r158;
	@%p96 bra 	$L__BB5_138;
	ld.shared.f32 	%f353, [%r4+2560];
	mul.wide.u32 	%rd193, %r260, 4;
	add.s64 	%rd194, %rd16, %rd193;
	ld.volatile.global.u32 	%r277, [%rd194];
	bra.uni 	$L__BB5_139;
$L__BB5_138:
	mul.wide.u32 	%rd195, %r260, 4;
	add.s64 	%rd196, %rd4, %rd195;
	ld.volatile.global.f32 	%f353, [%rd196];
	mov.b32 	%r277, 1;
$L__BB5_139:
	add.s32 	%r270, %r277, %r270;
	add.f32 	%f292, %f292, %f353;
	mul.wide.u32 	%rd197, %r260, 4;
	add.s64 	%rd198, %rd3, %rd197;
	ld.volatile.global.f32 	%f271, [%rd198];
	fma.rn.f32 	%f335, %f353, %f271, %f335;
	add.s64 	%rd199, %rd2, %rd197;
	ld.volatile.global.f32 	%f272, [%rd199];
	fma.rn.f32 	%f336, %f353, %f272, %f336;
	add.s64 	%rd200, %rd1, %rd197;
	ld.volatile.global.f32 	%f273, [%rd200];
	fma.rn.f32 	%f337, %f353, %f273, %f337;
$L__BB5_140:
	setp.lt.s32 	%p97, %r259, 0;
	@%p97 bra 	$L__BB5_145;
	setp.lt.s32 	%p98, %r259, %r158;
	@%p98 bra 	$L__BB5_143;
	ld.shared.f32 	%f358, [%r4+3072];
	mul.wide.u32 	%rd201, %r259, 4;
	add.s64 	%rd202, %rd16, %rd201;
	ld.volatile.global.u32 	%r279, [%rd202];
	bra.uni 	$L__BB5_144;
$L__BB5_143:
	mul.wide.u32 	%rd203, %r259, 4;
	add.s64 	%rd204, %rd4, %rd203;
	ld.volatile.global.f32 	%f358, [%rd204];
	mov.b32 	%r279, 1;
$L__BB5_144:
	add.s32 	%r270, %r279, %r270;
	add.f32 	%f292, %f292, %f358;
	mul.wide.u32 	%rd205, %r259, 4;
	add.s64 	%rd206, %rd3, %rd205;
	ld.volatile.global.f32 	%f274, [%rd206];
	fma.rn.f32 	%f335, %f358, %f274, %f335;
	add.s64 	%rd207, %rd2, %rd205;
	ld.volatile.global.f32 	%f275, [%rd207];
	fma.rn.f32 	%f336, %f358, %f275, %f336;
	add.s64 	%rd208, %rd1, %rd205;
	ld.volatile.global.f32 	%f276, [%rd208];
	fma.rn.f32 	%f337, %f358, %f276, %f337;
$L__BB5_145:
	setp.lt.s32 	%p99, %r258, 0;
	@%p99 bra 	$L__BB5_150;
	setp.lt.s32 	%p100, %r258, %r158;
	@%p100 bra 	$L__BB5_148;
	ld.shared.f32 	%f363, [%r4+3584];
	mul.wide.u32 	%rd209, %r258, 4;
	add.s64 	%rd210, %rd16, %rd209;
	ld.volatile.global.u32 	%r281, [%rd210];
	bra.uni 	$L__BB5_149;
$L__BB5_148:
	mul.wide.u32 	%rd211, %r258, 4;
	add.s64 	%rd212, %rd4, %rd211;
	ld.volatile.global.f32 	%f363, [%rd212];
	mov.b32 	%r281, 1;
$L__BB5_149:
	add.s32 	%r270, %r281, %r270;
	add.f32 	%f292, %f292, %f363;
	mul.wide.u32 	%rd213, %r258, 4;
	add.s64 	%rd214, %rd3, %rd213;
	ld.volatile.global.f32 	%f277, [%rd214];
	fma.rn.f32 	%f335, %f363, %f277, %f335;
	add.s64 	%rd215, %rd2, %rd213;
	ld.volatile.global.f32 	%f278, [%rd215];
	fma.rn.f32 	%f336, %f363, %f278, %f336;
	add.s64 	%rd216, %rd1, %rd213;
	ld.volatile.global.f32 	%f279, [%rd216];
	fma.rn.f32 	%f337, %f363, %f279, %f337;
$L__BB5_150:
	mul.wide.s32 	%rd217, %r283, 4;
	add.s64 	%rd218, %rd16, %rd217;
	st.volatile.global.u32 	[%rd218], %r270;
	rcp.rn.f32 	%f280, %f292;
	mul.f32 	%f281, %f335, %f280;
	add.s64 	%rd219, %rd3, %rd217;
	st.volatile.global.f32 	[%rd219], %f281;
	mul.f32 	%f282, %f280, %f336;
	add.s64 	%rd220, %rd2, %rd217;
	st.volatile.global.f32 	[%rd220], %f282;
	mul.f32 	%f283, %f280, %f337;
	add.s64 	%rd221, %rd1, %rd217;
	st.volatile.global.f32 	[%rd221], %f283;
	mov.pred 	%p103, 0;
	mov.b32 	%r284, 0;
$L__BB5_151:
	bar.sync 	0;
	@%p103 bra 	$L__BB5_153;
	mul.wide.s32 	%rd222, %r283, 4;
	add.s64 	%rd223, %rd4, %rd222;
	st.volatile.global.f32 	[%rd223], %f292;
	add.s32 	%r283, %r283, %r1;
$L__BB5_153:
	ld.param.u32 	%r221, [_Z9CoGKerneliiPViPKiPVfS4_S4_S4__param_0];
	setp.lt.s32 	%p102, %r283, %r221;
	@%p102 bra 	$L__BB5_24;
$L__BB5_154:
	ret;

}
	// .globl	_Z10SortKerneliiPiS_PViS_
.visible .entry _Z10SortKerneliiPiS_PViS_(
	.param .u32 _Z10SortKerneliiPiS_PViS__param_0,
	.param .u32 _Z10SortKerneliiPiS_PViS__param_1,
	.param .u64 .ptr .align 1 _Z10SortKerneliiPiS_PViS__param_2,
	.param .u64 .ptr .align 1 _Z10SortKerneliiPiS_PViS__param_3,
	.param .u64 .ptr .align 1 _Z10SortKerneliiPiS_PViS__param_4,
	.param .u64 .ptr .align 1 _Z10SortKerneliiPiS_PViS__param_5
)
{
	.reg .pred 	%p<27>;
	.reg .b32 	%r<94>;
	.reg .b64 	%rd<66>;

	ld.param.u32 	%r51, [_Z10SortKerneliiPiS_PViS__param_0];
	ld.param.u32 	%r50, [_Z10SortKerneliiPiS_PViS__param_1];
	ld.param.u64 	%rd7, [_Z10SortKerneliiPiS_PViS__param_2];
	ld.param.u64 	%rd8, [_Z10SortKerneliiPiS_PViS__param_3];
	ld.param.u64 	%rd9, [_Z10SortKerneliiPiS_PViS__param_4];
	ld.param.u64 	%rd6, [_Z10SortKerneliiPiS_PViS__param_5];
	cvta.to.global.u64 	%rd1, %rd7;
	cvta.to.global.u64 	%rd2, %rd8;
	cvta.to.global.u64 	%rd3, %rd9;
	ld.global.u32 	%r1, [d_bottom];
	mov.u32 	%r52, %ntid.x;
	mov.u32 	%r53, %nctaid.x;
	mul.lo.s32 	%r2, %r52, %r53;
	mov.u32 	%r54, %tid.x;
	mov.u32 	%r55, %ctaid.x;
	sub.s32 	%r56, %r54, %r2;
	mad.lo.s32 	%r57, %r55, %r52, %r56;
	add.s32 	%r58, %r57, %r51;
	add.s32 	%r93, %r58, 1;
	setp.lt.s32 	%p1, %r93, %r1;
	@%p1 bra 	$L__BB6_51;
	cvta.to.global.u64 	%rd4, %rd6;
$L__BB6_2:
	mul.wide.s32 	%rd10, %r93, 4;
	add.s64 	%rd11, %rd3, %rd10;
	ld.volatile.global.u32 	%r80, [%rd11];
	setp.lt.s32 	%p2, %r80, 0;
	@%p2 bra 	$L__BB6_50;
	shl.b32 	%r60, %r93, 3;
	mul.wide.s32 	%rd12, %r60, 4;
	add.s64 	%rd5, %rd4, %rd12;
	ld.global.u32 	%r6, [%rd5];
	setp.lt.s32 	%p3, %r6, 0;
	mov.b32 	%r81, 0;
	@%p3 bra 	$L__BB6_7;
	setp.lt.s32 	%p4, %r6, %r50;
	@%p4 bra 	$L__BB6_6;
	mul.wide.u32 	%rd13, %r6, 4;
	add.s64 	%rd14, %rd3, %rd13;
	st.volatile.global.u32 	[%rd14], %r80;
	add.s64 	%rd15, %rd2, %rd13;
	ld.global.u32 	%r62, [%rd15];
	add.s32 	%r80, %r62, %r80;
	mov.b32 	%r81, 1;
	bra.uni 	$L__BB6_7;
$L__BB6_6:
	mul.wide.u32 	%rd16, %r80, 4;
	add.s64 	%rd17, %rd1, %rd16;
	st.global.u32 	[%rd17], %r6;
	add.s32 	%r80, %r80, 1;
	mov.b32 	%r81, 1;
$L__BB6_7:
	ld.global.u32 	%r11, [%rd5+4];
	setp.lt.s32 	%p5, %r11, 0;
	@%p5 bra 	$L__BB6_13;
	setp.gt.s32 	%p6, %r6, -1;
	@%p6 bra 	$L__BB6_10;
	mov.b32 	%r64, -1;
	st.global.u32 	[%rd5+4], %r64;
	shl.b32 	%r65, %r81, 2;
	cvt.u64.u32 	%rd18, %r65;
	add.s64 	%rd19, %rd5, %rd18;
	st.global.u32 	[%rd19], %r11;
$L__BB6_10:
	add.s32 	%r81, %r81, 1;
	setp.lt.s32 	%p7, %r11, %r50;
	@%p7 bra 	$L__BB6_12;
	mul.wide.u32 	%rd20, %r11, 4;
	add.s64 	%rd21, %rd3, %rd20;
	st.volatile.global.u32 	[%rd21], %r80;
	add.s64 	%rd22, %rd2, %rd20;
	ld.global.u32 	%r66, [%rd22];
	add.s32 	%r80, %r66, %r80;
	bra.uni 	$L__BB6_13;
$L__BB6_12:
	mul.wide.s32 	%rd23, %r80, 4;
	add.s64 	%rd24, %rd1, %rd23;
	st.global.u32 	[%rd24], %r11;
	add.s32 	%r80, %r80, 1;
$L__BB6_13:
	ld.global.u32 	%r17, [%rd5+8];
	setp.lt.s32 	%p8, %r17, 0;
	@%p8 bra 	$L__BB6_19;
	setp.eq.s32 	%p9, %r81, 2;
	@%p9 bra 	$L__BB6_16;
	mov.b32 	%r67, -1;
	st.global.u32 	[%rd5+8], %r67;
	mul.wide.u32 	%rd25, %r81, 4;
	add.s64 	%rd26, %rd5, %rd25;
	st.global.u32 	[%rd26], %r17;
$L__BB6_16:
	add.s32 	%r81, %r81, 1;
	setp.lt.s32 	%p10, %r17, %r50;
	@%p10 bra 	$L__BB6_18;
	mul.wide.u32 	%rd27, %r17, 4;
	add.s64 	%rd28, %rd3, %rd27;
	st.volatile.global.u32 	[%rd28], %r80;
	add.s64 	%rd29, %rd2, %rd27;
	ld.global.u32 	%r68, [%rd29];
	add.s32 	%r80, %r68, %r80;
	bra.uni 	$L__BB6_19;
$L__BB6_18:
	mul.wide.s32 	%rd30, %r80, 4;
	add.s64 	%rd31, %rd1, %rd30;
	st.global.u32 	[%rd31], %r17;
	add.s32 	%r80, %r80, 1;
$L__BB6_19:
	ld.global.u32 	%r23, [%rd5+12];
	setp.lt.s32 	%p11, %r23, 0;
	@%p11 bra 	$L__BB6_25;
	setp.eq.s32 	%p12, %r81, 3;
	@%p12 bra 	$L__BB6_22;
	mov.b32 	%r69, -1;
	st.global.u32 	[%rd5+12], %r69;
	mul.wide.u32 	%rd32, %r81, 4;
	add.s64 	%rd33, %rd5, %rd32;
	st.global.u32 	[%rd33], %r23;
$L__BB6_22:
	add.s32 	%r81, %r81, 1;
	setp.lt.s32 	%p13, %r23, %r50;
	@%p13 bra 	$L__BB6_24;
	mul.wide.u32 	%rd34, %r23, 4;
	add.s64 	%rd35, %rd3, %rd34;
	st.volatile.global.u32 	[%rd35], %r80;
	add.s64 	%rd36, %rd2, %rd34;
	ld.global.u32 	%r70, [%rd36];
	add.s32 	%r80, %r70, %r80;
	bra.uni 	$L__BB6_25;
$L__BB6_24:
	mul.wide.s32 	%rd37, %r80, 4;
	add.s64 	%rd38, %rd1, %rd37;
	st.global.u32 	[%rd38], %r23;
	add.s32 	%r80, %r80, 1;
$L__BB6_25:
	ld.global.u32 	%r29, [%rd5+16];
	setp.lt.s32 	%p14, %r29, 0;
	@%p14 bra 	$L__BB6_31;
	setp.eq.s32 	%p15, %r81, 4;
	@%p15 bra 	$L__BB6_28;
	mov.b32 	%r71, -1;
	st.global.u32 	[%rd5+16], %r71;
	mul.wide.u32 	%rd39, %r81, 4;
	add.s64 	%rd40, %rd5, %rd39;
	st.global.u32 	[%rd40], %r29;
$L__BB6_28:
	add.s32 	%r81, %r81, 1;
	setp.lt.s32 	%p16, %r29, %r50;
	@%p16 bra 	$L__BB6_30;
	mul.wide.u32 	%rd41, %r29, 4;
	add.s64 	%rd42, %rd3, %rd41;
	st.volatile.global.u32 	[%rd42], %r80;
	add.s64 	%rd43, %rd2, %rd41;
	ld.global.u32 	%r72, [%rd43];
	add.s32 	%r80, %r72, %r80;
	bra.uni 	$L__BB6_31;
$L__BB6_30:
	mul.wide.s32 	%rd44, %r80, 4;
	add.s64 	%rd45, %rd1, %rd44;
	st.global.u32 	[%rd45], %r29;
	add.s32 	%r80, %r80, 1;
$L__BB6_31:
	ld.global.u32 	%r35, [%rd5+20];
	setp.lt.s32 	%p17, %r35, 0;
	@%p17 bra 	$L__BB6_37;
	setp.eq.s32 	%p18, %r81, 5;
	@%p18 bra 	$L__BB6_34;
	mov.b32 	%r73, -1;
	st.global.u32 	[%rd5+20], %r73;
	mul.wide.u32 	%rd46, %r81, 4;
	add.s64 	%rd47, %rd5, %rd46;
	st.global.u32 	[%rd47], %r35;
$L__BB6_34:
	add.s32 	%r81, %r81, 1;
	setp.lt.s32 	%p19, %r35, %r50;
	@%p19 bra 	$L__BB6_36;
	mul.wide.u32 	%rd48, %r35, 4;
	add.s64 	%rd49, %rd3, %rd48;
	st.volatile.global.u32 	[%rd49], %r80;
	add.s64 	%rd50, %rd2, %rd48;
	ld.global.u32 	%r74, [%rd50];
	add.s32 	%r80, %r74, %r80;
	bra.uni 	$L__BB6_37;
$L__BB6_36:
	mul.wide.s32 	%rd51, %r80, 4;
	add.s64 	%rd52, %rd1, %rd51;
	st.global.u32 	[%rd52], %r35;
	add.s32 	%r80, %r80, 1;
$L__BB6_37:
	ld.global.u32 	%r41, [%rd5+24];
	setp.lt.s32 	%p20, %r41, 0;
	@%p20 bra 	$L__BB6_43;
	setp.eq.s32 	%p21, %r81, 6;
	@%p21 bra 	$L__BB6_40;
	mov.b32 	%r75, -1;
	st.global.u32 	[%rd5+24], %r75;
	mul.wide.u32 	%rd53, %r81, 4;
	add.s64 	%rd54, %rd5, %rd53;
	st.global.u32 	[%rd54], %r41;
$L__BB6_40:
	add.s32 	%r81, %r81, 1;
	setp.lt.s32 	%p22, %r41, %r50;
	@%p22 bra 	$L__BB6_42;
	mul.wide.u32 	%rd55, %r41, 4;
	add.s64 	%rd56, %rd3, %rd55;
	st.volatile.global.u32 	[%rd56], %r80;
	add.s64 	%rd57, %rd2, %rd55;
	ld.global.u32 	%r76, [%rd57];
	add.s32 	%r80, %r76, %r80;
	bra.uni 	$L__BB6_43;
$L__BB6_42:
	mul.wide.s32 	%rd58, %r80, 4;
	add.s64 	%rd59, %rd1, %rd58;
	st.global.u32 	[%rd59], %r41;
	add.s32 	%r80, %r80, 1;
$L__BB6_43:
	ld.global.u32 	%r47, [%rd5+28];
	setp.lt.s32 	%p23, %r47, 0;
	@%p23 bra 	$L__BB6_49;
	setp.eq.s32 	%p24, %r81, 7;
	@%p24 bra 	$L__BB6_46;
	mov.b32 	%r77, -1;
	st.global.u32 	[%rd5+28], %r77;
	mul.wide.u32 	%rd60, %r81, 4;
	add.s64 	%rd61, %rd5, %rd60;
	st.global.u32 	[%rd61], %r47;
$L__BB6_46:
	setp.lt.s32 	%p25, %r47, %r50;
	@%p25 bra 	$L__BB6_48;
	mul.wide.u32 	%rd62, %r47, 4;
	add.s64 	%rd63, %rd3, %rd62;
	st.volatile.global.u32 	[%rd63], %r80;
	bra.uni 	$L__BB6_49;
$L__BB6_48:
	mul.wide.s32 	%rd64, %r80, 4;
	add.s64 	%rd65, %rd1, %rd64;
	st.global.u32 	[%rd65], %r47;
$L__BB6_49:
	sub.s32 	%r93, %r93, %r2;
$L__BB6_50:
	setp.ge.s32 	%p26, %r93, %r1;
	@%p26 bra 	$L__BB6_2;
$L__BB6_51:
	ret;

}
	// .globl	_Z11ForceKerneliifffPViS0_PVfS2_S2_S2_S2_S2_S2_S2_S2_S2_
.visible .entry _Z11ForceKerneliifffPViS0_PVfS2_S2_S2_S2_S2_S2_S2_S2_S2_(
	.param .u32 _Z11ForceKerneliifffPViS0_PVfS2_S2_S2_S2_S2_S2_S2_S2_S2__param_0,
	.param .u32 _Z11ForceKerneliifffPViS0_PVfS2_S2_S2_S2_S2_S2_S2_S2_S2__param_1,
	.param .f32 _Z11ForceKerneliifffPViS0_PVfS2_S2_S2_S2_S2_S2_S2_S2_S2__param_2,
	.param .f32 _Z11ForceKerneliifffPViS0_PVfS2_S2_S2_S2_S2_S2_S2_S2_S2__param_3,
	.param .f32 _Z11ForceKerneliifffPViS0_PVfS2_S2_S2_S2_S2_S2_S2_S2_S2__param_4,
	.param .u64 .ptr .align 1 _Z11ForceKerneliifffPViS0_PVfS2_S2_S2_S2_S2_S2_S2_S2_S2__param_5,
	.param .u64 .ptr .align 1 _Z11ForceKerneliifffPViS0_PVfS2_S2_S2_S2_S2_S2_S2_S2_S2__param_6,
	.param .u64 .ptr .align 1 _Z11ForceKerneliifffPViS0_PVfS2_S2_S2_S2_S2_S2_S2_S2_S2__param_7,
	.param .u64 .ptr .align 1 _Z11ForceKerneliifffPViS0_PVfS2_S2_S2_S2_S2_S2_S2_S2_S2__param_8,
	.param .u64 .ptr .align 1 _Z11ForceKerneliifffPViS0_PVfS2_S2_S2_S2_S2_S2_S2_S2_S2__param_9,
	.param .u64 .ptr .align 1 _Z11ForceKerneliifffPViS0_PVfS2_S2_S2_S2_S2_S2_S2_S2_S2__param_10,
	.param .u64 .ptr .align 1 _Z11ForceKerneliifffPViS0_PVfS2_S2_S2_S2_S2_S2_S2_S2_S2__param_11,
	.param .u64 .ptr .align 1 _Z11ForceKerneliifffPViS0_PVfS2_S2_S2_S2_S2_S2_S2_S2_S2__param_12,
	.param .u64 .ptr .align 1 _Z11ForceKerneliifffPViS0_PVfS2_S2_S2_S2_S2_S2_S2_S2_S2__param_13,
	.param .u64 .ptr .align 1 _Z11ForceKerneliifffPViS0_PVfS2_S2_S2_S2_S2_S2_S2_S2_S2__param_14,
	.param .u64 .ptr .align 1 _Z11ForceKerneliifffPViS0_PVfS2_S2_S2_S2_S2_S2_S2_S2_S2__param_15,
	.param .u64 .ptr .align 1 _Z11ForceKerneliifffPViS0_PVfS2_S2_S2_S2_S2_S2_S2_S2_S2__param_16
)
{
	.reg .pred 	%p<31>;
	.reg .b32 	%r<159>;
	.reg .b32 	%f<131>;
	.reg .b64 	%rd<65>;
	// demoted variable
	.shared .align 4 .b8 _ZZ11ForceKerneliifffPViS0_PVfS2_S2_S2_S2_S2_S2_S2_S2_S2_E3pos[1024];
	// demoted variable
	.shared .align 4 .b8 _ZZ11ForceKerneliifffPViS0_PVfS2_S2_S2_S2_S2_S2_S2_S2_S2_E4node[1024];
	// demoted variable
	.shared .align 4 .b8 _ZZ11ForceKerneliifffPViS0_PVfS2_S2_S2_S2_S2_S2_S2_S2_S2_E6interm[1024];
	ld.param.u32 	%r56, [_Z11ForceKerneliifffPViS0_PVfS2_S2_S2_S2_S2_S2_S2_S2_S2__param_0];
	ld.param.u32 	%r57, [_Z11ForceKerneliifffPViS0_PVfS2_S2_S2_S2_S2_S2_S2_S2_S2__param_1];
	ld.param.f32 	%f52, [_Z11ForceKerneliifffPViS0_PVfS2_S2_S2_S2_S2_S2_S2_S2_S2__param_3];
	ld.param.f32 	%f53, [_Z11ForceKerneliifffPViS0_PVfS2_S2_S2_S2_S2_S2_S2_S2_S2__param_4];
	ld.param.u64 	%rd15, [_Z11ForceKerneliifffPViS0_PVfS2_S2_S2_S2_S2_S2_S2_S2_S2__param_5];
	ld.param.u64 	%rd16, [_Z11ForceKerneliifffPViS0_PVfS2_S2_S2_S2_S2_S2_S2_S2_S2__param_6];
	ld.param.u64 	%rd17, [_Z11ForceKerneliifffPViS0_PVfS2_S2_S2_S2_S2_S2_S2_S2_S2__param_7];
	ld.param.u64 	%rd18, [_Z11ForceKerneliifffPViS0_PVfS2_S2_S2_S2_S2_S2_S2_S2_S2__param_8];
	ld.param.u64 	%rd19, [_Z11ForceKerneliifffPViS0_PVfS2_S2_S2_S2_S2_S2_S2_S2_S2__param_9];
	ld.param.u64 	%rd20, [_Z11ForceKerneliifffPViS0_PVfS2_S2_S2_S2_S2_S2_S2_S2_S2__param_10];
	ld.param.u64 	%rd12, [_Z11ForceKerneliifffPViS0_PVfS2_S2_S2_S2_S2_S2_S2_S2_S2__param_11];
	ld.param.u64 	%rd13, [_Z11ForceKerneliifffPViS0_PVfS2_S2_S2_S2_S2_S2_S2_S2_S2__param_12];
	ld.param.u64 	%rd21, [_Z11ForceKerneliifffPViS0_PVfS2_S2_S2_S2_S2_S2_S2_S2_S2__param_14];
	ld.param.u64 	%rd22, [_Z11ForceKerneliifffPViS0_PVfS2_S2_S2_S2_S2_S2_S2_S2_S2__param_15];
	ld.param.u64 	%rd23, [_Z11ForceKerneliifffPViS0_PVfS2_S2_S2_S2_S2_S2_S2_S2_S2__param_16];
	cvta.to.global.u64 	%rd1, %rd17;
	cvta.to.global.u64 	%rd2, %rd16;
	cvta.to.global.u64 	%rd3, %rd23;
	cvta.to.global.u64 	%rd4, %rd22;
	cvta.to.global.u64 	%rd5, %rd21;
	cvta.to.global.u64 	%rd6, %rd20;
	cvta.to.global.u64 	%rd7, %rd19;
	cvta.to.global.u64 	%rd8, %rd18;
	cvta.to.global.u64 	%rd9, %rd15;
	mov.u32 	%r1, %tid.x;
	setp.ne.s32 	%p1, %r1, 0;
	@%p1 bra 	$L__BB7_9;
	ld.global.f32 	%f54, [d_radius];
	add.f32 	%f55, %f54, %f54;
	mul.f32 	%f56, %f55, %f55;
	mul.f32 	%f106, %f52, %f56;
	st.shared.f32 	[_ZZ11ForceKerneliifffPViS0_PVfS2_S2_S2_S2_S2_S2_S2_S2_S2_E6interm], %f106;
	ld.global.u32 	%r2, [d_maxdepth];
	setp.lt.s32 	%p2, %r2, 2;
	mov.b32 	%r140, 0;
	@%p2 bra 	$L__BB7_8;
	add.s32 	%r3, %r2, -1;
	and.b32  	%r4, %r3, 3;
	setp.lt.u32 	%p3, %r2, 5;
	mov.b32 	%r137, 1;
	@%p3 bra 	$L__BB7_5;
	and.b32  	%r140, %r3, -4;
	mov.b32 	%r137, 1;
$L__BB7_4:
	shl.b32 	%r62, %r137, 2;
	mov.u32 	%r63, _ZZ11ForceKerneliifffPViS0_PVfS2_S2_S2_S2_S2_S2_S2_S2_S2_E6interm;
	add.s32 	%r64, %r63, %r62;
	mul.f32 	%f57, %f106, 0f3E800000;
	add.f32 	%f58, %f53, %f106;
	st.shared.f32 	[%r64+-4], %f58;
	mul.f32 	%f59, %f57, 0f3E800000;
	add.f32 	%f60, %f53, %f57;
	st.shared.f32 	[%r64], %f60;
	mul.f32 	%f61, %f59, 0f3E800000;
	add.f32 	%f62, %f53, %f59;
	st.shared.f32 	[%r64+4], %f62;
	add.s32 	%r65, %r137, 3;
	mul.f32 	%f106, %f61, 0f3E800000;
	st.shared.f32 	[%r64+12], %f106;
	add.f32 	%f63, %f53, %f61;
	st.shared.f32 	[%r64+8], %f63;
	add.s32 	%r137, %r137, 4;
	setp.ne.s32 	%p4, %r65, %r140;
	@%p4 bra 	$L__BB7_4;
$L__BB7_5:
	setp.eq.s32 	%p5, %r4, 0;
	@%p5 bra 	$L__BB7_42;
	mov.b32 	%r139, 0;
	mov.u32 	%r68, _ZZ11ForceKerneliifffPViS0_PVfS2_S2_S2_S2_S2_S2_S2_S2_S2_E6interm;
$L__BB7_7:
	.pragma "nounroll";
	mov.u32 	%r140, %r137;
	shl.b32 	%r67, %r140, 2;
	add.s32 	%r69, %r68, %r67;
	ld.shared.f32 	%f64, [%r69+-4];
	mul.f32 	%f106, %f64, 0f3E800000;
	st.shared.f32 	[%r69], %f106;
	add.f32 	%f65, %f53, %f64;
	st.shared.f32 	[%r69+-4], %f65;
	add.s32 	%r137, %r140, 1;
	add.s32 	%r139, %r139, 1;
	setp.ne.s32 	%p6, %r139, %r4;
	@%p6 bra 	$L__BB7_7;
$L__BB7_8:
	shl.b32 	%r73, %r140, 2;
	mov.u32 	%r74, _ZZ11ForceKerneliifffPViS0_PVfS2_S2_S2_S2_S2_S2_S2_S2_S2_E6interm;
	add.s32 	%r75, %r74, %r73;
	add.f32 	%f66, %f53, %f106;
	st.shared.f32 	[%r75], %f66;
$L__BB7_9:
	bar.sync 	0;
	ld.global.u32 	%r76, [d_maxdepth];
	setp.gt.s32 	%p7, %r76, 32;
	@%p7 bra 	$L__BB7_41;
	and.b32  	%r15, %r1, 992;
	shl.b32 	%r77, %r1, 2;
	and.b32  	%r78, %r77, 124;
	mov.u32 	%r79, _ZZ11ForceKerneliifffPViS0_PVfS2_S2_S2_S2_S2_S2_S2_S2_S2_E6interm;
	add.s32 	%r80, %r79, %r78;
	ld.shared.f32 	%f67, [%r80];
	add.s32 	%r81, %r79, %r77;
	st.shared.f32 	[%r81], %f67;
	bar.sync 	0;
	membar.cta;
	mov.u32 	%r82, %ctaid.x;
	mov.u32 	%r16, %ntid.x;
	mad.lo.s32 	%r141, %r82, %r16, %r1;
	setp.ge.s32 	%p8, %r141, %r57;
	@%p8 bra 	$L__BB7_41;
	shl.b32 	%r18, %r56, 3;
	ld.global.u32 	%r83, [d_step];
	setp.gt.s32 	%p9, %r83, 0;
	mov.u32 	%r84, %nctaid.x;
	mul.lo.s32 	%r19, %r16, %r84;
	@%p9 bra 	$L__BB7_12;
	bra.uni 	$L__BB7_27;
$L__BB7_12:
	cvta.to.global.u64 	%rd10, %rd12;
	cvta.to.global.u64 	%rd11, %rd13;
$L__BB7_13:
	setp.ne.s32 	%p21, %r15, %r1;
	mul.wide.s32 	%rd42, %r141, 4;
	add.s64 	%rd43, %rd9, %rd42;
	ld.volatile.global.u32 	%r21, [%rd43];
	mul.wide.s32 	%rd44, %r21, 4;
	add.s64 	%rd45, %rd8, %rd44;
	ld.volatile.global.f32 	%f7, [%rd45];
	add.s64 	%rd46, %rd7, %rd44;
	ld.volatile.global.f32 	%f8, [%rd46];
	add.s64 	%rd47, %rd6, %rd44;
	ld.volatile.global.f32 	%f9, [%rd47];
	@%p21 bra 	$L__BB7_15;
	mov.u32 	%r111, _ZZ11ForceKerneliifffPViS0_PVfS2_S2_S2_S2_S2_S2_S2_S2_S2_E3pos;
	add.s32 	%r112, %r111, %r77;
	mov.b32 	%r113, 0;
	st.volatile.shared.u32 	[%r112], %r113;
	mov.u32 	%r114, _ZZ11ForceKerneliifffPViS0_PVfS2_S2_S2_S2_S2_S2_S2_S2_S2_E4node;
	add.s32 	%r115, %r114, %r77;
	st.volatile.shared.u32 	[%r115], %r18;
$L__BB7_15:
	mov.f32 	%f113, 0f00000000;
	mov.u32 	%r146, %r15;
	mov.f32 	%f114, %f113;
	mov.f32 	%f115, %f113;
$L__BB7_16:
	shl.b32 	%r116, %r146, 2;
	mov.u32 	%r117, _ZZ11ForceKerneliifffPViS0_PVfS2_S2_S2_S2_S2_S2_S2_S2_S2_E3pos;
	add.s32 	%r118, %r117, %r116;
	ld.volatile.shared.u32 	%r147, [%r118];
	mov.u32 	%r119, _ZZ11ForceKerneliifffPViS0_PVfS2_S2_S2_S2_S2_S2_S2_S2_S2_E4node;
	add.s32 	%r120, %r119, %r116;
	ld.volatile.shared.u32 	%r148, [%r120];
	setp.gt.s32 	%p22, %r147, 7;
	@%p22 bra 	$L__BB7_25;
$L__BB7_17:
	add.s32 	%r122, %r148, %r147;
	mul.wide.s32 	%rd48, %r122, 4;
	add.s64 	%rd49, %rd2, %rd48;
	ld.volatile.global.u32 	%r28, [%rd49];
	add.s32 	%r29, %r147, 1;
	setp.lt.s32 	%p23, %r28, 0;
	mov.b32 	%r147, 8;
	@%p23 bra 	$L__BB7_24;
	mul.wide.u32 	%rd50, %r28, 4;
	add.s64 	%rd51, %rd8, %rd50;
	ld.volatile.global.f32 	%f81, [%rd51];
	sub.f32 	%f16, %f81, %f7;
	add.s64 	%rd52, %rd7, %rd50;
	ld.volatile.global.f32 	%f82, [%rd52];
	sub.f32 	%f17, %f82, %f8;
	add.s64 	%rd53, %rd6, %rd50;
	ld.volatile.global.f32 	%f83, [%rd53];
	sub.f32 	%f18, %f83, %f9;
	fma.rn.f32 	%f84, %f18, %f18, %f53;
	fma.rn.f32 	%f85, %f17, %f17, %f84;
	fma.rn.f32 	%f19, %f16, %f16, %f85;
	setp.lt.s32 	%p24, %r28, %r57;
	@%p24 bra 	$L__BB7_23;
	cvt.rzi.u32.f32 	%r123, %f19;
	shl.b32 	%r124, %r146, 2;
	mov.u32 	%r125, _ZZ11ForceKerneliifffPViS0_PVfS2_S2_S2_S2_S2_S2_S2_S2_S2_E6interm;
	add.s32 	%r126, %r125, %r124;
	ld.shared.f32 	%f86, [%r126];
	cvt.rzi.s32.f32 	%r127, %f86;
	setp.ne.s32 	%p25, %r127, 0;
	vote.sync.all.pred 	%p26, %p25, %r123;
	@%p26 bra 	$L__BB7_23;
	@%p21 bra 	$L__BB7_22;
	shl.b32 	%r129, %r146, 2;
	mov.u32 	%r130, _ZZ11ForceKerneliifffPViS0_PVfS2_S2_S2_S2_S2_S2_S2_S2_S2_E3pos;
	add.s32 	%r131, %r130, %r129;
	st.volatile.shared.u32 	[%r131], %r29;
	mov.u32 	%r132, _ZZ11ForceKerneliifffPViS0_PVfS2_S2_S2_S2_S2_S2_S2_S2_S2_E4node;
	add.s32 	%r133, %r132, %r129;
	st.volatile.shared.u32 	[%r133], %r148;
$L__BB7_22:
	add.s32 	%r146, %r146, 1;
	shl.b32 	%r148, %r28, 3;
	mov.b32 	%r147, 0;
	bra.uni 	$L__BB7_24;
$L__BB7_23:
	rsqrt.approx.f32 	%f87, %f19;
	mul.wide.u32 	%rd54, %r28, 4;
	add.s64 	%rd55, %rd1, %rd54;
	ld.volatile.global.f32 	%f88, [%rd55];
	mul.f32 	%f89, %f87, %f88;
	mul.f32 	%f90, %f87, %f89;
	mul.f32 	%f91, %f87, %f90;
	fma.rn.f32 	%f113, %f16, %f91, %f113;
	fma.rn.f32 	%f114, %f17, %f91, %f114;
	fma.rn.f32 	%f115, %f18, %f91, %f115;
	mov.u32 	%r147, %r29;
$L__BB7_24:
	setp.lt.s32 	%p28, %r147, 8;
	@%p28 bra 	$L__BB7_17;
$L__BB7_25:
	add.s32 	%r36, %r146, -1;
	setp.gt.s32 	%p29, %r146, %r15;
	mov.u32 	%r146, %r36;
	@%p29 bra 	$L__BB7_16;
	ld.param.u64 	%rd64, [_Z11ForceKerneliifffPViS0_PVfS2_S2_S2_S2_S2_S2_S2_S2_S2__param_13];
	ld.param.f32 	%f104, [_Z11ForceKerneliifffPViS0_PVfS2_S2_S2_S2_S2_S2_S2_S2_S2__param_2];
	mul.wide.s32 	%rd56, %r21, 4;
	add.s64 	%rd57, %rd5, %rd56;
	ld.volatile.global.f32 	%f92, [%rd57];
	sub.f32 	%f93, %f113, %f92;
	add.s64 	%rd58, %rd10, %rd56;
	ld.volatile.global.f32 	%f94, [%rd58];
	fma.rn.f32 	%f95, %f104, %f93, %f94;
	st.volatile.global.f32 	[%rd58], %f95;
	add.s64 	%rd59, %rd4, %rd56;
	ld.volatile.global.f32 	%f96, [%rd59];
	sub.f32 	%f97, %f113, %f96;
	add.s64 	%rd60, %rd11, %rd56;
	ld.volatile.global.f32 	%f98, [%rd60];
	fma.rn.f32 	%f99, %f104, %f97, %f98;
	st.volatile.global.f32 	[%rd60], %f99;
	ld.volatile.global.f32 	%f100, [%rd59];
	sub.f32 	%f101, %f113, %f100;
	cvta.to.global.u64 	%rd61, %rd64;
	add.s64 	%rd62, %rd61, %rd56;
	ld.volatile.global.f32 	%f102, [%rd62];
	fma.rn.f32 	%f103, %f104, %f101, %f102;
	st.volatile.global.f32 	[%rd62], %f103;
	st.volatile.global.f32 	[%rd57], %f113;
	st.volatile.global.f32 	[%rd59], %f114;
	add.s64 	%rd63, %rd3, %rd56;
	st.volatile.global.f32 	[%rd63], %f115;
	add.s32 	%r141, %r141, %r19;
	setp.lt.s32 	%p30, %r141, %r57;
	@%p30 bra 	$L__BB7_13;
	bra.uni 	$L__BB7_41;
$L__BB7_27:
	setp.ne.s32 	%p10, %r15, %r1;
	mul.wide.s32 	%rd24, %r141, 4;
	add.s64 	%rd25, %rd9, %rd24;
	ld.volatile.global.u32 	%r39, [%rd25];
	mul.wide.s32 	%rd26, %r39, 4;
	add.s64 	%rd27, %rd8, %rd26;
	ld.volatile.global.f32 	%f29, [%rd27];
	add.s64 	%rd28, %rd7, %rd26;
	ld.volatile.global.f32 	%f30, [%rd28];
	add.s64 	%rd29, %rd6, %rd26;
	ld.volatile.global.f32 	%f31, [%rd29];
	@%p10 bra 	$L__BB7_29;
	shl.b32 	%r85, %r1, 2;
	mov.u32 	%r86, _ZZ11ForceKerneliifffPViS0_PVfS2_S2_S2_S2_S2_S2_S2_S2_S2_E3pos;
	add.s32 	%r87, %r86, %r85;
	mov.b32 	%r88, 0;
	st.volatile.shared.u32 	[%r87], %r88;
	mov.u32 	%r89, _ZZ11ForceKerneliifffPViS0_PVfS2_S2_S2_S2_S2_S2_S2_S2_S2_E4node;
	add.s32 	%r90, %r89, %r85;
	st.volatile.shared.u32 	[%r90], %r18;
$L__BB7_29:
	mov.f32 	%f125, 0f00000000;
	mov.u32 	%r155, %r15;
	mov.f32 	%f126, %f125;
	mov.f32 	%f127, %f125;
$L__BB7_30:
	shl.b32 	%r91, %r155, 2;
	mov.u32 	%r92, _ZZ11ForceKerneliifffPViS0_PVfS2_S2_S2_S2_S2_S2_S2_S2_S2_E3pos;
	add.s32 	%r93, %r92, %r91;
	ld.volatile.shared.u32 	%r156, [%r93];
	mov.u32 	%r94, _ZZ11ForceKerneliifffPViS0_PVfS2_S2_S2_S2_S2_S2_S2_S2_S2_E4node;
	add.s32 	%r95, %r94, %r91;
	ld.volatile.shared.u32 	%r157, [%r95];
	setp.gt.s32 	%p11, %r156, 7;
	@%p11 bra 	$L__BB7_39;
$L__BB7_31:
	add.s32 	%r97, %r157, %r156;
	mul.wide.s32 	%rd30, %r97, 4;
	add.s64 	%rd31, %rd2, %rd30;
	ld.volatile.global.u32 	%r46, [%rd31];
	add.s32 	%r47, %r156, 1;
	setp.lt.s32 	%p12, %r46, 0;
	mov.b32 	%r156, 8;
	@%p12 bra 	$L__BB7_38;
	mul.wide.u32 	%rd32, %r46, 4;
	add.s64 	%rd33, %rd8, %rd32;
	ld.volatile.global.f32 	%f69, [%rd33];
	sub.f32 	%f38, %f69, %f29;
	add.s64 	%rd34, %rd7, %rd32;
	ld.volatile.global.f32 	%f70, [%rd34];
	sub.f32 	%f39, %f70, %f30;
	add.s64 	%rd35, %rd6, %rd32;
	ld.volatile.global.f32 	%f71, [%rd35];
	sub.f32 	%f40, %f71, %f31;
	fma.rn.f32 	%f72, %f40, %f40, %f53;
	fma.rn.f32 	%f73, %f39, %f39, %f72;
	fma.rn.f32 	%f41, %f38, %f38, %f73;
	setp.lt.s32 	%p13, %r46, %r57;
	@%p13 bra 	$L__BB7_34;
	cvt.rzi.u32.f32 	%r98, %f41;
	shl.b32 	%r99, %r155, 2;
	mov.u32 	%r100, _ZZ11ForceKerneliifffPViS0_PVfS2_S2_S2_S2_S2_S2_S2_S2_S2_E6interm;
	add.s32 	%r101, %r100, %r99;
	ld.shared.f32 	%f74, [%r101];
	cvt.rzi.s32.f32 	%r102, %f74;
	setp.ne.s32 	%p14, %r102, 0;
	vote.sync.all.pred 	%p15, %p14, %r98;
	not.pred 	%p16, %p15;
	@%p16 bra 	$L__BB7_35;
$L__BB7_34:
	rsqrt.approx.f32 	%f75, %f41;
	mul.wide.u32 	%rd36, %r46, 4;
	add.s64 	%rd37, %rd1, %rd36;
	ld.volatile.global.f32 	%f76, [%rd37];
	mul.f32 	%f77, %f75, %f76;
	mul.f32 	%f78, %f75, %f77;
	mul.f32 	%f79, %f75, %f78;
	fma.rn.f32 	%f125, %f38, %f79, %f125;
	fma.rn.f32 	%f126, %f39, %f79, %f126;
	fma.rn.f32 	%f127, %f40, %f79, %f127;
	mov.u32 	%r156, %r47;
	bra.uni 	$L__BB7_38;
$L__BB7_35:
	setp.ne.s32 	%p17, %r15, %r1;
	@%p17 bra 	$L__BB7_37;
	mov.u32 	%r105, _ZZ11ForceKerneliifffPViS0_PVfS2_S2_S2_S2_S2_S2_S2_S2_S2_E3pos;
	add.s32 	%r106, %r105, %r99;
	st.volatile.shared.u32 	[%r106], %r47;
	mov.u32 	%r107, _ZZ11ForceKerneliifffPViS0_PVfS2_S2_S2_S2_S2_S2_S2_S2_S2_E4node;
	add.s32 	%r108, %r107, %r99;
	st.volatile.shared.u32 	[%r108], %r157;
$L__BB7_37:
	add.s32 	%r155, %r155, 1;
	shl.b32 	%r157, %r46, 3;
	mov.b32 	%r156, 0;
$L__BB7_38:
	setp.lt.s32 	%p18, %r156, 8;
	@%p18 bra 	$L__BB7_31;
$L__BB7_39:
	add.s32 	%r54, %r155, -1;
	setp.gt.s32 	%p19, %r155, %r15;
	mov.u32 	%r155, %r54;
	@%p19 bra 	$L__BB7_30;
	mul.wide.s32 	%rd38, %r39, 4;
	add.s64 	%rd39, %rd5, %rd38;
	st.volatile.global.f32 	[%rd39], %f125;
	add.s64 	%rd40, %rd4, %rd38;
	st.volatile.global.f32 	[%rd40], %f126;
	add.s64 	%rd41, %rd3, %rd38;
	st.volatile.global.f32 	[%rd41], %f127;
	add.s32 	%r141, %r141, %r19;
	setp.lt.s32 	%p20, %r141, %r57;
	@%p20 bra 	$L__BB7_27;
$L__BB7_41:
	ret;
$L__BB7_42:
	shl.b32 	%r70, %r140, 2;
	mov.u32 	%r71, _ZZ11ForceKerneliifffPViS0_PVfS2_S2_S2_S2_S2_S2_S2_S2_S2_E6interm;
	add.s32 	%r72, %r71, %r70;
	ld.shared.f32 	%f106, [%r72];
	bra.uni 	$L__BB7_8;

}
	// .globl	_Z12UpdateKerneliffPfS_S_S_S_S_S_S_S_
.visible .entry _Z12UpdateKerneliffPfS_S_S_S_S_S_S_S_(
	.param .u32 _Z12UpdateKerneliffPfS_S_S_S_S_S_S_S__param_0,
	.param .f32 _Z12UpdateKerneliffPfS_S_S_S_S_S_S_S__param_1,
	.param .f32 _Z12UpdateKerneliffPfS_S_S_S_S_S_S_S__param_2,
	.param .u64 .ptr .align 1 _Z12UpdateKerneliffPfS_S_S_S_S_S_S_S__param_3,
	.param .u64 .ptr .align 1 _Z12UpdateKerneliffPfS_S_S_S_S_S_S_S__param_4,
	.param .u64 .ptr .align 1 _Z12UpdateKerneliffPfS_S_S_S_S_S_S_S__param_5,
	.param .u64 .ptr .align 1 _Z12UpdateKerneliffPfS_S_S_S_S_S_S_S__param_6,
	.param .u64 .ptr .align 1 _Z12UpdateKerneliffPfS_S_S_S_S_S_S_S__param_7,
	.param .u64 .ptr .align 1 _Z12UpdateKerneliffPfS_S_S_S_S_S_S_S__param_8,
	.param .u64 .ptr .align 1 _Z12UpdateKerneliffPfS_S_S_S_S_S_S_S__param_9,
	.param .u64 .ptr .align 1 _Z12UpdateKerneliffPfS_S_S_S_S_S_S_S__param_10,
	.param .u64 .ptr .align 1 _Z12UpdateKerneliffPfS_S_S_S_S_S_S_S__param_11
)
{
	.reg .pred 	%p<3>;
	.reg .b32 	%r<11>;
	.reg .b32 	%f<23>;
	.reg .b64 	%rd<38>;

	ld.param.u32 	%r6, [_Z12UpdateKerneliffPfS_S_S_S_S_S_S_S__param_0];
	mov.u32 	%r1, %ntid.x;
	mov.u32 	%r7, %tid.x;
	mov.u32 	%r8, %ctaid.x;
	mad.lo.s32 	%r10, %r8, %r1, %r7;
	setp.ge.s32 	%p1, %r10, %r6;
	@%p1 bra 	$L__BB8_3;
	ld.param.u64 	%rd37, [_Z12UpdateKerneliffPfS_S_S_S_S_S_S_S__param_11];
	ld.param.u64 	%rd36, [_Z12UpdateKerneliffPfS_S_S_S_S_S_S_S__param_10];
	ld.param.u64 	%rd35, [_Z12UpdateKerneliffPfS_S_S_S_S_S_S_S__param_9];
	ld.param.u64 	%rd34, [_Z12UpdateKerneliffPfS_S_S_S_S_S_S_S__param_8];
	ld.param.u64 	%rd33, [_Z12UpdateKerneliffPfS_S_S_S_S_S_S_S__param_7];
	ld.param.u64 	%rd32, [_Z12UpdateKerneliffPfS_S_S_S_S_S_S_S__param_6];
	ld.param.u64 	%rd31, [_Z12UpdateKerneliffPfS_S_S_S_S_S_S_S__param_5];
	ld.param.u64 	%rd30, [_Z12UpdateKerneliffPfS_S_S_S_S_S_S_S__param_4];
	ld.param.u64 	%rd29, [_Z12UpdateKerneliffPfS_S_S_S_S_S_S_S__param_3];
	mov.u32 	%r9, %nctaid.x;
	mul.lo.s32 	%r3, %r1, %r9;
	cvta.to.global.u64 	%rd1, %rd35;
	cvta.to.global.u64 	%rd2, %rd36;
	cvta.to.global.u64 	%rd3, %rd37;
	cvta.to.global.u64 	%rd4, %rd32;
	cvta.to.global.u64 	%rd5, %rd33;
	cvta.to.global.u64 	%rd6, %rd34;
	cvta.to.global.u64 	%rd7, %rd29;
	cvta.to.global.u64 	%rd8, %rd30;
	cvta.to.global.u64 	%rd9, %rd31;
$L__BB8_2:
	ld.param.f32 	%f22, [_Z12UpdateKerneliffPfS_S_S_S_S_S_S_S__param_2];
	ld.param.f32 	%f21, [_Z12UpdateKerneliffPfS_S_S_S_S_S_S_S__param_1];
	mul.wide.s32 	%rd19, %r10, 4;
	add.s64 	%rd20, %rd1, %rd19;
	ld.global.f32 	%f3, [%rd20];
	add.s64 	%rd21, %rd2, %rd19;
	ld.global.f32 	%f4, [%rd21];
	add.s64 	%rd22, %rd3, %rd19;
	ld.global.f32 	%f5, [%rd22];
	add.s64 	%rd23, %rd4, %rd19;
	ld.global.f32 	%f6, [%rd23];
	fma.rn.f32 	%f7, %f22, %f3, %f6;
	add.s64 	%rd24, %rd5, %rd19;
	ld.global.f32 	%f8, [%rd24];
	fma.rn.f32 	%f9, %f22, %f4, %f8;
	add.s64 	%rd25, %rd6, %rd19;
	ld.global.f32 	%f10, [%rd25];
	fma.rn.f32 	%f11, %f22, %f5, %f10;
	add.s64 	%rd26, %rd7, %rd19;
	ld.global.f32 	%f12, [%rd26];
	fma.rn.f32 	%f13, %f21, %f7, %f12;
	st.global.f32 	[%rd26], %f13;
	add.s64 	%rd27, %rd8, %rd19;
	ld.global.f32 	%f14, [%rd27];
	fma.rn.f32 	%f15, %f21, %f9, %f14;
	st.global.f32 	[%rd27], %f15;
	add.s64 	%rd28, %rd9, %rd19;
	ld.global.f32 	%f16, [%rd28];
	fma.rn.f32 	%f17, %f21, %f11, %f16;
	st.global.f32 	[%rd28], %f17;
	fma.rn.f32 	%f18, %f22, %f3, %f7;
	st.global.f32 	[%rd23], %f18;
	fma.rn.f32 	%f19, %f22, %f4, %f9;
	st.global.f32 	[%rd24], %f19;
	fma.rn.f32 	%f20, %f22, %f5, %f11;
	st.global.f32 	[%rd25], %f20;
	add.s32 	%r10, %r10, %r3;
	setp.lt.s32 	%p2, %r10, %r6;
	@%p2 bra 	$L__BB8_2;
$L__BB8_3:
	ret;

}


// ===== COMPILED SASS (sm_100) =====

	.target	sm_100

	.elftype	@"ET_EXEC"


//--------------------- .note.nv.tkinfo           --------------------------
	.section	.note.nv.tkinfo,"",@"SHT_NOTE"
	.sectionflags	@"SHF_NOTE_NV_TKINFO"
	.tkinfo
        /*0018*/ 	.word	0x00000002
        /*0030*/ 	.string	""
        /*0030*/ 	.string	"ptxas"
        /*0030*/ 	.string	"Cuda compilation tools, release 13.0, V13.0.88"
        /*0030*/ 	.string	"Build cuda_13.0.r13.0/compiler.36424714_0"
        /*0030*/ 	.string	"-arch sm_100 -m 64 "



//--------------------- .note.nv.cuinfo           --------------------------
	.section	.note.nv.cuinfo,"",@"SHT_NOTE"
	.sectionflags	@"SHF_NOTE_NV_CUINFO"
        /*0018*/ 	.short	0x0002
        /*001a*/ 	.short	0x0064
        /*001c*/ 	.short	0x0082
	.zero		2


//--------------------- .nv.info                  --------------------------
	.section	.nv.info,"",@"SHT_CUDA_INFO"
	.align	4


	//----- nvinfo : EIATTR_REGCOUNT
	.align		4
        /*0000*/ 	.byte	0x04, 0x2f
        /*0002*/ 	.short	(.L_6 - .L_5)
	.align		4
.L_5:
        /*0004*/ 	.word	index@(_Z20InitializationKernelv)
        /*0008*/ 	.word	0x0000000e


	//----- nvinfo : EIATTR_FRAME_SIZE
	.align		4
.L_6:
        /*000c*/ 	.byte	0x04, 0x11
        /*000e*/ 	.short	(.L_8 - .L_7)
	.align		4
.L_7:
        /*0010*/ 	.word	index@(_Z20InitializationKernelv)
        /*0014*/ 	.word	0x00000000


	//----- nvinfo : EIATTR_REGCOUNT
	.align		4
.L_8:
        /*0018*/ 	.byte	0x04, 0x2f
        /*001a*/ 	.short	(.L_10 - .L_9)
	.align		4
.L_9:
        /*001c*/ 	.word	index@(_Z17BoundingBoxKerneliiPViS0_PVfS2_S2_S2_S2_S2_S2_S2_S2_S2_)
        /*0020*/ 	.word	0x00000028


	//----- nvinfo : EIATTR_FRAME_SIZE
	.align		4
.L_10:
        /*0024*/ 	.byte	0x04, 0x11
        /*0026*/ 	.short	(.L_12 - .L_11)
	.align		4
.L_11:
        /*0028*/ 	.word	index@(_Z17BoundingBoxKerneliiPViS0_PVfS2_S2_S2_S2_S2_S2_S2_S2_S2_)
        /*002c*/ 	.word	0x00000000


	//----- nvinfo : EIATTR_REGCOUNT
	.align		4
.L_12:
        /*0030*/ 	.byte	0x04, 0x2f
        /*0032*/ 	.short	(.L_14 - .L_13)
	.align		4
.L_13:
        /*0034*/ 	.word	index@(_Z21InitializationKernel1iiPVi)
        /*0038*/ 	.word	0x00000012


	//----- nvinfo : EIATTR_FRAME_SIZE
	.align		4
.L_14:
        /*003c*/ 	.byte	0x04, 0x11
        /*003e*/ 	.short	(.L_16 - .L_15)
	.align		4
.L_15:
        /*0040*/ 	.word	index@(_Z21InitializationKernel1iiPVi)
        /*0044*/ 	.word	0x00000000


	//----- nvinfo : EIATTR_REGCOUNT
	.align		4
.L_16:
        /*0048*/ 	.byte	0x04, 0x2f
        /*004a*/ 	.short	(.L_18 - .L_17)
	.align		4
.L_17:
        /*004c*/ 	.word	index@(_Z18TreeBuildingKerneliiPViPVfS2_S2_)
        /*0050*/ 	.word	0x00000020


	//----- nvinfo : EIATTR_FRAME_SIZE
	.align		4
.L_18:
        /*0054*/ 	.byte	0x04, 0x11
        /*0056*/ 	.short	(.L_20 - .L_19)
	.align		4
.L_19:
        /*0058*/ 	.word	index@(_Z18TreeBuildingKerneliiPViPVfS2_S2_)
        /*005c*/ 	.word	0x00000000


	//----- nvinfo : EIATTR_REGCOUNT
	.align		4
.L_20:
        /*0060*/ 	.byte	0x04, 0x2f
        /*0062*/ 	.short	(.L_22 - .L_21)
	.align		4
.L_21:
        /*0064*/ 	.word	index@(_Z21InitializationKernel2iPViPVf)
        /*0068*/ 	.word	0x0000001e


	//----- nvinfo : EIATTR_FRAME_SIZE
	.align		4
.L_22:
        /*006c*/ 	.byte	0x04, 0x11
        /*006e*/ 	.short	(.L_24 - .L_23)
	.align		4
.L_23:
        /*0070*/ 	.word	index@(_Z21InitializationKernel2iPViPVf)
        /*0074*/ 	.word	0x00000000


	//----- nvinfo : EIATTR_REGCOUNT
	.align		4
.L_24:
        /*0078*/ 	.byte	0x04, 0x2f
        /*007a*/ 	.short	(.L_26 - .L_25)
	.align		4
.L_25:
        /*007c*/ 	.word	index@(_Z9CoGKerneliiPViPKiPVfS4_S4_S4_)
        /*0080*/ 	.word	0x00000028


	//----- nvinfo : EIATTR_FRAME_SIZE
	.align		4
.L_26:
        /*0084*/ 	.byte	0x04, 0x11
        /*0086*/ 	.short	(.L_28 - .L_27)
	.align		4
.L_27:
        /*0088*/ 	.word	index@($__internal_0_$__cuda_sm20_rcp_rn_f32_slowpath)
        /*008c*/ 	.word	0x00000000


	//----- nvinfo : EIATTR_FRAME_SIZE
	.align		4
.L_28:
        /*0090*/ 	.byte	0x04, 0x11
        /*0092*/ 	.short	(.L_30 - .L_29)
	.align		4
.L_29:
        /*0094*/ 	.word	index@(_Z9CoGKerneliiPViPKiPVfS4_S4_S4_)
        /*0098*/ 	.word	0x00000000


	//----- nvinfo : EIATTR_REGCOUNT
	.align		4
.L_30:
        /*009c*/ 	.byte	0x04, 0x2f
        /*009e*/ 	.short	(.L_32 - .L_31)
	.align		4
.L_31:
        /*00a0*/ 	.word	index@(_Z10SortKerneliiPiS_PViS_)
        /*00a4*/ 	.word	0x0000001c


	//----- nvinfo : EIATTR_FRAME_SIZE
	.align		4
.L_32:
        /*00a8*/ 	.byte	0x04, 0x11
        /*00aa*/ 	.short	(.L_34 - .L_33)
	.align		4
.L_33:
        /*00ac*/ 	.word	index@(_Z10SortKerneliiPiS_PViS_)
        /*00b0*/ 	.word	0x00000000


	//----- nvinfo : EIATTR_REGCOUNT
	.align		4
.L_34:
        /*00b4*/ 	.byte	0x04, 0x2f
        /*00b6*/ 	.short	(.L_36 - .L_35)
	.align		4
.L_35:
        /*00b8*/ 	.word	index@(_Z11ForceKerneliifffPViS0_PVfS2_S2_S2_S2_S2_S2_S2_S2_S2_)
        /*00bc*/ 	.word	0x00000020


	//----- nvinfo : EIATTR_FRAME_SIZE
	.align		4
.L_36:
        /*00c0*/ 	.byte	0x04, 0x11
        /*00c2*/ 	.short	(.L_38 - .L_37)
	.align		4
.L_37:
        /*00c4*/ 	.word	index@(_Z11ForceKerneliifffPViS0_PVfS2_S2_S2_S2_S2_S2_S2_S2_S2_)
        /*00c8*/ 	.word	0x00000000


	//----- nvinfo : EIATTR_REGCOUNT
	.align		4
.L_38:
        /*00cc*/ 	.byte	0x04, 0x2f
        /*00ce*/ 	.short	(.L_40 - .L_39)
	.align		4
.L_39:
        /*00d0*/ 	.word	index@(_Z12UpdateKerneliffPfS_S_S_S_S_S_S_S_)
        /*00d4*/ 	.word	0x0000001c


	//----- nvinfo : EIATTR_FRAME_SIZE
	.align		4
.L_40:
        /*00d8*/ 	.byte	0x04, 0x11
        /*00da*/ 	.short	(.L_42 - .L_41)
	.align		4
.L_41:
        /*00dc*/ 	.word	index@(_Z12UpdateKerneliffPfS_S_S_S_S_S_S_S_)
        /*00e0*/ 	.word	0x00000000


	//----- nvinfo : EIATTR_MIN_STACK_SIZE
	.align		4
.L_42:
        /*00e4*/ 	.byte	0x04, 0x12
        /*00e6*/ 	.short	(.L_44 - .L_43)
	.align		4
.L_43:
        /*00e8*/ 	.word	index@(_Z12UpdateKerneliffPfS_S_S_S_S_S_S_S_)
        /*00ec*/ 	.word	0x00000000


	//----- nvinfo : EIATTR_MIN_STACK_SIZE
	.align		4
.L_44:
        /*00f0*/ 	.byte	0x04, 0x12
        /*00f2*/ 	.short	(.L_46 - .L_45)
	.align		4
.L_45:
        /*00f4*/ 	.word	index@(_Z11ForceKerneliifffPViS0_PVfS2_S2_S2_S2_S2_S2_S2_S2_S2_)
        /*00f8*/ 	.word	0x00000000


	//----- nvinfo : EIATTR_MIN_STACK_SIZE
	.align		4
.L_46:
        /*00fc*/ 	.byte	0x04, 0x12
        /*00fe*/ 	.short	(.L_48 - .L_47)
	.align		4
.L_47:
        /*0100*/ 	.word	index@(_Z10SortKerneliiPiS_PViS_)
        /*0104*/ 	.word	0x00000000


	//----- nvinfo : EIATTR_MIN_STACK_SIZE
	.align		4
.L_48:
        /*0108*/ 	.byte	0x04, 0x12
        /*010a*/ 	.short	(.L_50 - .L_49)
	.align		4
.L_49:
        /*010c*/ 	.word	index@(_Z9CoGKerneliiPViPKiPVfS4_S4_S4_)
        /*0110*/ 	.word	0x00000000


	//----- nvinfo : EIATTR_MIN_STACK_SIZE
	.align		4
.L_50:
        /*0114*/ 	.byte	0x04, 0x12
        /*0116*/ 	.short	(.L_52 - .L_51)
	.align		4
.L_51:
        /*0118*/ 	.word	index@(_Z21InitializationKernel2iPViPVf)
        /*011c*/ 	.word	0x00000000


	//----- nvinfo : EIATTR_MIN_STACK_SIZE
	.align		4
.L_52:
        /*0120*/ 	.byte	0x04, 0x12
        /*0122*/ 	.short	(.L_54 - .L_53)
	.align		4
.L_53:
        /*0124*/ 	.word	index@(_Z18TreeBuildingKerneliiPViPVfS2_S2_)
        /*0128*/ 	.word	0x00000000


	//----- nvinfo : EIATTR_MIN_STACK_SIZE
	.align		4
.L_54:
        /*012c*/ 	.byte	0x04, 0x12
        /*012e*/ 	.short	(.L_56 - .L_55)
	.align		4
.L_55:
        /*0130*/ 	.word	index@(_Z21InitializationKernel1iiPVi)
        /*0134*/ 	.word	0x00000000


	//----- nvinfo : EIATTR_MIN_STACK_SIZE
	.align		4
.L_56:
        /*0138*/ 	.byte	0x04, 0x12
        /*013a*/ 	.short	(.L_58 - .L_57)
	.align		4
.L_57:
        /*013c*/ 	.word	index@(_Z17BoundingBoxKerneliiPViS0_PVfS2_S2_S2_S2_S2_S2_S2_S2_S2_)
        /*0140*/ 	.word	0x00000000


	//----- nvinfo : EIATTR_MIN_STACK_SIZE
	.align		4
.L_58:
        /*0144*/ 	.byte	0x04, 0x12
        /*0146*/ 	.short	(.L_60 - .L_59)
	.align		4
.L_59:
        /*0148*/ 	.word	index@(_Z20InitializationKernelv)
        /*014c*/ 	.word	0x00000000
.L_60:


//--------------------- .nv.compat                --------------------------
	.section	.nv.compat,"",@"SHT_CUDA_COMPAT_INFO"
	.align	4
        /*0000*/ 	.byte	0x02, 0x09, 0x00, 0x00, 0x02, 0x02, 0x01, 0x00, 0x02, 0x05, 0x05, 0x00, 0x03, 0x07, 0x01, 0x01
        /*0010*/ 	.byte	0x02, 0x03, 0x00, 0x00, 0x02, 0x06, 0x01, 0x00, 0x04, 0x0b, 0x08, 0x00, 0x01, 0x00, 0x00, 0x00
        /*0020*/ 	.byte	0x00, 0x00, 0x00, 0x00


//--------------------- .nv.info._Z12UpdateKerneliffPfS_S_S_S_S_S_S_S_ --------------------------
	.section	.nv.info._Z12UpdateKerneliffPfS_S_S_S_S_S_S_S_,"",@"SHT_CUDA_INFO"
	.sectionflags	@""
	.align	4


	//----- nvinfo : EIATTR_CUDA_API_VERSION
	.align		4
        /*0000*/ 	.byte	0x04, 0x37
        /*0002*/ 	.short	(.L_62 - .L_61)
.L_61:
        /*0004*/ 	.word	0x00000082


	//----- nvinfo : EIATTR_KPARAM_INFO
	.align		4
.L_62:
        /*0008*/ 	.byte	0x04, 0x17
        /*000a*/ 	.short	(.L_64 - .L_63)
.L_63:
        /*000c*/ 	.word	0x00000000
        /*0010*/ 	.short	0x000b
        /*0012*/ 	.short	0x0050
        /*0014*/ 	.byte	0x00, 0xf5, 0x21, 0x00


	//----- nvinfo : EIATTR_KPARAM_INFO
	.align		4
.L_64:
        /*0018*/ 	.byte	0x04, 0x17
        /*001a*/ 	.short	(.L_66 - .L_65)
.L_65:
        /*001c*/ 	.word	0x00000000
        /*0020*/ 	.short	0x000a
        /*0022*/ 	.short	0x0048
        /*0024*/ 	.byte	0x00, 0xf5, 0x21, 0x00


	//----- nvinfo : EIATTR_KPARAM_INFO
	.align		4
.L_66:
        /*0028*/ 	.byte	0x04, 0x17
        /*002a*/ 	.short	(.L_68 - .L_67)
.L_67:
        /*002c*/ 	.word	0x00000000
        /*0030*/ 	.short	0x0009
        /*0032*/ 	.short	0x0040
        /*0034*/ 	.byte	0x00, 0xf5, 0x21, 0x00


	//----- nvinfo : EIATTR_KPARAM_INFO
	.align		4
.L_68:
        /*0038*/ 	.byte	0x04, 0x17
        /*003a*/ 	.short	(.L_70 - .L_69)
.L_69:
        /*003c*/ 	.word	0x00000000
        /*0040*/ 	.short	0x0008
        /*0042*/ 	.short	0x0038
        /*0044*/ 	.byte	0x00, 0xf5, 0x21, 0x00


	//----- nvinfo : EIATTR_KPARAM_INFO
	.align		4
.L_70:
        /*0048*/ 	.byte	0x04, 0x17
        /*004a*/ 	.short	(.L_72 - .L_71)
.L_71:
        /*004c*/ 	.word	0x00000000
        /*0050*/ 	.short	0x0007
        /*0052*/ 	.short	0x0030
        /*0054*/ 	.byte	0x00, 0xf5, 0x21, 0x00


	//----- nvinfo : EIATTR_KPARAM_INFO
	.align		4
.L_72:
        /*0058*/ 	.byte	0x04, 0x17
        /*005a*/ 	.short	(.L_74 - .L_73)
.L_73:
        /*005c*/ 	.word	0x00000000
        /*0060*/ 	.short	0x0006
        /*0062*/ 	.short	0x0028
        /*0064*/ 	.byte	0x00, 0xf5, 0x21, 0x00


	//----- nvinfo : EIATTR_KPARAM_INFO
	.align		4
.L_74:
        /*0068*/ 	.byte	0x04, 0x17
        /*006a*/ 	.short	(.L_76 - .L_75)
.L_75:
        /*006c*/ 	.word	0x00000000
        /*0070*/ 	.short	0x0005
        /*0072*/ 	.short	0x0020
        /*0074*/ 	.byte	0x00, 0xf5, 0x21, 0x00


	//----- nvinfo : EIATTR_KPARAM_INFO
	.align		4
.L_76:
        /*0078*/ 	.byte	0x04, 0x17
        /*007a*/ 	.short	(.L_78 - .L_77)
.L_77:
        /*007c*/ 	.word	0x00000000
        /*0080*/ 	.short	0x0004
        /*0082*/ 	.short	0x0018
        /*0084*/ 	.byte	0x00, 0xf5, 0x21, 0x00


	//----- nvinfo : EIATTR_KPARAM_INFO
	.align		4
.L_78:
        /*0088*/ 	.byte	0x04, 0x17
        /*008a*/ 	.short	(.L_80 - .L_79)
.L_79:
        /*008c*/ 	.word	0x00000000
        /*0090*/ 	.short	0x0003
        /*0092*/ 	.short	0x0010
        /*0094*/ 	.byte	0x00, 0xf5, 0x21, 0x00


	//----- nvinfo : EIATTR_KPARAM_INFO
	.align		4
.L_80:
        /*0098*/ 	.byte	0x04, 0x17
        /*009a*/ 	.short	(.L_82 - .L_81)
.L_81:
        /*009c*/ 	.word	0x00000000
        /*00a0*/ 	.short	0x0002
        /*00a2*/ 	.short	0x0008
        /*00a4*/ 	.byte	0x00, 0xf0, 0x11, 0x00


	//----- nvinfo : EIATTR_KPARAM_INFO
	.align		4
.L_82:
        /*00a8*/ 	.byte	0x04, 0x17
        /*00aa*/ 	.short	(.L_84 - .L_83)
.L_83:
        /*00ac*/ 	.word	0x00000000
        /*00b0*/ 	.short	0x0001
        /*00b2*/ 	.short	0x0004
        /*00b4*/ 	.byte	0x00, 0xf0, 0x11, 0x00


	//----- nvinfo : EIATTR_KPARAM_INFO
	.align		4
.L_84:
        /*00b8*/ 	.byte	0x04, 0x17
        /*00ba*/ 	.short	(.L_86 - .L_85)
.L_85:
        /*00bc*/ 	.word	0x00000000
        /*00c0*/ 	.short	0x0000
        /*00c2*/ 	.short	0x0000
        /*00c4*/ 	.byte	0x00, 0xf0, 0x11, 0x00


	//----- nvinfo : EIATTR_SPARSE_MMA_MASK
	.align		4
.L_86:
        /*00c8*/ 	.byte	0x03, 0x50
        /*00ca*/ 	.short	0x0000


	//----- nvinfo : EIATTR_MAXREG_COUNT
	.align		4
        /*00cc*/ 	.byte	0x03, 0x1b
        /*00ce*/ 	.short	0x00ff


	//----- nvinfo : EIATTR_MERCURY_ISA_VERSION
	.align		4
        /*00d0*/ 	.byte	0x03, 0x5f
        /*00d2*/ 	.short	0x0101


	//----- nvinfo : EIATTR_VRC_CTA_INIT_COUNT
	.align		4
        /*00d4*/ 	.byte	0x02, 0x4a
	.zero		1
	.zero		1


	//----- nvinfo : EIATTR_EXIT_INSTR_OFFSETS
	.align		4
        /*00d8*/ 	.byte	0x04, 0x1c
        /*00da*/ 	.short	(.L_88 - .L_87)


	//   ....[0]....
.L_87:
        /*00dc*/ 	.word	0x00000070


	//   ....[1]....
        /*00e0*/ 	.word	0x000003a0


	//----- nvinfo : EIATTR_CRS_STACK_SIZE
	.align		4
.L_88:
        /*00e4*/ 	.byte	0x04, 0x1e
        /*00e6*/ 	.short	(.L_90 - .L_89)
.L_89:
        /*00e8*/ 	.word	0x00000000


	//----- nvinfo : EIATTR_CBANK_PARAM_SIZE
	.align		4
.L_90:
        /*00ec*/ 	.byte	0x03, 0x19
        /*00ee*/ 	.short	0x0058


	//----- nvinfo : EIATTR_PARAM_CBANK
	.align		4
        /*00f0*/ 	.byte	0x04, 0x0a
        /*00f2*/ 	.short	(.L_92 - .L_91)
	.align		4
.L_91:
        /*00f4*/ 	.word	index@(.nv.constant0._Z12UpdateKerneliffPfS_S_S_S_S_S_S_S_)
        /*00f8*/ 	.short	0x0380
        /*00fa*/ 	.short	0x0058


	//----- nvinfo : EIATTR_SW_WAR
	.align		4
.L_92:
        /*00fc*/ 	.byte	0x04, 0x36
        /*00fe*/ 	.short	(.L_94 - .L_93)
.L_93:
        /*0100*/ 	.word	0x00000008
.L_94:


//--------------------- .nv.info._Z11ForceKerneliifffPViS0_PVfS2_S2_S2_S2_S2_S2_S2_S2_S2_ --------------------------
	.section	.nv.info._Z11ForceKerneliifffPViS0_PVfS2_S2_S2_S2_S2_S2_S2_S2_S2_,"",@"SHT_CUDA_INFO"
	.sectionflags	@""
	.align	4


	//----- nvinfo : EIATTR_CUDA_API_VERSION
	.align		4
        /*0000*/ 	.byte	0x04, 0x37
        /*0002*/ 	.short	(.L_96 - .L_95)
.L_95:
        /*0004*/ 	.word	0x00000082


	//----- nvinfo : EIATTR_KPARAM_INFO
	.align		4
.L_96:
        /*0008*/ 	.byte	0x04, 0x17
        /*000a*/ 	.short	(.L_98 - .L_97)
.L_97:
        /*000c*/ 	.word	0x00000000
        /*0010*/ 	.short	0x0010
        /*0012*/ 	.short	0x0070
        /*0014*/ 	.byte	0x00, 0xf5, 0x21, 0x00


	//----- nvinfo : EIATTR_KPARAM_INFO
	.align		4
.L_98:
        /*0018*/ 	.byte	0x04, 0x17
        /*001a*/ 	.short	(.L_100 - .L_99)
.L_99:
        /*001c*/ 	.word	0x00000000
        /*0020*/ 	.short	0x000f
        /*0022*/ 	.short	0x0068
        /*0024*/ 	.byte	0x00, 0xf5, 0x21, 0x00


	//----- nvinfo : EIATTR_KPARAM_INFO
	.align		4
.L_100:
        /*0028*/ 	.byte	0x04, 0x17
        /*002a*/ 	.short	(.L_102 - .L_101)
.L_101:
        /*002c*/ 	.word	0x00000000
        /*0030*/ 	.short	0x000e
        /*0032*/ 	.short	0x0060
        /*0034*/ 	.byte	0x00, 0xf5, 0x21, 0x00


	//----- nvinfo : EIATTR_KPARAM_INFO
	.align		4
.L_102:
        /*0038*/ 	.byte	0x04, 0x17
        /*003a*/ 	.short	(.L_104 - .L_103)
.L_103:
        /*003c*/ 	.word	0x00000000
        /*0040*/ 	.short	0x000d
        /*0042*/ 	.short	0x0058
        /*0044*/ 	.byte	0x00, 0xf5, 0x21, 0x00


	//----- nvinfo : EIATTR_KPARAM_INFO
	.align		4
.L_104:
        /*0048*/ 	.byte	0x04, 0x17
        /*004a*/ 	.short	(.L_106 - .L_105)
.L_105:
        /*004c*/ 	.word	0x00000000
        /*0050*/ 	.short	0x000c
        /*0052*/ 	.short	0x0050
        /*0054*/ 	.byte	0x00, 0xf5, 0x21, 0x00


	//----- nvinfo : EIATTR_KPARAM_INFO
	.align		4
.L_106:
        /*0058*/ 	.byte	0x04, 0x17
        /*005a*/ 	.short	(.L_108 - .L_107)
.L_107:
        /*005c*/ 	.word	0x00000000
        /*0060*/ 	.short	0x000b
        /*0062*/ 	.short	0x0048
        /*0064*/ 	.byte	0x00, 0xf5, 0x21, 0x00


	//----- nvinfo : EIATTR_KPARAM_INFO
	.align		4
.L_108:
        /*0068*/ 	.byte	0x04, 0x17
        /*006a*/ 	.short	(.L_110 - .L_109)
.L_109:
        /*006c*/ 	.word	0x00000000
        /*0070*/ 	.short	0x000a
        /*0072*/ 	.short	0x0040
        /*0074*/ 	.byte	0x00, 0xf5, 0x21, 0x00


	//----- nvinfo : EIATTR_KPARAM_INFO
	.align		4
.L_110:
        /*0078*/ 	.byte	0x04, 0x17
        /*007a*/ 	.short	(.L_112 - .L_111)
.L_111:
        /*007c*/ 	.word	0x00000000
        /*0080*/ 	.short	0x0009
        /*0082*/ 	.short	0x0038
        /*0084*/ 	.byte	0x00, 0xf5, 0x21, 0x00


	//----- nvinfo : EIATTR_KPARAM_INFO
	.align		4
.L_112:
        /*0088*/ 	.byte	0x04, 0x17
        /*008a*/ 	.short	(.L_114 - .L_113)
.L_113:
        /*008c*/ 	.word	0x00000000
        /*0090*/ 	.short	0x0008
        /*0092*/ 	.short	0x0030
        /*0094*/ 	.byte	0x00, 0xf5, 0x21, 0x00


	//----- nvinfo : EIATTR_KPARAM_INFO
	.align		4
.L_114:
        /*0098*/ 	.byte	0x04, 0x17
        /*009a*/ 	.short	(.L_116 - .L_115)
.L_115:
        /*009c*/ 	.word	0x00000000
        /*00a0*/ 	.short	0x0007
        /*00a2*/ 	.short	0x0028
        /*00a4*/ 	.byte	0x00, 0xf5, 0x21, 0x00


	//----- nvinfo : EIATTR_KPARAM_INFO
	.align		4
.L_116:
        /*00a8*/ 	.byte	0x04, 0x17
        /*00aa*/ 	.short	(.L_118 - .L_117)
.L_117:
        /*00ac*/ 	.word	0x00000000
        /*00b0*/ 	.short	0x0006
        /*00b2*/ 	.short	0x0020
        /*00b4*/ 	.byte	0x00, 0xf5, 0x21, 0x00


	//----- nvinfo : EIATTR_KPARAM_INFO
	.align		4
.L_118:
        /*00b8*/ 	.byte	0x04, 0x17
        /*00ba*/ 	.short	(.L_120 - .L_119)
.L_119:
        /*00bc*/ 	.word	0x00000000
        /*00c0*/ 	.short	0x0005
        /*00c2*/ 	.short	0x0018
        /*00c4*/ 	.byte	0x00, 0xf5, 0x21, 0x00


	//----- nvinfo : EIATTR_KPARAM_INFO
	.align		4
.L_120:
        /*00c8*/ 	.byte	0x04, 0x17
        /*00ca*/ 	.short	(.L_122 - .L_121)
.L_121:
        /*00cc*/ 	.word	0x00000000
        /*00d0*/ 	.short	0x0004
        /*00d2*/ 	.short	0x0010
        /*00d4*/ 	.byte	0x00, 0xf0, 0x11, 0x00


	//----- nvinfo : EIATTR_KPARAM_INFO
	.align		4
.L_122:
        /*00d8*/ 	.byte	0x04, 0x17
        /*00da*/ 	.short	(.L_124 - .L_123)
.L_123:
        /*00dc*/ 	.word	0x00000000
        /*00e0*/ 	.short	0x0003
        /*00e2*/ 	.short	0x000c
        /*00e4*/ 	.byte	0x00, 0xf0, 0x11, 0x00


	//----- nvinfo : EIATTR_KPARAM_INFO
	.align		4
.L_124:
        /*00e8*/ 	.byte	0x04, 0x17
        /*00ea*/ 	.short	(.L_126 - .L_125)
.L_125:
        /*00ec*/ 	.word	0x00000000
        /*00f0*/ 	.short	0x0002
        /*00f2*/ 	.short	0x0008
        /*00f4*/ 	.byte	0x00, 0xf0, 0x11, 0x00


	//----- nvinfo : EIATTR_KPARAM_INFO
	.align		4
.L_126:
        /*00f8*/ 	.byte	0x04, 0x17
        /*00fa*/ 	.short	(.L_128 - .L_127)
.L_127:
        /*00fc*/ 	.word	0x00000000
        /*0100*/ 	.short	0x0001
        /*0102*/ 	.short	0x0004
        /*0104*/ 	.byte	0x00, 0xf0, 0x11, 0x00


	//----- nvinfo : EIATTR_KPARAM_INFO
	.align		4
.L_128:
        /*0108*/ 	.byte	0x04, 0x17
        /*010a*/ 	.short	(.L_130 - .L_129)
.L_129:
        /*010c*/ 	.word	0x00000000
        /*0110*/ 	.short	0x0000
        /*0112*/ 	.short	0x0000
        /*0114*/ 	.byte	0x00, 0xf0, 0x11, 0x00


	//----- nvinfo : EIATTR_SPARSE_MMA_MASK
	.align		4
.L_130:
        /*0118*/ 	.byte	0x03, 0x50
        /*011a*/ 	.short	0x0000


	//----- nvinfo : EIATTR_MAXREG_COUNT
	.align		4
        /*011c*/ 	.byte	0x03, 0x1b
        /*011e*/ 	.short	0x00ff


	//----- nvinfo : EIATTR_NUM_BARRIERS
	.align		4
        /*0120*/ 	.byte	0x02, 0x4c
        /*0122*/ 	.byte	0x01
	.zero		1


	//----- nvinfo : EIATTR_MERCURY_ISA_VERSION
	.align		4
        /*0124*/ 	.byte	0x03, 0x5f
        /*0126*/ 	.short	0x0101


	//----- nvinfo : EIATTR_INT_WARP_WIDE_INSTR_OFFSETS
	.align		4
        /*0128*/ 	.byte	0x04, 0x31
        /*012a*/ 	.short	(.L_132 - .L_131)


	//   ....[0]....
.L_131:
        /*012c*/ 	.word	0x00000be0


	//   ....[1]....
        /*0130*/ 	.word	0x00001410


	//----- nvinfo : EIATTR_COOP_GROUP_MASK_REGIDS
	.align		4
.L_132:
        /*0134*/ 	.byte	0x04, 0x29
        /*0136*/ 	.short	(.L_134 - .L_133)


	//   ....[0]....
.L_133:
        /*0138*/ 	.word	0x0500000e


	//   ....[1]....
        /*013c*/ 	.word	0x0500000e


	//   ....[2]....
        /*0140*/ 	.word	0x0500000e


	//   ....[3]....
        /*0144*/ 	.word	0x0500000e


	//----- nvinfo : EIATTR_COOP_GROUP_INSTR_OFFSETS
	.align		4
.L_134:
        /*0148*/ 	.byte	0x04, 0x28
        /*014a*/ 	.short	(.L_136 - .L_135)


	//   ....[0]....
.L_135:
        /*014c*/ 	.word	0x00000c30


	//   ....[1]....
        /*0150*/ 	.word	0x00001490


	//   ....[2]....
        /*0154*/ 	.word	0x00001940


	//   ....[3]....
        /*0158*/ 	.word	0x000019a0


	//----- nvinfo : EIATTR_VRC_CTA_INIT_COUNT
	.align		4
.L_136:
        /*015c*/ 	.byte	0x02, 0x4a
	.zero		1
	.zero		1


	//----- nvinfo : EIATTR_EXIT_INSTR_OFFSETS
	.align		4
        /*0160*/ 	.byte	0x04, 0x1c
        /*0162*/ 	.short	(.L_138 - .L_137)


	//   ....[0]....
.L_137:
        /*0164*/ 	.word	0x00000510


	//   ....[1]....
        /*0168*/ 	.word	0x00000610


	//   ....[2]....
        /*016c*/ 	.word	0x00000f60


	//   ....[3]....
        /*0170*/ 	.word	0x00001910


	//----- nvinfo : EIATTR_CRS_STACK_SIZE
	.align		4
.L_138:
        /*0174*/ 	.byte	0x04, 0x1e
        /*0176*/ 	.short	(.L_140 - .L_139)
.L_139:
        /*0178*/ 	.word	0x00000000


	//----- nvinfo : EIATTR_CBANK_PARAM_SIZE
	.align		4
.L_140:
        /*017c*/ 	.byte	0x03, 0x19
        /*017e*/ 	.short	0x0078


	//----- nvinfo : EIATTR_PARAM_CBANK
	.align		4
        /*0180*/ 	.byte	0x04, 0x0a
        /*0182*/ 	.short	(.L_142 - .L_141)
	.align		4
.L_141:
        /*0184*/ 	.word	index@(.nv.constant0._Z11ForceKerneliifffPViS0_PVfS2_S2_S2_S2_S2_S2_S2_S2_S2_)
        /*0188*/ 	.short	0x0380
        /*018a*/ 	.short	0x0078


	//----- nvinfo : EIATTR_SW_WAR
	.align		4
.L_142:
        /*018c*/ 	.byte	0x04, 0x36
        /*018e*/ 	.short	(.L_144 - .L_143)
.L_143:
        /*0190*/ 	.word	0x00000008
.L_144:


//--------------------- .nv.info._Z10SortKerneliiPiS_PViS_ --------------------------
	.section	.nv.info._Z10SortKerneliiPiS_PViS_,"",@"SHT_CUDA_INFO"
	.sectionflags	@""
	.align	4


	//----- nvinfo : EIATTR_CUDA_API_VERSION
	.align		4
        /*0000*/ 	.byte	0x04, 0x37
        /*0002*/ 	.short	(.L_146 - .L_145)
.L_145:
        /*0004*/ 	.word	0x00000082


	//----- nvinfo : EIATTR_KPARAM_INFO
	.align		4
.L_146:
        /*0008*/ 	.byte	0x04, 0x17
        /*000a*/ 	.short	(.L_148 - .L_147)
.L_147:
        /*000c*/ 	.word	0x00000000
        /*0010*/ 	.short	0x0005
        /*0012*/ 	.short	0x0020
        /*0014*/ 	.byte	0x00, 0xf5, 0x21, 0x00


	//----- nvinfo : EIATTR_KPARAM_INFO
	.align		4
.L_148:
        /*0018*/ 	.byte	0x04, 0x17
        /*001a*/ 	.short	(.L_150 - .L_149)
.L_149:
        /*001c*/ 	.word	0x00000000
        /*0020*/ 	.short	0x0004
        /*0022*/ 	.short	0x0018
        /*0024*/ 	.byte	0x00, 0xf5, 0x21, 0x00


	//----- nvinfo : EIATTR_KPARAM_INFO
	.align		4
.L_150:
        /*0028*/ 	.byte	0x04, 0x17
        /*002a*/ 	.short	(.L_152 - .L_151)
.L_151:
        /*002c*/ 	.word	0x00000000
        /*0030*/ 	.short	0x0003
        /*0032*/ 	.short	0x0010
        /*0034*/ 	.byte	0x00, 0xf5, 0x21, 0x00


	//----- nvinfo : EIATTR_KPARAM_INFO
	.align		4
.L_152:
        /*0038*/ 	.byte	0x04, 0x17
        /*003a*/ 	.short	(.L_154 - .L_153)
.L_153:
        /*003c*/ 	.word	0x00000000
        /*0040*/ 	.short	0x0002
        /*0042*/ 	.short	0x0008
        /*0044*/ 	.byte	0x00, 0xf5, 0x21, 0x00


	//----- nvinfo : EIATTR_KPARAM_INFO
	.align		4
.L_154:
        /*0048*/ 	.byte	0x04, 0x17
        /*004a*/ 	.short	(.L_156 - .L_155)
.L_155:
        /*004c*/ 	.word	0x00000000
        /*0050*/ 	.short	0x0001
        /*0052*/ 	.short	0x0004
        /*0054*/ 	.byte	0x00, 0xf0, 0x11, 0x00


	//----- nvinfo : EIATTR_KPARAM_INFO
	.align		4
.L_156:
        /*0058*/ 	.byte	0x04, 0x17
        /*005a*/ 	.short	(.L_158 - .L_157)
.L_157:
        /*005c*/ 	.word	0x00000000
        /*0060*/ 	.short	0x0000
        /*0062*/ 	.short	0x0000
        /*0064*/ 	.byte	0x00, 0xf0, 0x11, 0x00


	//----- nvinfo : EIATTR_SPARSE_MMA_MASK
	.align		4
.L_158:
        /*0068*/ 	.byte	0x03, 0x50
        /*006a*/ 	.short	0x0000


	//----- nvinfo : EIATTR_MAXREG_COUNT
	.align		4
        /*006c*/ 	.byte	0x03, 0x1b
        /*006e*/ 	.short	0x00ff


	//----- nvinfo : EIATTR_MERCURY_ISA_VERSION
	.align		4
        /*0070*/ 	.byte	0x03, 0x5f
        /*0072*/ 	.short	0x0101


	//----- nvinfo : EIATTR_VRC_CTA_INIT_COUNT
	.align		4
        /*0074*/ 	.byte	0x02, 0x4a
	.zero		1
	.zero		1


	//----- nvinfo : EIATTR_EXIT_INSTR_OFFSETS
	.align		4
        /*0078*/ 	.byte	0x04, 0x1c
        /*007a*/ 	.short	(.L_160 - .L_159)


	//   ....[0]....
.L_159:
        /*007c*/ 	.word	0x000000e0


	//   ....[1]....
        /*0080*/ 	.word	0x00000c80


	//----- nvinfo : EIATTR_CRS_STACK_SIZE
	.align		4
.L_160:
        /*0084*/ 	.byte	0x04, 0x1e
        /*0086*/ 	.short	(.L_162 - .L_161)
.L_161:
        /*0088*/ 	.word	0x00000000


	//----- nvinfo : EIATTR_CBANK_PARAM_SIZE
	.align		4
.L_162:
        /*008c*/ 	.byte	0x03, 0x19
        /*008e*/ 	.short	0x0028


	//----- nvinfo : EIATTR_PARAM_CBANK
	.align		4
        /*0090*/ 	.byte	0x04, 0x0a
        /*0092*/ 	.short	(.L_164 - .L_163)
	.align		4
.L_163:
        /*0094*/ 	.word	index@(.nv.constant0._Z10SortKerneliiPiS_PViS_)
        /*0098*/ 	.short	0x0380
        /*009a*/ 	.short	0x0028


	//----- nvinfo : EIATTR_SW_WAR
	.align		4
.L_164:
        /*009c*/ 	.byte	0x04, 0x36
        /*009e*/ 	.short	(.L_166 - .L_165)
.L_165:
        /*00a0*/ 	.word	0x00000008
.L_166:


//--------------------- .nv.info._Z9CoGKerneliiPViPKiPVfS4_S4_S4_ --------------------------
	.section	.nv.info._Z9CoGKerneliiPViPKiPVfS4_S4_S4_,"",@"SHT_CUDA_INFO"
	.sectionflags	@""
	.align	4


	//----- nvinfo : EIATTR_CUDA_API_VERSION
	.align		4
        /*0000*/ 	.byte	0x04, 0x37
        /*0002*/ 	.short	(.L_168 - .L_167)
.L_167:
        /*0004*/ 	.word	0x00000082


	//----- nvinfo : EIATTR_KPARAM_INFO
	.align		4
.L_168:
        /*0008*/ 	.byte	0x04, 0x17
        /*000a*/ 	.short	(.L_170 - .L_169)
.L_169:
        /*000c*/ 	.word	0x00000000
        /*0010*/ 	.short	0x0007
        /*0012*/ 	.short	0x0030
        /*0014*/ 	.byte	0x00, 0xf5, 0x21, 0x00


	//----- nvinfo : EIATTR_KPARAM_INFO
	.align		4
.L_170:
        /*0018*/ 	.byte	0x04, 0x17
        /*001a*/ 	.short	(.L_172 - .L_171)
.L_171:
        /*001c*/ 	.word	0x00000000
        /*0020*/ 	.short	0x0006
        /*0022*/ 	.short	0x0028
        /*0024*/ 	.byte	0x00, 0xf5, 0x21, 0x00


	//----- nvinfo : EIATTR_KPARAM_INFO
	.align		4
.L_172:
        /*0028*/ 	.byte	0x04, 0x17
        /*002a*/ 	.short	(.L_174 - .L_173)
.L_173:
        /*002c*/ 	.word	0x00000000
        /*0030*/ 	.short	0x0005
        /*0032*/ 	.short	0x0020
        /*0034*/ 	.byte	0x00, 0xf5, 0x21, 0x00


	//----- nvinfo : EIATTR_KPARAM_INFO
	.align		4
.L_174:
        /*0038*/ 	.byte	0x04, 0x17
        /*003a*/ 	.short	(.L_176 - .L_175)
.L_175:
        /*003c*/ 	.word	0x00000000
        /*0040*/ 	.short	0x0004
        /*0042*/ 	.short	0x0018
        /*0044*/ 	.byte	0x00, 0xf5, 0x21, 0x00


	//----- nvinfo : EIATTR_KPARAM_INFO
	.align		4
.L_176:
        /*0048*/ 	.byte	0x04, 0x17
        /*004a*/ 	.short	(.L_178 - .L_177)
.L_177:
        /*004c*/ 	.word	0x00000000
        /*0050*/ 	.short	0x0003
        /*0052*/ 	.short	0x0010
        /*0054*/ 	.byte	0x00, 0xf5, 0x21, 0x00


	//----- nvinfo : EIATTR_KPARAM_INFO
	.align		4
.L_178:
        /*0058*/ 	.byte	0x04, 0x17
        /*005a*/ 	.short	(.L_180 - .L_179)
.L_179:
        /*005c*/ 	.word	0x00000000
        /*0060*/ 	.short	0x0002
        /*0062*/ 	.short	0x0008
        /*0064*/ 	.byte	0x00, 0xf5, 0x21, 0x00


	//----- nvinfo : EIATTR_KPARAM_INFO
	.align		4
.L_180:
        /*0068*/ 	.byte	0x04, 0x17
        /*006a*/ 	.short	(.L_182 - .L_181)
.L_181:
        /*006c*/ 	.word	0x00000000
        /*0070*/ 	.short	0x0001
        /*0072*/ 	.short	0x0004
        /*0074*/ 	.byte	0x00, 0xf0, 0x11, 0x00


	//----- nvinfo : EIATTR_KPARAM_INFO
	.align		4
.L_182:
        /*0078*/ 	.byte	0x04, 0x17
        /*007a*/ 	.short	(.L_184 - .L_183)
.L_183:
        /*007c*/ 	.word	0x00000000
        /*0080*/ 	.short	0x0000
        /*0082*/ 	.short	0x0000
        /*0084*/ 	.byte	0x00, 0xf0, 0x11, 0x00


	//----- nvinfo : EIATTR_SPARSE_MMA_MASK
	.align		4
.L_184:
        /*0088*/ 	.byte	0x03, 0x50
        /*008a*/ 	.short	0x0000


	//----- nvinfo : EIATTR_MAXREG_COUNT
	.align		4
        /*008c*/ 	.byte	0x03, 0x1b
        /*008e*/ 	.short	0x00ff


	//----- nvinfo : EIATTR_NUM_BARRIERS
	.align		4
        /*0090*/ 	.byte	0x02, 0x4c
        /*0092*/ 	.byte	0x01
	.zero		1


	//----- nvinfo : EIATTR_MERCURY_ISA_VERSION
	.align		4
        /*0094*/ 	.byte	0x03, 0x5f
        /*0096*/ 	.short	0x0101


	//----- nvinfo : EIATTR_VRC_CTA_INIT_COUNT
	.align		4
        /*0098*/ 	.byte	0x02, 0x4a
	.zero		1
	.zero		1


	//----- nvinfo : EIATTR_EXIT_INSTR_OFFSETS
	.align		4
        /*009c*/ 	.byte	0x04, 0x1c
        /*009e*/ 	.short	(.L_186 - .L_185)


	//   ....[0]....
.L_185:
        /*00a0*/ 	.word	0x00001810


	//   ....[1]....
        /*00a4*/ 	.word	0x00003550


	//----- nvinfo : EIATTR_CRS_STACK_SIZE
	.align		4
.L_186:
        /*00a8*/ 	.byte	0x04, 0x1e
        /*00aa*/ 	.short	(.L_188 - .L_187)
.L_187:
        /*00ac*/ 	.word	0x00000000


	//----- nvinfo : EIATTR_CBANK_PARAM_SIZE
	.align		4
.L_188:
        /*00b0*/ 	.byte	0x03, 0x19
        /*00b2*/ 	.short	0x0038


	//----- nvinfo : EIATTR_PARAM_CBANK
	.align		4
        /*00b4*/ 	.byte	0x04, 0x0a
        /*00b6*/ 	.short	(.L_190 - .L_189)
	.align		4
.L_189:
        /*00b8*/ 	.word	index@(.nv.constant0._Z9CoGKerneliiPViPKiPVfS4_S4_S4_)
        /*00bc*/ 	.short	0x0380
        /*00be*/ 	.short	0x0038


	//----- nvinfo : EIATTR_SW_WAR
	.align		4
.L_190:
        /*00c0*/ 	.byte	0x04, 0x36
        /*00c2*/ 	.short	(.L_192 - .L_191)
.L_191:
        /*00c4*/ 	.word	0x00000008
.L_192:


//--------------------- .nv.info._Z21InitializationKernel2iPViPVf --------------------------
	.section	.nv.info._Z21InitializationKernel2iPViPVf,"",@"SHT_CUDA_INFO"
	.sectionflags	@""
	.align	4


	//----- nvinfo : EIATTR_CUDA_API_VERSION
	.align		4
        /*0000*/ 	.byte	0x04, 0x37
        /*0002*/ 	.short	(.L_194 - .L_193)
.L_193:
        /*0004*/ 	.word	0x00000082


	//----- nvinfo : EIATTR_KPARAM_INFO
	.align		4
.L_194:
        /*0008*/ 	.byte	0x04, 0x17
        /*000a*/ 	.short	(.L_196 - .L_195)
.L_195:
        /*000c*/ 	.word	0x00000000
        /*0010*/ 	.short	0x0002
        /*0012*/ 	.short	0x0010
        /*0014*/ 	.byte	0x00, 0xf5, 0x21, 0x00


	//----- nvinfo : EIATTR_KPARAM_INFO
	.align		4
.L_196:
        /*0018*/ 	.byte	0x04, 0x17
        /*001a*/ 	.short	(.L_198 - .L_197)
.L_197:
        /*001c*/ 	.word	0x00000000
        /*0020*/ 	.short	0x0001
        /*0022*/ 	.short	0x0008
        /*0024*/ 	.byte	0x00, 0xf5, 0x21, 0x00


	//----- nvinfo : EIATTR_KPARAM_INFO
	.align		4
.L_198:
        /*0028*/ 	.byte	0x04, 0x17
        /*002a*/ 	.short	(.L_200 - .L_199)
.L_199:
        /*002c*/ 	.word	0x00000000
        /*0030*/ 	.short	0x0000
        /*0032*/ 	.short	0x0000
        /*0034*/ 	.byte	0x00, 0xf0, 0x11, 0x00


	//----- nvinfo : EIATTR_SPARSE_MMA_MASK
	.align		4
.L_200:
        /*0038*/ 	.byte	0x03, 0x50
        /*003a*/ 	.short	0x0000


	//----- nvinfo : EIATTR_MAXREG_COUNT
	.align		4
        /*003c*/ 	.byte	0x03, 0x1b
        /*003e*/ 	.short	0x00ff


	//----- nvinfo : EIATTR_MERCURY_ISA_VERSION
	.align		4
        /*0040*/ 	.byte	0x03, 0x5f
        /*0042*/ 	.short	0x0101


	//----- nvinfo : EIATTR_VRC_CTA_INIT_COUNT
	.align		4
        /*0044*/ 	.byte	0x02, 0x4a
	.zero		1
	.zero		1


	//----- nvinfo : EIATTR_EXIT_INSTR_OFFSETS
	.align		4
        /*0048*/ 	.byte	0x04, 0x1c
        /*004a*/ 	.short	(.L_202 - .L_201)


	//   ....[0]....
.L_201:
        /*004c*/ 	.word	0x00000110


	//   ....[1]....
        /*0050*/ 	.word	0x00000440


	//   ....[2]....
        /*0054*/ 	.word	0x000005a0


	//----- nvinfo : EIATTR_CRS_STACK_SIZE
	.align		4
.L_202:
        /*0058*/ 	.byte	0x04, 0x1e
        /*005a*/ 	.short	(.L_204 - .L_203)
.L_203:
        /*005c*/ 	.word	0x00000000


	//----- nvinfo : EIATTR_CBANK_PARAM_SIZE
	.align		4
.L_204:
        /*0060*/ 	.byte	0x03, 0x19
        /*0062*/ 	.short	0x0018


	//----- nvinfo : EIATTR_PARAM_CBANK
	.align		4
        /*0064*/ 	.byte	0x04, 0x0a
        /*0066*/ 	.short	(.L_206 - .L_205)
	.align		4
.L_205:
        /*0068*/ 	.word	index@(.nv.constant0._Z21InitializationKernel2iPViPVf)
        /*006c*/ 	.short	0x0380
        /*006e*/ 	.short	0x0018


	//----- nvinfo : EIATTR_SW_WAR
	.align		4
.L_206:
        /*0070*/ 	.byte	0x04, 0x36
        /*0072*/ 	.short	(.L_208 - .L_207)
.L_207:
        /*0074*/ 	.word	0x00000008
.L_208:


//--------------------- .nv.info._Z18TreeBuildingKerneliiPViPVfS2_S2_ --------------------------
	.section	.nv.info._Z18TreeBuildingKerneliiPViPVfS2_S2_,"",@"SHT_CUDA_INFO"
	.sectionflags	@""
	.align	4


	//----- nvinfo : EIATTR_CUDA_API_VERSION
	.align		4
        /*0000*/ 	.byte	0x04, 0x37
        /*0002*/ 	.short	(.L_210 - .L_209)
.L_209:
        /*0004*/ 	.word	0x00000082


	//----- nvinfo : EIATTR_KPARAM_INFO
	.align		4
.L_210:
        /*0008*/ 	.byte	0x04, 0x17
        /*000a*/ 	.short	(.L_212 - .L_211)
.L_211:
        /*000c*/ 	.word	0x00000000
        /*0010*/ 	.short	0x0005
        /*0012*/ 	.short	0x0020
        /*0014*/ 	.byte	0x00, 0xf5, 0x21, 0x00


	//----- nvinfo : EIATTR_KPARAM_INFO
	.align		4
.L_212:
        /*0018*/ 	.byte	0x04, 0x17
        /*001a*/ 	.short	(.L_214 - .L_213)
.L_213:
        /*001c*/ 	.word	0x00000000
        /*0020*/ 	.short	0x0004
        /*0022*/ 	.short	0x0018
        /*0024*/ 	.byte	0x00, 0xf5, 0x21, 0x00


	//----- nvinfo : EIATTR_KPARAM_INFO
	.align		4
.L_214:
        /*0028*/ 	.byte	0x04, 0x17
        /*002a*/ 	.short	(.L_216 - .L_215)
.L_215:
        /*002c*/ 	.word	0x00000000
        /*0030*/ 	.short	0x0003
        /*0032*/ 	.short	0x0010
        /*0034*/ 	.byte	0x00, 0xf5, 0x21, 0x00


	//----- nvinfo : EIATTR_KPARAM_INFO
	.align		4
.L_216:
        /*0038*/ 	.byte	0x04, 0x17
        /*003a*/ 	.short	(.L_218 - .L_217)
.L_217:
        /*003c*/ 	.word	0x00000000
        /*0040*/ 	.short	0x0002
        /*0042*/ 	.short	0x0008
        /*0044*/ 	.byte	0x00, 0xf5, 0x21, 0x00


	//----- nvinfo : EIATTR_KPARAM_INFO
	.align		4
.L_218:
        /*0048*/ 	.byte	0x04, 0x17
        /*004a*/ 	.short	(.L_220 - .L_219)
.L_219:
        /*004c*/ 	.word	0x00000000
        /*0050*/ 	.short	0x0001
        /*0052*/ 	.short	0x0004
        /*0054*/ 	.byte	0x00, 0xf0, 0x11, 0x00


	//----- nvinfo : EIATTR_KPARAM_INFO
	.align		4
.L_220:
        /*0058*/ 	.byte	0x04, 0x17
        /*005a*/ 	.short	(.L_222 - .L_221)
.L_221:
        /*005c*/ 	.word	0x00000000
        /*0060*/ 	.short	0x0000
        /*0062*/ 	.short	0x0000
        /*0064*/ 	.byte	0x00, 0xf0, 0x11, 0x00


	//----- nvinfo : EIATTR_SPARSE_MMA_MASK
	.align		4
.L_222:
        /*0068*/ 	.byte	0x03, 0x50
        /*006a*/ 	.short	0x0000


	//----- nvinfo : EIATTR_MAXREG_COUNT
	.align		4
        /*006c*/ 	.byte	0x03, 0x1b
        /*006e*/ 	.short	0x00ff


	//----- nvinfo : EIATTR_NUM_BARRIERS
	.align		4
        /*0070*/ 	.byte	0x02, 0x4c
        /*0072*/ 	.byte	0x01
	.zero		1


	//----- nvinfo : EIATTR_MERCURY_ISA_VERSION
	.align		4
        /*0074*/ 	.byte	0x03, 0x5f
        /*0076*/ 	.short	0x0101


	//----- nvinfo : EIATTR_INT_WARP_WIDE_INSTR_OFFSETS
	.align		4
        /*0078*/ 	.byte	0x04, 0x31
        /*007a*/ 	.short	(.L_224 - .L_223)


	//   ....[0]....
.L_223:
        /*007c*/ 	.word	0x00000730


	//   ....[1]....
        /*0080*/ 	.word	0x00000820


	//   ....[2]....
        /*0084*/ 	.word	0x00000bd0


	//   ....[3]....
        /*0088*/ 	.word	0x00000be0


	//----- nvinfo : EIATTR_VRC_CTA_INIT_COUNT
	.align		4
.L_224:
        /*008c*/ 	.byte	0x02, 0x4a
	.zero		1
	.zero		1


	//----- nvinfo : EIATTR_EXIT_INSTR_OFFSETS
	.align		4
        /*0090*/ 	.byte	0x04, 0x1c
        /*0092*/ 	.short	(.L_226 - .L_225)


	//   ....[0]....
.L_225:
        /*0094*/ 	.word	0x00000c30


	//----- nvinfo : EIATTR_CRS_STACK_SIZE
	.align		4
.L_226:
        /*0098*/ 	.byte	0x04, 0x1e
        /*009a*/ 	.short	(.L_228 - .L_227)
.L_227:
        /*009c*/ 	.word	0x00000000


	//----- nvinfo : EIATTR_CBANK_PARAM_SIZE
	.align		4
.L_228:
        /*00a0*/ 	.byte	0x03, 0x19
        /*00a2*/ 	.short	0x0028


	//----- nvinfo : EIATTR_PARAM_CBANK
	.align		4
        /*00a4*/ 	.byte	0x04, 0x0a
        /*00a6*/ 	.short	(.L_230 - .L_229)
	.align		4
.L_229:
        /*00a8*/ 	.word	index@(.nv.constant0._Z18TreeBuildingKerneliiPViPVfS2_S2_)
        /*00ac*/ 	.short	0x0380
        /*00ae*/ 	.short	0x0028


	//----- nvinfo : EIATTR_SW_WAR
	.align		4
.L_230:
        /*00b0*/ 	.byte	0x04, 0x36
        /*00b2*/ 	.short	(.L_232 - .L_231)
.L_231:
        /*00b4*/ 	.word	0x00000008
.L_232:


//--------------------- .nv.info._Z21InitializationKernel1iiPVi --------------------------
	.section	.nv.info._Z21InitializationKernel1iiPVi,"",@"SHT_CUDA_INFO"
	.sectionflags	@""
	.align	4


	//----- nvinfo : EIATTR_CUDA_API_VERSION
	.align		4
        /*0000*/ 	.byte	0x04, 0x37
        /*0002*/ 	.short	(.L_234 - .L_233)
.L_233:
        /*0004*/ 	.word	0x00000082


	//----- nvinfo : EIATTR_KPARAM_INFO
	.align		4
.L_234:
        /*0008*/ 	.byte	0x04, 0x17
        /*000a*/ 	.short	(.L_236 - .L_235)
.L_235:
        /*000c*/ 	.word	0x00000000
        /*0010*/ 	.short	0x0002
        /*0012*/ 	.short	0x0008
        /*0014*/ 	.byte	0x00, 0xf5, 0x21, 0x00


	//----- nvinfo : EIATTR_KPARAM_INFO
	.align		4
.L_236:
        /*0018*/ 	.byte	0x04, 0x17
        /*001a*/ 	.short	(.L_238 - .L_237)
.L_237:
        /*001c*/ 	.word	0x00000000
        /*0020*/ 	.short	0x0001
        /*0022*/ 	.short	0x0004
        /*0024*/ 	.byte	0x00, 0xf0, 0x11, 0x00


	//----- nvinfo : EIATTR_KPARAM_INFO
	.align		4
.L_238:
        /*0028*/ 	.byte	0x04, 0x17
        /*002a*/ 	.short	(.L_240 - .L_239)
.L_239:
        /*002c*/ 	.word	0x00000000
        /*0030*/ 	.short	0x0000
        /*0032*/ 	.short	0x0000
        /*0034*/ 	.byte	0x00, 0xf0, 0x11, 0x00


	//----- nvinfo : EIATTR_SPARSE_MMA_MASK
	.align		4
.L_240:
        /*0038*/ 	.byte	0x03, 0x50
        /*003a*/ 	.short	0x0000


	//----- nvinfo : EIATTR_MAXREG_COUNT
	.align		4
        /*003c*/ 	.byte	0x03, 0x1b
        /*003e*/ 	.short	0x00ff


	//----- nvinfo : EIATTR_MERCURY_ISA_VERSION
	.align		4
        /*0040*/ 	.byte	0x03, 0x5f
        /*0042*/ 	.short	0x0101


	//----- nvinfo : EIATTR_VRC_CTA_INIT_COUNT
	.align		4
        /*0044*/ 	.byte	0x02, 0x4a
	.zero		1
	.zero		1


	//----- nvinfo : EIATTR_EXIT_INSTR_OFFSETS
	.align		4
        /*0048*/ 	.byte	0x04, 0x1c
        /*004a*/ 	.short	(.L_242 - .L_241)


	//   ....[0]....
.L_241:
        /*004c*/ 	.word	0x00000100


	//   ....[1]....
        /*0050*/ 	.word	0x000003f0


	//   ....[2]....
        /*0054*/ 	.word	0x000004d0


	//----- nvinfo : EIATTR_CRS_STACK_SIZE
	.align		4
.L_242:
        /*0058*/ 	.byte	0x04, 0x1e
        /*005a*/ 	.short	(.L_244 - .L_243)
.L_243:
        /*005c*/ 	.word	0x00000000


	//----- nvinfo : EIATTR_CBANK_PARAM_SIZE
	.align		4
.L_244:
        /*0060*/ 	.byte	0x03, 0x19
        /*0062*/ 	.short	0x0010


	//----- nvinfo : EIATTR_PARAM_CBANK
	.align		4
        /*0064*/ 	.byte	0x04, 0x0a
        /*0066*/ 	.short	(.L_246 - .L_245)
	.align		4
.L_245:
        /*0068*/ 	.word	index@(.nv.constant0._Z21InitializationKernel1iiPVi)
        /*006c*/ 	.short	0x0380
        /*006e*/ 	.short	0x0010


	//----- nvinfo : EIATTR_SW_WAR
	.align		4
.L_246:
        /*0070*/ 	.byte	0x04, 0x36
        /*0072*/ 	.short	(.L_248 - .L_247)
.L_247:
        /*0074*/ 	.word	0x00000008
.L_248:


//--------------------- .nv.info._Z17BoundingBoxKerneliiPViS0_PVfS2_S2_S2_S2_S2_S2_S2_S2_S2_ --------------------------
	.section	.nv.info._Z17BoundingBoxKerneliiPViS0_PVfS2_S2_S2_S2_S2_S2_S2_S2_S2_,"",@"SHT_CUDA_INFO"
	.sectionflags	@""
	.align	4


	//----- nvinfo : EIATTR_CUDA_API_VERSION
	.align		4
        /*0000*/ 	.byte	0x04, 0x37
        /*0002*/ 	.short	(.L_250 - .L_249)
.L_249:
        /*0004*/ 	.word	0x00000082


	//----- nvinfo : EIATTR_KPARAM_INFO
	.align		4
.L_250:
        /*0008*/ 	.byte	0x04, 0x17
        /*000a*/ 	.short	(.L_252 - .L_251)
.L_251:
        /*000c*/ 	.word	0x00000000
        /*0010*/ 	.short	0x000d
        /*0012*/ 	.short	0x0060
        /*0014*/ 	.byte	0x00, 0xf5, 0x21, 0x00


	//----- nvinfo : EIATTR_KPARAM_INFO
	.align		4
.L_252:
        /*0018*/ 	.byte	0x04, 0x17
        /*001a*/ 	.short	(.L_254 - .L_253)
.L_253:
        /*001c*/ 	.word	0x00000000
        /*0020*/ 	.short	0x000c
        /*0022*/ 	.short	0x0058
        /*0024*/ 	.byte	0x00, 0xf5, 0x21, 0x00


	//----- nvinfo : EIATTR_KPARAM_INFO
	.align		4
.L_254:
        /*0028*/ 	.byte	0x04, 0x17
        /*002a*/ 	.short	(.L_256 - .L_255)
.L_255:
        /*002c*/ 	.word	0x00000000
        /*0030*/ 	.short	0x000b
        /*0032*/ 	.short	0x0050
        /*0034*/ 	.byte	0x00, 0xf5, 0x21, 0x00


	//----- nvinfo : EIATTR_KPARAM_INFO
	.align		4
.L_256:
        /*0038*/ 	.byte	0x04, 0x17
        /*003a*/ 	.short	(.L_258 - .L_257)
.L_257:
        /*003c*/ 	.word	0x00000000
        /*0040*/ 	.short	0x000a
        /*0042*/ 	.short	0x0048
        /*0044*/ 	.byte	0x00, 0xf5, 0x21, 0x00


	//----- nvinfo : EIATTR_KPARAM_INFO
	.align		4
.L_258:
        /*0048*/ 	.byte	0x04, 0x17
        /*004a*/ 	.short	(.L_260 - .L_259)
.L_259:
        /*004c*/ 	.word	0x00000000
        /*0050*/ 	.short	0x0009
        /*0052*/ 	.short	0x0040
        /*0054*/ 	.byte	0x00, 0xf5, 0x21, 0x00


	//----- nvinfo : EIATTR_KPARAM_INFO
	.align		4
.L_260:
        /*0058*/ 	.byte	0x04, 0x17
        /*005a*/ 	.short	(.L_262 - .L_261)
.L_261:
        /*005c*/ 	.word	0x00000000
        /*0060*/ 	.short	0x0008
        /*0062*/ 	.short	0x0038
        /*0064*/ 	.byte	0x00, 0xf5, 0x21, 0x00


	//----- nvinfo : EIATTR_KPARAM_INFO
	.align		4
.L_262:
        /*0068*/ 	.byte	0x04, 0x17
        /*006a*/ 	.short	(.L_264 - .L_263)
.L_263:
        /*006c*/ 	.word	0x00000000
        /*0070*/ 	.short	0x0007
        /*0072*/ 	.short	0x0030
        /*0074*/ 	.byte	0x00, 0xf5, 0x21, 0x00


	//----- nvinfo : EIATTR_KPARAM_INFO
	.align		4
.L_264:
        /*0078*/ 	.byte	0x04, 0x17
        /*007a*/ 	.short	(.L_266 - .L_265)
.L_265:
        /*007c*/ 	.word	0x00000000
        /*0080*/ 	.short	0x0006
        /*0082*/ 	.short	0x0028
        /*0084*/ 	.byte	0x00, 0xf5, 0x21, 0x00


	//----- nvinfo : EIATTR_KPARAM_INFO
	.align		4
.L_266:
        /*0088*/ 	.byte	0x04, 0x17
        /*008a*/ 	.short	(.L_268 - .L_267)
.L_267:
        /*008c*/ 	.word	0x00000000
        /*0090*/ 	.short	0x0005
        /*0092*/ 	.short	0x0020
        /*0094*/ 	.byte	0x00, 0xf5, 0x21, 0x00


	//----- nvinfo : EIATTR_KPARAM_INFO
	.align		4
.L_268:
        /*0098*/ 	.byte	0x04, 0x17
        /*009a*/ 	.short	(.L_270 - .L_269)
.L_269:
        /*009c*/ 	.word	0x00000000
        /*00a0*/ 	.short	0x0004
        /*00a2*/ 	.short	0x0018
        /*00a4*/ 	.byte	0x00, 0xf5, 0x21, 0x00


	//----- nvinfo : EIATTR_KPARAM_INFO
	.align		4
.L_270:
        /*00a8*/ 	.byte	0x04, 0x17
        /*00aa*/ 	.short	(.L_272 - .L_271)
.L_271:
        /*00ac*/ 	.word	0x00000000
        /*00b0*/ 	.short	0x0003
        /*00b2*/ 	.short	0x0010
        /*00b4*/ 	.byte	0x00, 0xf5, 0x21, 0x00


	//----- nvinfo : EIATTR_KPARAM_INFO
	.align		4
.L_272:
        /*00b8*/ 	.byte	0x04, 0x17
        /*00ba*/ 	.short	(.L_274 - .L_273)
.L_273:
        /*00bc*/ 	.word	0x00000000
        /*00c0*/ 	.short	0x0002
        /*00c2*/ 	.short	0x0008
        /*00c4*/ 	.byte	0x00, 0xf5, 0x21, 0x00


	//----- nvinfo : EIATTR_KPARAM_INFO
	.align		4
.L_274:
        /*00c8*/ 	.byte	0x04, 0x17
        /*00ca*/ 	.short	(.L_276 - .L_275)
.L_275:
        /*00cc*/ 	.word	0x00000000
        /*00d0*/ 	.short	0x0001
        /*00d2*/ 	.short	0x0004
        /*00d4*/ 	.byte	0x00, 0xf0, 0x11, 0x00


	//----- nvinfo : EIATTR_KPARAM_INFO
	.align		4
.L_276:
        /*00d8*/ 	.byte	0x04, 0x17
        /*00da*/ 	.short	(.L_278 - .L_277)
.L_277:
        /*00dc*/ 	.word	0x00000000
        /*00e0*/ 	.short	0x0000
        /*00e2*/ 	.short	0x0000
        /*00e4*/ 	.byte	0x00, 0xf0, 0x11, 0x00


	//----- nvinfo : EIATTR_SPARSE_MMA_MASK
	.align		4
.L_278:
        /*00e8*/ 	.byte	0x03, 0x50
        /*00ea*/ 	.short	0x0000


	//----- nvinfo : EIATTR_MAXREG_COUNT
	.align		4
        /*00ec*/ 	.byte	0x03, 0x1b
        /*00ee*/ 	.short	0x00ff


	//----- nvinfo : EIATTR_NUM_BARRIERS
	.align		4
        /*00f0*/ 	.byte	0x02, 0x4c
        /*00f2*/ 	.byte	0x01
	.zero		1


	//----- nvinfo : EIATTR_MERCURY_ISA_VERSION
	.align		4
        /*00f4*/ 	.byte	0x03, 0x5f
        /*00f6*/ 	.short	0x0101


	//----- nvinfo : EIATTR_VRC_CTA_INIT_COUNT
	.align		4
        /*00f8*/ 	.byte	0x02, 0x4a
	.zero		1
	.zero		1


	//----- nvinfo : EIATTR_EXIT_INSTR_OFFSETS
	.align		4
        /*00fc*/ 	.byte	0x04, 0x1c
        /*00fe*/ 	.short	(.L_280 - .L_279)


	//   ....[0]....
.L_279:
        /*0100*/ 	.word	0x00001670


	//   ....[1]....
        /*0104*/ 	.word	0x000018d0


	//   ....[2]....
        /*0108*/ 	.word	0x00002f90


	//----- nvinfo : EIATTR_CRS_STACK_SIZE
	.align		4
.L_280:
        /*010c*/ 	.byte	0x04, 0x1e
        /*010e*/ 	.short	(.L_282 - .L_281)
.L_281:
        /*0110*/ 	.word	0x00000000


	//----- nvinfo : EIATTR_CBANK_PARAM_SIZE
	.align		4
.L_282:
        /*0114*/ 	.byte	0x03, 0x19
        /*0116*/ 	.short	0x0068


	//----- nvinfo : EIATTR_PARAM_CBANK
	.align		4
        /*0118*/ 	.byte	0x04, 0x0a
        /*011a*/ 	.short	(.L_284 - .L_283)
	.align		4
.L_283:
        /*011c*/ 	.word	index@(.nv.constant0._Z17BoundingBoxKerneliiPViS0_PVfS2_S2_S2_S2_S2_S2_S2_S2_S2_)
        /*0120*/ 	.short	0x0380
        /*0122*/ 	.short	0x0068


	//----- nvinfo : EIATTR_SW_WAR
	.align		4
.L_284:
        /*0124*/ 	.byte	0x04, 0x36
        /*0126*/ 	.short	(.L_286 - .L_285)
.L_285:
        /*0128*/ 	.word	0x00000008
.L_286:


//--------------------- .nv.info._Z20InitializationKernelv --------------------------
	.section	.nv.info._Z20InitializationKernelv,"",@"SHT_CUDA_INFO"
	.sectionflags	@""
	.align	4


	//----- nvinfo : EIATTR_CUDA_API_VERSION
	.align		4
        /*0000*/ 	.byte	0x04, 0x37
        /*0002*/ 	.short	(.L_288 - .L_287)
.L_287:
        /*0004*/ 	.word	0x00000082


	//----- nvinfo : EIATTR_SPARSE_MMA_MASK
	.align		4
.L_288:
        /*0008*/ 	.byte	0x03, 0x50
        /*000a*/ 	.short	0x0000


	//----- nvinfo : EIATTR_MAXREG_COUNT
	.align		4
        /*000c*/ 	.byte	0x03, 0x1b
        /*000e*/ 	.short	0x00ff


	//----- nvinfo : EIATTR_MERCURY_ISA_VERSION
	.align		4
        /*0010*/ 	.byte	0x03, 0x5f
        /*0012*/ 	.short	0x0101


	//----- nvinfo : EIATTR_VRC_CTA_INIT_COUNT
	.align		4
        /*0014*/ 	.byte	0x02, 0x4a
	.zero		1
	.zero		1


	//----- nvinfo : EIATTR_EXIT_INSTR_OFFSETS
	.align		4
        /*0018*/ 	.byte	0x04, 0x1c
        /*001a*/ 	.short	(.L_290 - .L_289)


	//   ....[0]....
.L_289:
        /*001c*/ 	.word	0x000000a0


	//----- nvinfo : EIATTR_SW_WAR
	.align		4
.L_290:
        /*0020*/ 	.byte	0x04, 0x36
        /*0022*/ 	.short	(.L_292 - .L_291)
.L_291:
        /*0024*/ 	.word	0x00000008
.L_292:


//--------------------- .nv.callgraph             --------------------------
	.section	.nv.callgraph,"",@"SHT_CUDA_CALLGRAPH"
	.align	4
	.sectionentsize	8
	.align		4
        /*0000*/ 	.word	0x00000000
	.align		4
        /*0004*/ 	.word	0xffffffff
	.align		4
        /*0008*/ 	.word	0x00000000
	.align		4
        /*000c*/ 	.word	0xfffffffe
	.align		4
        /*0010*/ 	.word	0x00000000
	.align		4
        /*0014*/ 	.word	0xfffffffd
	.align		4
        /*0018*/ 	.word	0x00000000
	.align		4
        /*001c*/ 	.word	0xfffffffc


//--------------------- .nv.constant4             --------------------------
	.section	.nv.constant4,"a",@progbits
	.align	8
	.align		8
.nv.constant4:
        /*0000*/ 	.dword	d_step
	.align		8
        /*0008*/ 	.dword	d_bottom
	.align		8
        /*0010*/ 	.dword	d_maxdepth
	.align		8
        /*0018*/ 	.dword	d_blkcnt
	.align		8
        /*0020*/ 	.dword	d_radius


//--------------------- .text._Z12UpdateKerneliffPfS_S_S_S_S_S_S_S_ --------------------------
	.section	.text._Z12UpdateKerneliffPfS_S_S_S_S_S_S_S_,"ax",@progbits
	.align	128
        .global         _Z12UpdateKerneliffPfS_S_S_S_S_S_S_S_
        .type           _Z12UpdateKerneliffPfS_S_S_S_S_S_S_S_,@function
        .size           _Z12UpdateKerneliffPfS_S_S_S_S_S_S_S_,(.L_x_210 - _Z12UpdateKerneliffPfS_S_S_S_S_S_S_S_)
        .other          _Z12UpdateKerneliffPfS_S_S_S_S_S_S_S_,@"STO_CUDA_ENTRY STV_DEFAULT"
_Z12UpdateKerneliffPfS_S_S_S_S_S_S_S_:
.text._Z12UpdateKerneliffPfS_S_S_S_S_S_S_S_:
[----:B------:R-:W-:Y:S01]  /*0000*/  LDC R1, c[0x0][0x37c] ;  /* 0x0000df00ff017b82 */ /* 0x000fe20000000800 */
[----:B------:R-:W0:Y:S01]  /*0010*/  S2R R0, SR_TID.X ;  /* 0x0000000000007919 */ /* 0x000e220000002100 */
[----:B------:R-:W0:Y:S01]  /*0020*/  LDCU UR4, c[0x0][0x360] ;  /* 0x00006c00ff0477ac */ /* 0x000e220008000800 */
[----:B------:R-:W0:Y:S01]  /*0030*/  S2R R3, SR_CTAID.X ;  /* 0x0000000000037919 */ /* 0x000e220000002500 */
[----:B------:R-:W1:Y:S01]  /*0040*/  LDCU UR8, c[0x0][0x380] ;  /* 0x00007000ff0877ac */ /* 0x000e620008000800 */
[----:B0-----:R-:W-:-:S05]  /*0050*/  IMAD R0, R3, UR4, R0 ;  /* 0x0000000403007c24 */ /* 0x001fca000f8e0200 */
[----:B-1----:R-:W-:-:S13]  /*0060*/  ISETP.GE.AND P0, PT, R0, UR8, PT ;  /* 0x0000000800007c0c */ /* 0x002fda000bf06270 */
[----:B------:R-:W-:Y:S05]  /*0070*/  @P0 EXIT ;  /* 0x000000000000094d */ /* 0x000fea0003800000 */
[----:B------:R-:W0:Y:S01]  /*0080*/  LDCU UR5, c[0x0][0x370] ;  /* 0x00006e00ff0577ac */ /* 0x000e220008000800 */
[----:B------:R-:W1:Y:S01]  /*0090*/  LDCU.64 UR6, c[0x0][0x358] ;  /* 0x00006b00ff0677ac */ /* 0x000e620008000a00 */
[----:B------:R-:W2:Y:S01]  /*00a0*/  LDCU UR9, c[0x0][0x388] ;  /* 0x00007100ff0977ac */ /* 0x000ea20008000800 */
[----:B------:R-:W3:Y:S01]  /*00b0*/  LDCU UR10, c[0x0][0x384] ;  /* 0x00007080ff0a77ac */ /* 0x000ee20008000800 */
[----:B0-----:R-:W-:-:S12]  /*00c0*/  UIMAD UR4, UR4, UR5, URZ ;  /* 0x00000005040472a4 */ /* 0x001fd8000f8e02ff */
.L_x_0:
[----:B-1----:R-:W0:Y:S08]  /*00d0*/  LDC.64 R2, c[0x0][0x3c0] ;  /* 0x0000f000ff027b82 */ /* 0x002e300000000a00 */
[----:B------:R-:W4:Y:S08]  /*00e0*/  LDC.64 R4, c[0x0][0x3a8] ;  /* 0x0000ea00ff047b82 */ /* 0x000f300000000a00 */
[----:B------:R-:W5:Y:S01]  /*00f0*/  LDC.64 R6, c[0x0][0x390] ;  /* 0x0000e400ff067b82 */ /* 0x000f620000000a00 */
[----:B0-----:R-:W-:-:S07]  /*0100*/  IMAD.WIDE R2, R0, 0x4, R2 ;  /* 0x0000000400027825 */ /* 0x001fce00078e0202 */
[----:B------:R-:W0:Y:S01]  /*0110*/  LDC.64 R18, c[0x0][0x3c8] ;  /* 0x0000f200ff127b82 */ /* 0x000e220000000a00 */
[----:B-1----:R1:W2:Y:S01]  /*0120*/  LDG.E R8, desc[UR6][R2.64] ;  /* 0x0000000602087981 */ /* 0x0022a2000c1e1900 */
[----:B----4-:R-:W-:-:S06]  /*0130*/  IMAD.WIDE R4, R0, 0x4, R4 ;  /* 0x0000000400047825 */ /* 0x010fcc00078e0204 */
[----:B------:R-:W1:Y:S01]  /*0140*/  LDC.64 R20, c[0x0][0x3b0] ;  /* 0x0000ec00ff147b82 */ /* 0x000e620000000a00 */
[----:B------:R-:W2:Y:S01]  /*0150*/  LDG.E R15, desc[UR6][R4.64] ;  /* 0x00000006040f7981 */ /* 0x000ea2000c1e1900 */
[----:B-----5:R-:W-:-:S06]  /*0160*/  IMAD.WIDE R6, R0, 0x4, R6 ;  /* 0x0000000400067825 */ /* 0x020fcc00078e0206 */
[----:B------:R-:W4:Y:S01]  /*0170*/  LDC.64 R16, c[0x0][0x3d0] ;  /* 0x0000f400ff107b82 */ /* 0x000f220000000a00 */
[----:B------:R-:W3:Y:S07]  /*0180*/  LDG.E R14, desc[UR6][R6.64] ;  /* 0x00000006060e7981 */ /* 0x000eee000c1e1900 */
[----:B------:R-:W5:Y:S08]  /*0190*/  LDC.64 R12, c[0x0][0x3b8] ;  /* 0x0000ee00ff0c7b82 */ /* 0x000f700000000a00 */
[----:B------:R-:W5:Y:S01]  /*01a0*/  LDC.64 R10, c[0x0][0x398] ;  /* 0x0000e600ff0a7b82 */ /* 0x000f620000000a00 */
[----:B0-----:R-:W-:-:S04]  /*01b0*/  IMAD.WIDE R18, R0, 0x4, R18 ;  /* 0x0000000400127825 */ /* 0x001fc800078e0212 */
[C---:B-1----:R-:W-:Y:S01]  /*01c0*/  IMAD.WIDE R2, R0.reuse, 0x4, R20 ;  /* 0x0000000400027825 */ /* 0x042fe200078e0214 */
[----:B------:R0:W3:Y:S03]  /*01d0*/  LDG.E R9, desc[UR6][R18.64] ;  /* 0x0000000612097981 */ /* 0x0000e6000c1e1900 */
[----:B----4-:R-:W-:-:S06]  /*01e0*/  IMAD.WIDE R16, R0, 0x4, R16 ;  /* 0x0000000400107825 */ /* 0x010fcc00078e0210 */
[----:B------:R-:W4:Y:S01]  /*01f0*/  LDG.E R16, desc[UR6][R16.64] ;  /* 0x0000000610107981 */ /* 0x000f22000c1e1900 */
[C---:B-----5:R-:W-:Y:S01]  /*0200*/  IMAD.WIDE R12, R0.reuse, 0x4, R12 ;  /* 0x00000004000c7825 */ /* 0x060fe200078e020c */
[----:B0-----:R-:W0:Y:S04]  /*0210*/  LDC.64 R18, c[0x0][0x3a0] ;  /* 0x0000e800ff127b82 */ /* 0x001e280000000a00 */
[----:B------:R-:W4:Y:S01]  /*0220*/  LDG.E R21, desc[UR6][R12.64] ;  /* 0x000000060c157981 */ /* 0x000f22000c1e1900 */
[----:B------:R-:W-:-:S04]  /*0230*/  IMAD.WIDE R10, R0, 0x4, R10 ;  /* 0x00000004000a7825 */ /* 0x000fc800078e020a */
[----:B--2---:R-:W-:-:S04]  /*0240*/  FFMA R15, R8, UR9, R15 ;  /* 0x00000009080f7c23 */ /* 0x004fc8000800000f */
[----:B---3--:R-:W-:Y:S02]  /*0250*/  FFMA R23, R15, UR10, R14 ;  /* 0x0000000a0f177c23 */ /* 0x008fe4000800000e */
[----:B------:R-:W2:Y:S04]  /*0260*/  LDG.E R14, desc[UR6][R2.64] ;  /* 0x00000006020e7981 */ /* 0x000ea8000c1e1900 */
[----:B------:R1:W-:Y:S04]  /*0270*/  STG.E desc[UR6][R6.64], R23 ;  /* 0x0000001706007986 */ /* 0x0003e8000c101906 */
[----:B------:R-:W3:Y:S01]  /*0280*/  LDG.E R25, desc[UR6][R10.64] ;  /* 0x000000060a197981 */ /* 0x000ee2000c1e1900 */
[----:B0-----:R-:W-:-:S04]  /*0290*/  IMAD.WIDE R18, R0, 0x4, R18 ;  /* 0x0000000400127825 */ /* 0x001fc800078e0212 */
[----:B--2---:R-:W-:-:S04]  /*02a0*/  FFMA R14, R9, UR9, R14 ;  /* 0x00000009090e7c23 */ /* 0x004fc8000800000e */
[----:B---3--:R-:W-:-:S05]  /*02b0*/  FFMA R25, R14, UR10, R25 ;  /* 0x0000000a0e197c23 */ /* 0x008fca0008000019 */
[----:B------:R1:W-:Y:S04]  /*02c0*/  STG.E desc[UR6][R10.64], R25 ;  /* 0x000000190a007986 */ /* 0x0003e8000c101906 */
[----:B------:R-:W2:Y:S01]  /*02d0*/  LDG.E R20, desc[UR6][R18.64] ;  /* 0x0000000612147981 */ /* 0x000ea2000c1e1900 */
[----:B----4-:R-:W-:Y:S01]  /*02e0*/  FFMA R21, R16, UR9, R21 ;  /* 0x0000000910157c23 */ /* 0x010fe20008000015 */
[----:B------:R-:W-:Y:S01]  /*02f0*/  FFMA R15, R8, UR9, R15 ;  /* 0x00000009080f7c23 */ /* 0x000fe2000800000f */
[----:B------:R-:W-:Y:S01]  /*0300*/  FFMA R9, R9, UR9, R14 ;  /* 0x0000000909097c23 */ /* 0x000fe2000800000e */
[----:B------:R-:W-:-:S04]  /*0310*/  IADD3 R0, PT, PT, R0, UR4, RZ ;  /* 0x0000000400007c10 */ /* 0x000fc8000fffe0ff */
[----:B------:R-:W-:Y:S01]  /*0320*/  ISETP.GE.AND P0, PT, R0, UR8, PT ;  /* 0x0000000800007c0c */ /* 0x000fe2000bf06270 */
[----:B--2---:R-:W-:Y:S01]  /*0330*/  FFMA R17, R21, UR10, R20 ;  /* 0x0000000a15117c23 */ /* 0x004fe20008000014 */
[----:B------:R-:W-:-:S04]  /*0340*/  FFMA R21, R16, UR9, R21 ;  /* 0x0000000910157c23 */ /* 0x000fc80008000015 */
[----:B------:R1:W-:Y:S04]  /*0350*/  STG.E desc[UR6][R18.64], R17 ;  /* 0x0000001112007986 */ /* 0x0003e8000c101906 */
[----:B------:R1:W-:Y:S04]  /*0360*/  STG.E desc[UR6][R4.64], R15 ;  /* 0x0000000f04007986 */ /* 0x0003e8000c101906 */
[----:B------:R1:W-:Y:S04]  /*0370*/  STG.E desc[UR6][R2.64], R9 ;  /* 0x0000000902007986 */ /* 0x0003e8000c101906 */
[----:B------:R1:W-:Y:S01]  /*0380*/  STG.E desc[UR6][R12.64], R21 ;  /* 0x000000150c007986 */ /* 0x0003e2000c101906 */
[----:B------:R-:W-:Y:S05]  /*0390*/  @!P0 BRA `(.L_x_0) ;  /* 0xfffffffc004c8947 */ /* 0x000fea000383ffff */
[----:B------:R-:W-:Y:S05]  /*03a0*/  EXIT ;  /* 0x000000000000794d */ /* 0x000fea0003800000 */
.L_x_1:
[----:B------:R-:W-:-:S00]  /*03b0*/  BRA `(.L_x_1) ;  /* 0xfffffffc00fc7947 */ /* 0x000fc0000383ffff */
[----:B------:R-:W-:-:S00]  /*03c0*/  NOP ;  /* 0x0000000000007918 */ /* 0x000fc00000000000 */
        /* <DEDUP_REMOVED lines=11> */
.L_x_210:


//--------------------- .text._Z11ForceKerneliifffPViS0_PVfS2_S2_S2_S2_S2_S2_S2_S2_S2_ --------------------------
	.section	.text._Z11ForceKerneliifffPViS0_PVfS2_S2_S2_S2_S2_S2_S2_S2_S2_,"ax",@progbits
	.align	128
        .global         _Z11ForceKerneliifffPViS0_PVfS2_S2_S2_S2_S2_S2_S2_S2_S2_
        .type           _Z11ForceKerneliifffPViS0_PVfS2_S2_S2_S2_S2_S2_S2_S2_S2_,@function
        .size           _Z11ForceKerneliifffPViS0_PVfS2_S2_S2_S2_S2_S2_S2_S2_S2_,(.L_x_211 - _Z11ForceKerneliifffPViS0_PVfS2_S2_S2_S2_S2_S2_S2_S2_S2_)
        .other          _Z11ForceKerneliifffPViS0_PVfS2_S2_S2_S2_S2_S2_S2_S2_S2_,@"STO_CUDA_ENTRY STV_DEFAULT"
_Z11ForceKerneliifffPViS0_PVfS2_S2_S2_S2_S2_S2_S2_S2_S2_:
.text._Z11ForceKerneliifffPViS0_PVfS2_S2_S2_S2_S2_S2_S2_S2_S2_:
[----:B------:R-:W-:Y:S01]  /*0000*/  LDC R1, c[0x0][0x37c] ;  /* 0x0000df00ff017b82 */ /* 0x000fe20000000800 */
[----:B------:R-:W0:Y:S01]  /*0010*/  S2R R0, SR_TID.X ;  /* 0x0000000000007919 */ /* 0x000e220000002100 */
[----:B------:R-:W1:Y:S01]  /*0020*/  LDCU.64 UR8, c[0x0][0x358] ;  /* 0x00006b00ff0877ac */ /* 0x000e620008000a00 */
[----:B------:R-:W-:Y:S01]  /*0030*/  BSSY.RECONVERGENT B0, `(.L_x_2) ;  /* 0x0000049000007945 */ /* 0x000fe20003800200 */
[----:B0-----:R-:W-:-:S13]  /*0040*/  ISETP.NE.AND P0, PT, R0, RZ, PT ;  /* 0x000000ff0000720c */ /* 0x001fda0003f05270 */
[----:B-1----:R-:W-:Y:S05]  /*0050*/  @P0 BRA `(.L_x_3) ;  /* 0x0000000400180947 */ /* 0x002fea0003800000 */
[----:B------:R-:W0:Y:S08]  /*0060*/  LDC.64 R4, c[0x4][0x20] ;  /* 0x01000800ff047b82 */ /* 0x000e300000000a00 */
[----:B------:R-:W1:Y:S01]  /*0070*/  LDC.64 R6, c[0x4][0x10] ;  /* 0x01000400ff067b82 */ /* 0x000e620000000a00 */
[----:B------:R-:W2:Y:S01]  /*0080*/  S2R R2, SR_CgaCtaId ;  /* 0x0000000000027919 */ /* 0x000ea20000008800 */
[----:B------:R-:W3:Y:S01]  /*0090*/  LDCU UR4, c[0x0][0x38c] ;  /* 0x00007180ff0477ac */ /* 0x000ee20008000800 */
[----:B0-----:R-:W4:Y:S04]  /*00a0*/  LDG.E R4, desc[UR8][R4.64] ;  /* 0x0000000804047981 */ /* 0x001f28000c1e1900 */
[----:B-1----:R-:W5:Y:S01]  /*00b0*/  LDG.E R6, desc[UR8][R6.64] ;  /* 0x0000000806067981 */ /* 0x002f62000c1e1900 */
[----:B------:R-:W-:-:S04]  /*00c0*/  MOV R3, 0x400 ;  /* 0x0000040000037802 */ /* 0x000fc80000000f00 */
[----:B--2---:R-:W-:Y:S01]  /*00d0*/  LEA R9, R2, R3, 0x18 ;  /* 0x0000000302097211 */ /* 0x004fe200078ec0ff */
[----:B----4-:R-:W-:Y:S01]  /*00e0*/  FADD R8, R4, R4 ;  /* 0x0000000404087221 */ /* 0x010fe20000000000 */
[----:B------:R-:W-:-:S03]  /*00f0*/  HFMA2 R4, -RZ, RZ, 0, 0 ;  /* 0x00000000ff047431 */ /* 0x000fc600000001ff */
[----:B------:R-:W-:-:S04]  /*0100*/  FMUL R8, R8, R8 ;  /* 0x0000000808087220 */ /* 0x000fc80000400000 */
[----:B---3--:R-:W-:Y:S01]  /*0110*/  FMUL R8, R8, UR4 ;  /* 0x0000000408087c20 */ /* 0x008fe20008400000 */
[----:B-----5:R-:W-:-:S04]  /*0120*/  ISETP.GE.AND P0, PT, R6, 0x2, PT ;  /* 0x000000020600780c */ /* 0x020fc80003f06270 */
[----:B------:R0:W-:Y:S09]  /*0130*/  STS [R9+0x800], R8 ;  /* 0x0008000809007388 */ /* 0x0001f20000000800 */
[----:B------:R-:W-:Y:S05]  /*0140*/  @!P0 BRA `(.L_x_4) ;  /* 0x0000000000c48947 */ /* 0x000fea0003800000 */
[C---:B------:R-:W-:Y:S02]  /*0150*/  IADD3 R5, PT, PT, R6.reuse, -0x1, RZ ;  /* 0xffffffff06057810 */ /* 0x040fe40007ffe0ff */
[----:B------:R-:W-:Y:S02]  /*0160*/  ISETP.GE.U32.AND P0, PT, R6, 0x5, PT ;  /* 0x000000050600780c */ /* 0x000fe40003f06070 */
[----:B------:R-:W-:Y:S02]  /*0170*/  LOP3.LUT R15, R5, 0x3, RZ, 0xc0, !PT ;  /* 0x00000003050f7812 */ /* 0x000fe400078ec0ff */
[----:B------:R-:W-:Y:S02]  /*0180*/  MOV R6, 0x1 ;  /* 0x0000000100067802 */ /* 0x000fe40000000f00 */
[----:B------:R-:W-:-:S13]  /*0190*/  ISETP.NE.AND P1, PT, R15, RZ, PT ;  /* 0x000000ff0f00720c */ /* 0x000fda0003f25270 */
[----:B------:R-:W-:-:S05]  /*01a0*/  @!P1 VIADD R7, R3, 0x800 ;  /* 0x0000080003079836 */ /* 0x000fca0000000000 */
[----:B------:R-:W-:Y:S01]  /*01b0*/  @!P1 LEA R13, R2, R7, 0x18 ;  /* 0x00000007020d9211 */ /* 0x000fe200078ec0ff */
[----:B------:R-:W-:Y:S06]  /*01c0*/  @!P0 BRA `(.L_x_5) ;  /* 0x00000000005c8947 */ /* 0x000fec0003800000 */
[----:B------:R-:W-:Y:S01]  /*01d0*/  VIADD R7, R3, 0x800 ;  /* 0x0000080003077836 */ /* 0x000fe20000000000 */
[----:B------:R-:W-:Y:S01]  /*01e0*/  LOP3.LUT R4, R5, 0xfffffffc, RZ, 0xc0, !PT ;  /* 0xfffffffc05047812 */ /* 0x000fe200078ec0ff */
[----:B------:R-:W1:Y:S01]  /*01f0*/  LDCU UR4, c[0x0][0x390] ;  /* 0x00007200ff0477ac */ /* 0x000e620008000800 */
[----:B------:R-:W-:Y:S02]  /*0200*/  MOV R6, 0x1 ;  /* 0x0000000100067802 */ /* 0x000fe40000000f00 */
[----:B------:R-:W-:-:S07]  /*0210*/  LEA R7, R2, R7, 0x18 ;  /* 0x0000000702077211 */ /* 0x000fce00078ec0ff */
.L_x_6:
[C---:B0-----:R-:W-:Y:S01]  /*0220*/  FMUL R9, R8.reuse, 0.25 ;  /* 0x3e80000008097820 */ /* 0x041fe20000400000 */
[----:B-12---:R-:W-:Y:S01]  /*0230*/  FADD R10, R8, UR4 ;  /* 0x00000004080a7e21 */ /* 0x006fe20008000000 */
[C---:B------:R-:W-:Y:S02]  /*0240*/  LEA R5, R6.reuse, R7, 0x2 ;  /* 0x0000000706057211 */ /* 0x040fe400078e10ff */
[C---:B------:R-:W-:Y:S01]  /*0250*/  FMUL R11, R9.reuse, 0.25 ;  /* 0x3e800000090b7820 */ /* 0x040fe20000400000 */
[----:B------:R-:W-:Y:S01]  /*0260*/  FADD R12, R9, UR4 ;  /* 0x00000004090c7e21 */ /* 0x000fe20008000000 */
[C---:B------:R-:W-:Y:S01]  /*0270*/  VIADD R9, R6.reuse, 0x3 ;  /* 0x0000000306097836 */ /* 0x040fe20000000000 */
[----:B------:R2:W-:Y:S01]  /*0280*/  STS [R5+-0x4], R10 ;  /* 0xfffffc0a05007388 */ /* 0x0005e20000000800 */
[C---:B------:R-:W-:Y:S01]  /*0290*/  FMUL R8, R11.reuse, 0.25 ;  /* 0x3e8000000b087820 */ /* 0x040fe20000400000 */
[----:B------:R-:W-:Y:S01]  /*02a0*/  FADD R14, R11, UR4 ;  /* 0x000000040b0e7e21 */ /* 0x000fe20008000000 */
[----:B------:R-:W-:Y:S01]  /*02b0*/  IADD3 R6, PT, PT, R6, 0x4, RZ ;  /* 0x0000000406067810 */ /* 0x000fe20007ffe0ff */
[----:B------:R2:W-:Y:S01]  /*02c0*/  STS [R5], R12 ;  /* 0x0000000c05007388 */ /* 0x0005e20000000800 */
[C---:B------:R-:W-:Y:S01]  /*02d0*/  FADD R16, R8.reuse, UR4 ;  /* 0x0000000408107e21 */ /* 0x040fe20008000000 */
[----:B------:R-:W-:Y:S01]  /*02e0*/  FMUL R8, R8, 0.25 ;  /* 0x3e80000008087820 */ /* 0x000fe20000400000 */
[----:B------:R-:W-:Y:S01]  /*02f0*/  ISETP.NE.AND P0, PT, R9, R4, PT ;  /* 0x000000040900720c */ /* 0x000fe20003f05270 */
[----:B------:R2:W-:Y:S04]  /*0300*/  STS [R5+0x4], R14 ;  /* 0x0000040e05007388 */ /* 0x0005e80000000800 */
[----:B------:R2:W-:Y:S04]  /*0310*/  STS [R5+0x8], R16 ;  /* 0x0000081005007388 */ /* 0x0005e80000000800 */
[----:B------:R2:W-:Y:S04]  /*0320*/  STS [R5+0xc], R8 ;  /* 0x00000c0805007388 */ /* 0x0005e80000000800 */
[----:B------:R-:W-:Y:S05]  /*0330*/  @P0 BRA `(.L_x_6) ;  /* 0xfffffffc00b80947 */ /* 0x000fea000383ffff */
.L_x_5:
[----:B0-2---:R-:W-:-:S06]  /*0340*/  @!P1 LEA R8, R4, R13, 0x2 ;  /* 0x0000000d04089211 */ /* 0x005fcc00078e10ff */
[----:B------:R-:W1:Y:S01]  /*0350*/  @!P1 LDS R8, [R8] ;  /* 0x0000000008089984 */ /* 0x000e620000000800 */
[----:B------:R-:W-:Y:S05]  /*0360*/  @!P1 BRA `(.L_x_4) ;  /* 0x00000000003c9947 */ /* 0x000fea0003800000 */
[----:B------:R-:W-:Y:S01]  /*0370*/  VIADD R5, R3, 0x800 ;  /* 0x0000080003057836 */ /* 0x000fe20000000000 */
[----:B------:R-:W0:Y:S04]  /*0380*/  LDCU UR5, c[0x0][0x390] ;  /* 0x00007200ff0577ac */ /* 0x000e280008000800 */
[----:B------:R-:W-:Y:S01]  /*0390*/  LEA R7, R2, R5, 0x18 ;  /* 0x0000000502077211 */ /* 0x000fe200078ec0ff */
[----:B------:R-:W-:-:S06]  /*03a0*/  UMOV UR4, URZ ;  /* 0x000000ff00047c82 */ /* 0x000fcc0008000000 */
.L_x_7:
[----:B--2---:R-:W-:Y:S01]  /*03b0*/  LEA R9, R6, R7, 0x2 ;  /* 0x0000000706097211 */ /* 0x004fe200078e10ff */
[----:B------:R-:W-:-:S04]  /*03c0*/  UIADD3 UR4, UPT, UPT, UR4, 0x1, URZ ;  /* 0x0000000104047890 */ /* 0x000fc8000fffe0ff */
[----:B------:R-:W0:Y:S02]  /*03d0*/  LDS R4, [R9+-0x4] ;  /* 0xfffffc0009047984 */ /* 0x000e240000000800 */
[----:B------:R-:W-:Y:S01]  /*03e0*/  ISETP.NE.AND P0, PT, R15, UR4, PT ;  /* 0x000000040f007c0c */ /* 0x000fe2000bf05270 */
[C---:B0-----:R-:W-:Y:S01]  /*03f0*/  FADD R5, R4.reuse, UR5 ;  /* 0x0000000504057e21 */ /* 0x041fe20008000000 */
[----:B-1----:R-:W-:Y:S01]  /*0400*/  FMUL R8, R4, 0.25 ;  /* 0x3e80000004087820 */ /* 0x002fe20000400000 */
[----:B------:R-:W-:Y:S01]  /*0410*/  MOV R4, R6 ;  /* 0x0000000600047202 */ /* 0x000fe20000000f00 */
[----:B------:R-:W-:Y:S02]  /*0420*/  VIADD R6, R6, 0x1 ;  /* 0x0000000106067836 */ /* 0x000fe40000000000 */
[----:B------:R2:W-:Y:S04]  /*0430*/  STS [R9+-0x4], R5 ;  /* 0xfffffc0509007388 */ /* 0x0005e80000000800 */
[----:B------:R2:W-:Y:S03]  /*0440*/  STS [R9], R8 ;  /* 0x0000000809007388 */ /* 0x0005e60000000800 */
[----:B------:R-:W-:Y:S05]  /*0450*/  @P0 BRA `(.L_x_7) ;  /* 0xfffffffc00d40947 */ /* 0x000fea000383ffff */
.L_x_4:
[----:B------:R-:W1:Y:S01]  /*0460*/  LDCU UR4, c[0x0][0x390] ;  /* 0x00007200ff0477ac */ /* 0x000e620008000800 */
[----:B------:R-:W-:-:S04]  /*0470*/  IADD3 R3, PT, PT, R3, 0x800, RZ ;  /* 0x0000080003037810 */ /* 0x000fc80007ffe0ff */
[----:B------:R-:W-:-:S04]  /*0480*/  LEA R3, R2, R3, 0x18 ;  /* 0x0000000302037211 */ /* 0x000fc800078ec0ff */
[----:B------:R-:W-:Y:S01]  /*0490*/  LEA R4, R4, R3, 0x2 ;  /* 0x0000000304047211 */ /* 0x000fe200078e10ff */
[----:B-12---:R-:W-:-:S05]  /*04a0*/  FADD R5, R8, UR4 ;  /* 0x0000000408057e21 */ /* 0x006fca0008000000 */
[----:B------:R1:W-:Y:S02]  /*04b0*/  STS [R4], R5 ;  /* 0x0000000504007388 */ /* 0x0003e40000000800 */
.L_x_3:
[----:B------:R-:W-:Y:S05]  /*04c0*/  BSYNC.RECONVERGENT B0 ;  /* 0x0000000000007941 */ /* 0x000fea0003800200 */
.L_x_2:
[----:B------:R-:W2:Y:S08]  /*04d0*/  LDC.64 R2, c[0x4][0x10] ;  /* 0x01000400ff027b82 */ /* 0x000eb00000000a00 */
[----:B------:R-:W-:Y:S06]  /*04e0*/  BAR.SYNC.DEFER_BLOCKING 0x0 ;  /* 0x0000000000007b1d */ /* 0x000fec0000010000 */
[----:B--2---:R-:W2:Y:S02]  /*04f0*/  LDG.E R2, desc[UR8][R2.64] ;  /* 0x0000000802027981 */ /* 0x004ea4000c1e1900 */
[----:B--2---:R-:W-:-:S13]  /*0500*/  ISETP.GT.AND P0, PT, R2, 0x20, PT ;  /* 0x000000200200780c */ /* 0x004fda0003f04270 */
[----:B------:R-:W-:Y:S05]  /*0510*/  @P0 EXIT ;  /* 0x000000000000094d */ /* 0x000fea0003800000 */
[----:B------:R-:W2:Y:S01]  /*0520*/  S2UR UR5, SR_CgaCtaId ;  /* 0x00000000000579c3 */ /* 0x000ea20000008800 */
[----:B------:R-:W-:Y:S01]  /*0530*/  UMOV UR4, 0x400 ;  /* 0x0000040000047882 */ /* 0x000fe20000000000 */
[----:B------:R-:W-:Y:S01]  /*0540*/  IMAD.SHL.U32 R2, R0, 0x4, RZ ;  /* 0x0000000400027824 */ /* 0x000fe200078e00ff */
[----:B------:R-:W-:-:S04]  /*0550*/  UIADD3 UR4, UPT, UPT, UR4, 0x800, URZ ;  /* 0x0000080004047890 */ /* 0x000fc8000fffe0ff */
[----:B------:R-:W-:Y:S01]  /*0560*/  LOP3.LUT R3, R2, 0x7c, RZ, 0xc0, !PT ;  /* 0x0000007c02037812 */ /* 0x000fe200078ec0ff */
[----:B-1----:R-:W1:Y:S01]  /*0570*/  LDC R5, c[0x0][0x360] ;  /* 0x0000d800ff057b82 */ /* 0x002e620000000800 */
[----:B--2---:R-:W-:-:S09]  /*0580*/  ULEA UR4, UR5, UR4, 0x18 ;  /* 0x0000000405047291 */ /* 0x004fd2000f8ec0ff */
[----:B------:R-:W2:Y:S04]  /*0590*/  LDS R3, [R3+UR4] ;  /* 0x0000000403037984 */ /* 0x000ea80008000800 */
[----:B--2---:R2:W-:Y:S01]  /*05a0*/  STS [R2+UR4], R3 ;  /* 0x0000000302007988 */ /* 0x0045e20008000804 */
[----:B------:R-:W-:Y:S06]  /*05b0*/  BAR.SYNC.DEFER_BLOCKING 0x0 ;  /* 0x0000000000007b1d */ /* 0x000fec0000010000 */
[----:B------:R3:W-:Y:S06]  /*05c0*/  MEMBAR.SC.CTA ;  /* 0x0000000000007992 */ /* 0x0007ec0000000000 */
[----:B---3--:R-:W1:Y:S01]  /*05d0*/  S2UR UR4, SR_CTAID.X ;  /* 0x00000000000479c3 */ /* 0x008e620000002500 */
[----:B------:R-:W3:Y:S01]  /*05e0*/  LDCU UR5, c[0x0][0x384] ;  /* 0x00007080ff0577ac */ /* 0x000ee20008000800 */
[----:B-1----:R-:W-:-:S05]  /*05f0*/  IMAD R4, R5, UR4, R0 ;  /* 0x0000000405047c24 */ /* 0x002fca000f8e0200 */
[----:B---3--:R-:W-:-:S13]  /*0600*/  ISETP.GE.AND P0, PT, R4, UR5, PT ;  /* 0x0000000504007c0c */ /* 0x008fda000bf06270 */
[----:B--2---:R-:W-:Y:S05]  /*0610*/  @P0 EXIT ;  /* 0x000000000000094d */ /* 0x004fea0003800000 */
[----:B------:R-:W1:Y:S01]  /*0620*/  LDC.64 R6, c[0x4][RZ] ;  /* 0x01000000ff067b82 */ /* 0x000e620000000a00 */
[----:B------:R-:W2:Y:S01]  /*0630*/  LDCU UR4, c[0x0][0x370] ;  /* 0x00006e00ff0477ac */ /* 0x000ea20008000800 */
[----:B------:R-:W3:Y:S06]  /*0640*/  LDCU UR11, c[0x0][0x390] ;  /* 0x00007200ff0b77ac */ /* 0x000eec0008000800 */
[----:B0-----:R-:W0:Y:S01]  /*0650*/  LDC R8, c[0x0][0x380] ;  /* 0x0000e000ff087b82 */ /* 0x001e220000000800 */
[----:B------:R-:W4:Y:S01]  /*0660*/  LDCU UR7, c[0x0][0x390] ;  /* 0x00007200ff0777ac */ /* 0x000f220008000800 */
[----:B------:R-:W0:Y:S01]  /*0670*/  LDCU UR12, c[0x0][0x384] ;  /* 0x00007080ff0c77ac */ /* 0x000e220008000800 */
[----:B------:R-:W0:Y:S01]  /*0680*/  LDCU UR10, c[0x0][0x384] ;  /* 0x00007080ff0a77ac */ /* 0x000e220008000800 */
[----:B-1----:R0:W5:Y:S01]  /*0690*/  LDG.E R6, desc[UR8][R6.64] ;  /* 0x0000000806067981 */ /* 0x002162000c1e1900 */
[----:B--2---:R-:W-:Y:S01]  /*06a0*/  IMAD R5, R5, UR4, RZ ;  /* 0x0000000405057c24 */ /* 0x004fe2000f8e02ff */
[----:B------:R-:W-:-:S02]  /*06b0*/  LOP3.LUT R3, R0, 0x3e0, RZ, 0xc0, !PT ;  /* 0x000003e000037812 */ /* 0x000fc400078ec0ff */
[----:B0-----:R-:W-:Y:S02]  /*06c0*/  SHF.L.U32 R7, R8, 0x3, RZ ;  /* 0x0000000308077819 */ /* 0x001fe400000006ff */
[----:B-----5:R-:W-:-:S13]  /*06d0*/  ISETP.GT.AND P0, PT, R6, RZ, PT ;  /* 0x000000ff0600720c */ /* 0x020fda0003f04270 */
[----:B---34-:R-:W-:Y:S05]  /*06e0*/  @P0 BRA `(.L_x_8) ;  /* 0x0000000800200947 */ /* 0x018fea0003800000 */
.L_x_22:
[----:B0-----:R-:W0:Y:S08]  /*06f0*/  LDC.64 R10, c[0x0][0x398] ;  /* 0x0000e600ff0a7b82 */ /* 0x001e300000000a00 */
[----:B------:R-:W1:Y:S08]  /*0700*/  LDC.64 R14, c[0x0][0x3b0] ;  /* 0x0000ec00ff0e7b82 */ /* 0x000e700000000a00 */
[----:B------:R-:W2:Y:S01]  /*0710*/  LDC.64 R16, c[0x0][0x3b8] ;  /* 0x0000ee00ff107b82 */ /* 0x000ea20000000a00 */
[----:B0-----:R-:W-:-:S07]  /*0720*/  IMAD.WIDE R10, R4, 0x4, R10 ;  /* 0x00000004040a7825 */ /* 0x001fce00078e020a */
[----:B------:R-:W0:Y:S01]  /*0730*/  LDC.64 R18, c[0x0][0x3c0] ;  /* 0x0000f000ff127b82 */ /* 0x000e220000000a00 */
[----:B------:R-:W1:Y:S01]  /*0740*/  LDG.E.STRONG.SYS R2, desc[UR8][R10.64] ;  /* 0x000000080a027981 */ /* 0x000e62000c1f5900 */
[----:B------:R-:W-:Y:S01]  /*0750*/  ISETP.NE.AND P0, PT, R3, R0, PT ;  /* 0x000000000300720c */ /* 0x000fe20003f05270 */
[----:B-1----:R-:W-:-:S04]  /*0760*/  IMAD.WIDE R14, R2, 0x4, R14 ;  /* 0x00000004020e7825 */ /* 0x002fc800078e020e */
[C---:B--2---:R-:W-:Y:S01]  /*0770*/  IMAD.WIDE R16, R2.reuse, 0x4, R16 ;  /* 0x0000000402107825 */ /* 0x044fe200078e0210 */
[----:B------:R1:W5:Y:S03]  /*0780*/  LDG.E.STRONG.SYS R6, desc[UR8][R14.64] ;  /* 0x000000080e067981 */ /* 0x000366000c1f5900 */
[----:B0-----:R-:W-:Y:S01]  /*0790*/  IMAD.WIDE R18, R2, 0x4, R18 ;  /* 0x0000000402127825 */ /* 0x001fe200078e0212 */
[----:B------:R1:W5:Y:S04]  /*07a0*/  LDG.E.STRONG.SYS R8, desc[UR8][R16.64] ;  /* 0x0000000810087981 */ /* 0x000368000c1f5900 */
[----:B------:R1:W5:Y:S01]  /*07b0*/  LDG.E.STRONG.SYS R9, desc[UR8][R18.64] ;  /* 0x0000000812097981 */ /* 0x000362000c1f5900 */
[----:B------:R-:W-:Y:S01]  /*07c0*/  BSSY.RECONVERGENT B0, `(.L_x_9) ;  /* 0x000000d000007945 */ /* 0x000fe20003800200 */
[----:B------:R-:W-:-:S02]  /*07d0*/  HFMA2 R10, -RZ, RZ, 0, 0 ;  /* 0x00000000ff0a7431 */ /* 0x000fc400000001ff */
[----:B------:R-:W-:Y:S01]  /*07e0*/  IMAD.MOV.U32 R12, RZ, RZ, R3 ;  /* 0x000000ffff0c7224 */ /* 0x000fe200078e0003 */
[----:B------:R-:W-:Y:S06]  /*07f0*/  @P0 BRA `(.L_x_10) ;  /* 0x0000000000240947 */ /* 0x000fec0003800000 */
[----:B------:R-:W0:Y:S01]  /*0800*/  S2UR UR6, SR_CgaCtaId ;  /* 0x00000000000679c3 */ /* 0x000e220000008800 */
[----:B------:R-:W-:Y:S02]  /*0810*/  UMOV UR5, 0x400 ;  /* 0x0000040000057882 */ /* 0x000fe40000000000 */
[----:B------:R-:W-:Y:S02]  /*0820*/  UIADD3 UR4, UPT, UPT, UR5, 0x400, URZ ;  /* 0x0000040005047890 */ /* 0x000fe4000fffe0ff */
[----:B0-----:R-:W-:Y:S02]  /*0830*/  ULEA UR5, UR6, UR5, 0x18 ;  /* 0x0000000506057291 */ /* 0x001fe4000f8ec0ff */
[----:B------:R-:W-:-:S04]  /*0840*/  ULEA UR4, UR6, UR4, 0x18 ;  /* 0x0000000406047291 */ /* 0x000fc8000f8ec0ff */
[C---:B------:R-:W-:Y:S02]  /*0850*/  LEA R11, R0.reuse, UR5, 0x2 ;  /* 0x00000005000b7c11 */ /* 0x040fe4000f8e10ff */
[----:B-1----:R-:W-:-:S03]  /*0860*/  LEA R14, R0, UR4, 0x2 ;  /* 0x00000004000e7c11 */ /* 0x002fc6000f8e10ff */
[----:B------:R0:W-:Y:S04]  /*0870*/  STS [R11], RZ ;  /* 0x000000ff0b007388 */ /* 0x0001e80000000800 */
[----:B------:R0:W-:Y:S02]  /*0880*/  STS [R14], R7 ;  /* 0x000000070e007388 */ /* 0x0001e40000000800 */
.L_x_10:
[----:B------:R-:W-:Y:S05]  /*0890*/  BSYNC.RECONVERGENT B0 ;  /* 0x0000000000007941 */ /* 0x000fea0003800200 */
.L_x_9:
[----:B------:R-:W-:Y:S01]  /*08a0*/  HFMA2 R13, -RZ, RZ, 0, 0 ;  /* 0x00000000ff0d7431 */ /* 0x000fe200000001ff */
[----:B------:R-:W-:Y:S01]  /*08b0*/  BSSY B0, `(.L_x_11) ;  /* 0x000005d000007945 */ /* 0x000fe20003800000 */
[----:B0-----:R-:W-:-:S07]  /*08c0*/  MOV R11, RZ ;  /* 0x000000ff000b7202 */ /* 0x001fce0000000f00 */
.L_x_21:
[----:B------:R-:W0:Y:S01]  /*08d0*/  S2UR UR5, SR_CgaCtaId ;  /* 0x00000000000579c3 */ /* 0x000e220000008800 */
[----:B------:R-:W-:Y:S01]  /*08e0*/  UMOV UR4, 0x400 ;  /* 0x0000040000047882 */ /* 0x000fe20000000000 */
[----:B------:R-:W-:Y:S01]  /*08f0*/  BSSY B1, `(.L_x_12) ;  /* 0x0000055000017945 */ /* 0x000fe20003800000 */
[----:B0-----:R-:W-:Y:S02]  /*0900*/  ULEA UR6, UR5, UR4, 0x18 ;  /* 0x0000000405067291 */ /* 0x001fe4000f8ec0ff */
[----:B------:R-:W-:-:S04]  /*0910*/  UIADD3 UR4, UPT, UPT, UR4, 0x400, URZ ;  /* 0x0000040004047890 */ /* 0x000fc8000fffe0ff */
[----:B-1----:R-:W-:Y:S01]  /*0920*/  LEA R14, R12, UR6, 0x2 ;  /* 0x000000060c0e7c11 */ /* 0x002fe2000f8e10ff */
[----:B------:R-:W-:-:S05]  /*0930*/  ULEA UR4, UR5, UR4, 0x18 ;  /* 0x0000000405047291 */ /* 0x000fca000f8ec0ff */
[----:B------:R-:W0:Y:S01]  /*0940*/  LDS R14, [R14] ;  /* 0x000000000e0e7984 */ /* 0x000e220000000800 */
[----:B------:R-:W-:-:S05]  /*0950*/  LEA R15, R12, UR4, 0x2 ;  /* 0x000000040c0f7c11 */ /* 0x000fca000f8e10ff */
[----:B------:R1:W2:Y:S01]  /*0960*/  LDS R20, [R15] ;  /* 0x000000000f147984 */ /* 0x0002a20000000800 */
[----:B0-----:R-:W-:-:S13]  /*0970*/  ISETP.GT.AND P0, PT, R14, 0x7, PT ;  /* 0x000000070e00780c */ /* 0x001fda0003f04270 */
[----:B-12---:R-:W-:Y:S05]  /*0980*/  @P0 BRA `(.L_x_13) ;  /* 0x00000004002c0947 */ /* 0x006fea0003800000 */
[----:B------:R-:W-:-:S07]  /*0990*/  IMAD.MOV.U32 R17, RZ, RZ, R14 ;  /* 0x000000ffff117224 */ /* 0x000fce00078e000e */
.L_x_20:
[----:B------:R-:W0:Y:S01]  /*09a0*/  LDC.64 R14, c[0x0][0x3a0] ;  /* 0x0000e800ff0e7b82 */ /* 0x000e220000000a00 */
[----:B------:R-:W-:-:S05]  /*09b0*/  IADD3 R19, PT, PT, R20, R17, RZ ;  /* 0x0000001114137210 */ /* 0x000fca0007ffe0ff */
[----:B0-----:R-:W-:-:S05]  /*09c0*/  IMAD.WIDE R14, R19, 0x4, R14 ;  /* 0x00000004130e7825 */ /* 0x001fca00078e020e */
[----:B------:R-:W2:Y:S01]  /*09d0*/  LDG.E.STRONG.SYS R21, desc[UR8][R14.64] ;  /* 0x000000080e157981 */ /* 0x000ea2000c1f5900 */
[----:B------:R-:W-:Y:S05]  /*09e0*/  YIELD ;  /* 0x0000000000007946 */ /* 0x000fea0003800000 */
[----:B------:R-:W-:Y:S01]  /*09f0*/  BSSY B2, `(.L_x_14) ;  /* 0x0000042000027945 */ /* 0x000fe20003800000 */
[----:B------:R-:W-:Y:S01]  /*0a00*/  MOV R22, R17 ;  /* 0x0000001100167202 */ /* 0x000fe20000000f00 */
[----:B------:R-:W-:Y:S01]  /*0a10*/  IMAD.MOV.U32 R17, RZ, RZ, 0x8 ;  /* 0x00000008ff117424 */ /* 0x000fe200078e00ff */
[----:B--2---:R-:W-:-:S13]  /*0a20*/  ISETP.GE.AND P0, PT, R21, RZ, PT ;  /* 0x000000ff1500720c */ /* 0x004fda0003f06270 */
[----:B------:R-:W-:Y:S05]  /*0a30*/  @!P0 BRA `(.L_x_15) ;  /* 0x0000000000f48947 */ /* 0x000fea0003800000 */
[----:B------:R-:W0:Y:S08]  /*0a40*/  LDC.64 R14, c[0x0][0x3b0] ;  /* 0x0000ec00ff0e7b82 */ /* 0x000e300000000a00 */
[----:B------:R-:W1:Y:S08]  /*0a50*/  LDC.64 R18, c[0x0][0x3b8] ;  /* 0x0000ee00ff127b82 */ /* 0x000e700000000a00 */
[----:B------:R-:W2:Y:S01]  /*0a60*/  LDC.64 R16, c[0x0][0x3c0] ;  /* 0x0000f000ff107b82 */ /* 0x000ea20000000a00 */
[----:B0-----:R-:W-:-:S06]  /*0a70*/  IMAD.WIDE.U32 R14, R21, 0x4, R14 ;  /* 0x00000004150e7825 */ /* 0x001fcc00078e000e */
[----:B------:R-:W3:Y:S01]  /*0a80*/  LDG.E.STRONG.SYS R15, desc[UR8][R14.64] ;  /* 0x000000080e0f7981 */ /* 0x000ee2000c1f5900 */
[----:B-1----:R-:W-:-:S06]  /*0a90*/  IMAD.WIDE.U32 R18, R21, 0x4, R18 ;  /* 0x0000000415127825 */ /* 0x002fcc00078e0012 */
[----:B------:R-:W4:Y:S01]  /*0aa0*/  LDG.E.STRONG.SYS R19, desc[UR8][R18.64] ;  /* 0x0000000812137981 */ /* 0x000f22000c1f5900 */
[----:B--2---:R-:W-:-:S06]  /*0ab0*/  IMAD.WIDE.U32 R16, R21, 0x4, R16 ;  /* 0x0000000415107825 */ /* 0x004fcc00078e0010 */
[----:B------:R-:W2:Y:S01]  /*0ac0*/  LDG.E.STRONG.SYS R16, desc[UR8][R16.64] ;  /* 0x0000000810107981 */ /* 0x000ea2000c1f5900 */
[----:B------:R-:W-:Y:S01]  /*0ad0*/  ISETP.GE.AND P0, PT, R21, UR10, PT ;  /* 0x0000000a15007c0c */ /* 0x000fe2000bf06270 */
[----:B------:R-:W-:Y:S01]  /*0ae0*/  BSSY B3, `(.L_x_16) ;  /* 0x0000018000037945 */ /* 0x000fe20003800000 */
[----:B------:R-:W-:Y:S01]  /*0af0*/  IADD3 R22, PT, PT, R22, 0x1, RZ ;  /* 0x0000000116167810 */ /* 0x000fe20007ffe0ff */
[----:B---3-5:R-:W-:Y:S01]  /*0b00*/  FADD R23, -R6, R15 ;  /* 0x0000000f06177221 */ /* 0x028fe20000000100 */
[----:B----4-:R-:W-:Y:S01]  /*0b10*/  FADD R26, -R8, R19 ;  /* 0x00000013081a7221 */ /* 0x010fe20000000100 */
[----:B--2---:R-:W-:-:S04]  /*0b20*/  FADD R24, -R9, R16 ;  /* 0x0000001009187221 */ /* 0x004fc80000000100 */
[----:B------:R-:W-:-:S04]  /*0b30*/  FFMA R25, R24, R24, UR7 ;  /* 0x0000000718197e23 */ /* 0x000fc80008000018 */
[----:B------:R-:W-:-:S04]  /*0b40*/  FFMA R28, R26, R26, R25 ;  /* 0x0000001a1a1c7223 */ /* 0x000fc80000000019 */
[----:B------:R-:W-:Y:S01]  /*0b50*/  FFMA R25, R23, R23, R28 ;  /* 0x0000001717197223 */ /* 0x000fe2000000001c */
[----:B------:R-:W-:Y:S06]  /*0b60*/  @!P0 BRA `(.L_x_17) ;  /* 0x00000000003c8947 */ /* 0x000fec0003800000 */
[----:B------:R-:W0:Y:S01]  /*0b70*/  S2R R15, SR_CgaCtaId ;  /* 0x00000000000f7919 */ /* 0x000e220000008800 */
[----:B------:R-:W-:-:S04]  /*0b80*/  MOV R16, 0x400 ;  /* 0x0000040000107802 */ /* 0x000fc80000000f00 */
[----:B------:R-:W-:-:S04]  /*0b90*/  IADD3 R14, PT, PT, R16, 0x800, RZ ;  /* 0x00000800100e7810 */ /* 0x000fc80007ffe0ff */
[----:B0-----:R-:W-:Y:S02]  /*0ba0*/  LEA R17, R15, R14, 0x18 ;  /* 0x0000000e0f117211 */ /* 0x001fe400078ec0ff */
[----:B------:R-:W0:Y:S03]  /*0bb0*/  F2I.U32.TRUNC.NTZ R14, R25 ;  /* 0x00000019000e7305 */ /* 0x000e26000020f000 */
[----:B------:R-:W-:-:S06]  /*0bc0*/  IMAD R17, R12, 0x4, R17 ;  /* 0x000000040c117824 */ /* 0x000fcc00078e0211 */
[----:B------:R-:W1:Y:S01]  /*0bd0*/  LDS R17, [R17] ;  /* 0x0000000011117984 */ /* 0x000e620000000800 */
[----:B0-----:R-:W0:Y:S01]  /*0be0*/  REDUX.OR UR4, R14 ;  /* 0x000000000e0473c4 */ /* 0x001e220000004000 */
[----:B------:R-:W-:Y:S01]  /*0bf0*/  R2UR P1, URZ, R14 ;  /* 0x000000000eff72ca */ /* 0x000fe20000020000 */
[----:B-1----:R-:W1:Y:S02]  /*0c00*/  F2I.TRUNC.NTZ R18, R17 ;  /* 0x0000001100127305 */ /* 0x002e64000020f100 */
[----:B-1----:R-:W-:-:S10]  /*0c10*/  ISETP.NE.AND P0, PT, R18, RZ, PT ;  /* 0x000000ff1200720c */ /* 0x002fd40003f05270 */
[----:B0-----:R-:W-:Y:S05]  /*0c20*/  @!P1 BRA.DIV UR4, `(.L_x_18) ;  /* 0x0000000e043c9947 */ /* 0x001fea000b800000 */
[----:B------:R-:W-:-:S13]  /*0c30*/  VOTE.ALL P0, P0 ;  /* 0x0000000000ff7806 */ /* 0x000fda0000000000 */
.L_x_37:
[----:B------:R-:W-:Y:S05]  /*0c40*/  @!P0 BREAK B3 ;  /* 0x0000000000038942 */ /* 0x000fea0003800000 */
[----:B------:R-:W-:Y:S05]  /*0c50*/  @!P0 BRA `(.L_x_19) ;  /* 0x0000000000408947 */ /* 0x000fea0003800000 */
.L_x_17:
[----:B------:R-:W-:Y:S05]  /*0c60*/  BSYNC B3 ;  /* 0x0000000000037941 */ /* 0x000fea0003800000 */
.L_x_16:
[----:B------:R-:W0:Y:S02]  /*0c70*/  LDC.64 R14, c[0x0][0x3a8] ;  /* 0x0000ea00ff0e7b82 */ /* 0x000e240000000a00 */
[----:B0-----:R-:W-:-:S06]  /*0c80*/  IMAD.WIDE.U32 R14, R21, 0x4, R14 ;  /* 0x00000004150e7825 */ /* 0x001fcc00078e000e */
[----:B------:R-:W2:Y:S01]  /*0c90*/  LDG.E.STRONG.SYS R15, desc[UR8][R14.64] ;  /* 0x000000080e0f7981 */ /* 0x000ea2000c1f5900 */
[----:B------:R-:W-:-:S13]  /*0ca0*/  FSETP.GEU.AND P0, PT, |R25|, 1.175494350822287508e-38, PT ;  /* 0x008000001900780b */ /* 0x000fda0003f0e200 */
[----:B------:R-:W-:-:S04]  /*0cb0*/  @!P0 FMUL R25, R25, 16777216 ;  /* 0x4b80000019198820 */ /* 0x000fc80000400000 */
[----:B------:R-:W0:Y:S02]  /*0cc0*/  MUFU.RSQ R16, R25 ;  /* 0x0000001900107308 */ /* 0x000e240000001400 */
[----:B0-----:R-:W-:-:S04]  /*0cd0*/  @!P0 FMUL R16, R16, 4096 ;  /* 0x4580000010108820 */ /* 0x001fc80000400000 */
[----:B--2---:R-:W-:-:S04]  /*0ce0*/  FMUL R17, R16, R15 ;  /* 0x0000000f10117220 */ /* 0x004fc80000400000 */
[----:B------:R-:W-:-:S04]  /*0cf0*/  FMUL R17, R16, R17 ;  /* 0x0000001110117220 */ /* 0x000fc80000400000 */
[----:B------:R-:W-:-:S04]  /*0d00*/  FMUL R17, R16, R17 ;  /* 0x0000001110117220 */ /* 0x000fc80000400000 */
[-C--:B------:R-:W-:Y:S01]  /*0d10*/  FFMA R10, R23, R17.reuse, R10 ;  /* 0x00000011170a7223 */ /* 0x080fe2000000000a */
[-C--:B------:R-:W-:Y:S01]  /*0d20*/  FFMA R11, R26, R17.reuse, R11 ;  /* 0x000000111a0b7223 */ /* 0x080fe2000000000b */
[----:B------:R-:W-:Y:S01]  /*0d30*/  FFMA R13, R24, R17, R13 ;  /* 0x00000011180d7223 */ /* 0x000fe2000000000d */
[----:B------:R-:W-:Y:S01]  /*0d40*/  MOV R17, R22 ;  /* 0x0000001600117202 */ /* 0x000fe20000000f00 */
[----:B------:R-:W-:Y:S06]  /*0d50*/  BRA `(.L_x_15) ;  /* 0x00000000002c7947 */ /* 0x000fec0003800000 */
.L_x_19:
[----:B------:R-:W-:-:S13]  /*0d60*/  ISETP.NE.AND P0, PT, R3, R0, PT ;  /* 0x000000000300720c */ /* 0x000fda0003f05270 */
[----:B------:R-:W-:Y:S02]  /*0d70*/  @!P0 IADD3 R14, PT, PT, R16, 0x400, RZ ;  /* 0x00000400100e8810 */ /* 0x000fe40007ffe0ff */
[C---:B------:R-:W-:Y:S02]  /*0d80*/  @!P0 LEA R17, R15.reuse, R16, 0x18 ;  /* 0x000000100f118211 */ /* 0x040fe400078ec0ff */
[----:B------:R-:W-:-:S03]  /*0d90*/  @!P0 LEA R19, R15, R14, 0x18 ;  /* 0x0000000e0f138211 */ /* 0x000fc600078ec0ff */
[C---:B------:R-:W-:Y:S01]  /*0da0*/  @!P0 IMAD R15, R12.reuse, 0x4, R17 ;  /* 0x000000040c0f8824 */ /* 0x040fe200078e0211 */
[C---:B------:R-:W-:Y:S01]  /*0db0*/  @!P0 LEA R19, R12.reuse, R19, 0x2 ;  /* 0x000000130c138211 */ /* 0x040fe200078e10ff */
[----:B------:R-:W-:Y:S02]  /*0dc0*/  HFMA2 R17, -RZ, RZ, 0, 0 ;  /* 0x00000000ff117431 */ /* 0x000fe400000001ff */
[----:B------:R-:W-:Y:S01]  /*0dd0*/  VIADD R12, R12, 0x1 ;  /* 0x000000010c0c7836 */ /* 0x000fe20000000000 */
[----:B------:R-:W-:Y:S04]  /*0de0*/  @!P0 STS [R15], R22 ;  /* 0x000000160f008388 */ /* 0x000fe80000000800 */
[----:B------:R0:W-:Y:S02]  /*0df0*/  @!P0 STS [R19], R20 ;  /* 0x0000001413008388 */ /* 0x0001e40000000800 */
[----:B0-----:R-:W-:-:S07]  /*0e00*/  SHF.L.U32 R20, R21, 0x3, RZ ;  /* 0x0000000315147819 */ /* 0x001fce00000006ff */
.L_x_15:
[----:B------:R-:W-:Y:S05]  /*0e10*/  BSYNC B2 ;  /* 0x0000000000027941 */ /* 0x000fea0003800000 */
.L_x_14:
[----:B------:R-:W-:-:S13]  /*0e20*/  ISETP.GE.AND P0, PT, R17, 0x8, PT ;  /* 0x000000081100780c */ /* 0x000fda0003f06270 */
[----:B------:R-:W-:Y:S05]  /*0e30*/  @!P0 BRA `(.L_x_20) ;  /* 0xfffffff800d88947 */ /* 0x000fea000383ffff */
.L_x_13:
[----:B------:R-:W-:Y:S05]  /*0e40*/  BSYNC B1 ;  /* 0x0000000000017941 */ /* 0x000fea0003800000 */
.L_x_12:
[C---:B------:R-:W-:Y:S02]  /*0e50*/  ISETP.GT.AND P0, PT, R12.reuse, R3, PT ;  /* 0x000000030c00720c */ /* 0x040fe40003f04270 */
[----:B------:R-:W-:-:S11]  /*0e60*/  IADD3 R12, PT, PT, R12, -0x1, RZ ;  /* 0xffffffff0c0c7810 */ /* 0x000fd60007ffe0ff */
[----:B------:R-:W-:Y:S05]  /*0e70*/  @P0 BRA `(.L_x_21) ;  /* 0xfffffff800940947 */ /* 0x000fea000383ffff */
[----:B------:R-:W-:Y:S05]  /*0e80*/  BSYNC B0 ;  /* 0x0000000000007941 */ /* 0x000fea0003800000 */
.L_x_11:
[----:B-----5:R-:W0:Y:S01]  /*0e90*/  LDC.64 R8, c[0x0][0x3e0] ;  /* 0x0000f800ff087b82 */ /* 0x020e220000000a00 */
[----:B------:R-:W1:Y:S01]  /*0ea0*/  LDCU UR4, c[0x0][0x384] ;  /* 0x00007080ff0477ac */ /* 0x000e620008000800 */
[----:B------:R-:W-:-:S06]  /*0eb0*/  IMAD.IADD R4, R5, 0x1, R4 ;  /* 0x0000000105047824 */ /* 0x000fcc00078e0204 */
[----:B------:R-:W2:Y:S08]  /*0ec0*/  LDC.64 R14, c[0x0][0x3e8] ;  /* 0x0000fa00ff0e7b82 */ /* 0x000eb00000000a00 */
[----:B------:R-:W3:Y:S01]  /*0ed0*/  LDC.64 R16, c[0x0][0x3f0] ;  /* 0x0000fc00ff107b82 */ /* 0x000ee20000000a00 */
[----:B-1----:R-:W-:Y:S01]  /*0ee0*/  ISETP.GE.AND P0, PT, R4, UR4, PT ;  /* 0x0000000404007c0c */ /* 0x002fe2000bf06270 */
[----:B0-----:R-:W-:-:S05]  /*0ef0*/  IMAD.WIDE R8, R2, 0x4, R8 ;  /* 0x0000000402087825 */ /* 0x001fca00078e0208 */
[----:B------:R0:W-:Y:S01]  /*0f00*/  STG.E.STRONG.SYS desc[UR8][R8.64], R10 ;  /* 0x0000000a08007986 */ /* 0x0001e2000c115908 */
[----:B--2---:R-:W-:-:S05]  /*0f10*/  IMAD.WIDE R14, R2, 0x4, R14 ;  /* 0x00000004020e7825 */ /* 0x004fca00078e020e */
[----:B------:R0:W-:Y:S01]  /*0f20*/  STG.E.STRONG.SYS desc[UR8][R14.64], R11 ;  /* 0x0000000b0e007986 */ /* 0x0001e2000c115908 */
[----:B---3--:R-:W-:-:S05]  /*0f30*/  IMAD.WIDE R16, R2, 0x4, R16 ;  /* 0x0000000402107825 */ /* 0x008fca00078e0210 */
[----:B------:R0:W-:Y:S01]  /*0f40*/  STG.E.STRONG.SYS desc[UR8][R16.64], R13 ;  /* 0x0000000d10007986 */ /* 0x0001e2000c115908 */
[----:B------:R-:W-:Y:S05]  /*0f50*/  @!P0 BRA `(.L_x_22) ;  /* 0xfffffff400e48947 */ /* 0x000fea000383ffff */
[----:B------:R-:W-:Y:S05]  /*0f60*/  EXIT ;  /* 0x000000000000794d */ /* 0x000fea0003800000 */
.L_x_8:
        /* <DEDUP_REMOVED lines=11> */
[----:B------:R1:W5:Y:S05]  /*1020*/  LDG.E.STRONG.SYS R9, desc[UR8][R16.64] ;  /* 0x0000000810097981 */ /* 0x00036a000c1f5900 */
[----:B------:R1:W5:Y:S01]  /*1030*/  LDG.E.STRONG.SYS R10, desc[UR8][R10.64] ;  /* 0x000000080a0a7981 */ /* 0x000362000c1f5900 */
[----:B------:R-:W-:Y:S01]  /*1040*/  BSSY.RECONVERGENT B0, `(.L_x_23) ;  /* 0x000000b000007945 */ /* 0x000fe20003800200 */
[----:B------:R-:W-:-:S02]  /*1050*/  MOV R21, RZ ;  /* 0x000000ff00157202 */ /* 0x000fc40000000f00 */
[----:B------:R-:W-:Y:S01]  /*1060*/  MOV R18, R3 ;  /* 0x0000000300127202 */ /* 0x000fe20000000f00 */
[----:B------:R-:W-:Y:S06]  /*1070*/  @P1 BRA `(.L_x_24) ;  /* 0x00000000001c1947 */ /* 0x000fec0003800000 */
[----:B------:R-:W0:Y:S01]  /*1080*/  S2UR UR5, SR_CgaCtaId ;  /* 0x00000000000579c3 */ /* 0x000e220000008800 */
[----:B------:R-:W-:Y:S02]  /*1090*/  UMOV UR4, 0x400 ;  /* 0x0000040000047882 */ /* 0x000fe40000000000 */
[----:B------:R-:W-:Y:S02]  /*10a0*/  UIADD3 UR6, UPT, UPT, UR4, 0x400, URZ ;  /* 0x0000040004067890 */ /* 0x000fe4000fffe0ff */
[----:B0-----:R-:W-:Y:S02]  /*10b0*/  ULEA UR4, UR5, UR4, 0x18 ;  /* 0x0000000405047291 */ /* 0x001fe4000f8ec0ff */
[----:B------:R-:W-:-:S07]  /*10c0*/  ULEA UR6, UR5, UR6, 0x18 ;  /* 0x0000000605067291 */ /* 0x000fce000f8ec0ff */
[----:B------:R0:W-:Y:S04]  /*10d0*/  STS [R2+UR4], RZ ;  /* 0x000000ff02007988 */ /* 0x0001e80008000804 */
[----:B------:R0:W-:Y:S02]  /*10e0*/  STS [R2+UR6], R7 ;  /* 0x0000000702007988 */ /* 0x0001e40008000806 */
.L_x_24:
[----:B------:R-:W-:Y:S05]  /*10f0*/  BSYNC.RECONVERGENT B0 ;  /* 0x0000000000007941 */ /* 0x000fea0003800200 */
.L_x_23:
[----:B------:R-:W-:Y:S01]  /*1100*/  HFMA2 R19, -RZ, RZ, 0, 0 ;  /* 0x00000000ff137431 */ /* 0x000fe200000001ff */
[----:B------:R-:W-:Y:S01]  /*1110*/  BSSY B0, `(.L_x_25) ;  /* 0x000005c000007945 */ /* 0x000fe20003800000 */
[----:B-1----:R-:W-:-:S07]  /*1120*/  IMAD.MOV.U32 R11, RZ, RZ, RZ ;  /* 0x000000ffff0b7224 */ /* 0x002fce00078e00ff */
.L_x_34:
[----:B------:R-:W1:Y:S01]  /*1130*/  S2UR UR5, SR_CgaCtaId ;  /* 0x00000000000579c3 */ /* 0x000e620000008800 */
[----:B------:R-:W-:Y:S01]  /*1140*/  UMOV UR4, 0x400 ;  /* 0x0000040000047882 */ /* 0x000fe20000000000 */
[----:B------:R-:W-:Y:S01]  /*1150*/  BSSY B1, `(.L_x_26) ;  /* 0x0000054000017945 */ /* 0x000fe20003800000 */
[----:B-1----:R-:W-:Y:S02]  /*1160*/  ULEA UR6, UR5, UR4, 0x18 ;  /* 0x0000000405067291 */ /* 0x002fe4000f8ec0ff */
[----:B------:R-:W-:-:S04]  /*1170*/  UIADD3 UR4, UPT, UPT, UR4, 0x400, URZ ;  /* 0x0000040004047890 */ /* 0x000fc8000fffe0ff */
[----:B------:R-:W-:Y:S01]  /*1180*/  LEA R12, R18, UR6, 0x2 ;  /* 0x00000006120c7c11 */ /* 0x000fe2000f8e10ff */
[----:B------:R-:W-:-:S05]  /*1190*/  ULEA UR4, UR5, UR4, 0x18 ;  /* 0x0000000405047291 */ /* 0x000fca000f8ec0ff */
[----:B------:R-:W1:Y:S01]  /*11a0*/  LDS R12, [R12] ;  /* 0x000000000c0c7984 */ /* 0x000e620000000800 */
[----:B------:R-:W-:-:S05]  /*11b0*/  LEA R13, R18, UR4, 0x2 ;  /* 0x00000004120d7c11 */ /* 0x000fca000f8e10ff */
[----:B------:R2:W3:Y:S01]  /*11c0*/  LDS R20, [R13] ;  /* 0x000000000d147984 */ /* 0x0004e20000000800 */
[----:B-1----:R-:W-:-:S13]  /*11d0*/  ISETP.GT.AND P0, PT, R12, 0x7, PT ;  /* 0x000000070c00780c */ /* 0x002fda0003f04270 */
[----:B--23--:R-:W-:Y:S05]  /*11e0*/  @P0 BRA `(.L_x_27) ;  /* 0x0000000400280947 */ /* 0x00cfea0003800000 */
[----:B------:R-:W-:-:S07]  /*11f0*/  MOV R15, R12 ;  /* 0x0000000c000f7202 */ /* 0x000fce0000000f00 */
.L_x_33:
[----:B------:R-:W1:Y:S01]  /*1200*/  LDC.64 R12, c[0x0][0x3a0] ;  /* 0x0000e800ff0c7b82 */ /* 0x000e620000000a00 */
[----:B------:R-:W-:-:S04]  /*1210*/  IMAD.IADD R17, R20, 0x1, R15 ;  /* 0x0000000114117824 */ /* 0x000fc800078e020f */
[----:B-1----:R-:W-:-:S05]  /*1220*/  IMAD.WIDE R12, R17, 0x4, R12 ;  /* 0x00000004110c7825 */ /* 0x002fca00078e020c */
[----:B------:R-:W2:Y:S01]  /*1230*/  LDG.E.STRONG.SYS R23, desc[UR8][R12.64] ;  /* 0x000000080c177981 */ /* 0x000ea2000c1f5900 */
[----:B------:R-:W-:Y:S05]  /*1240*/  YIELD ;  /* 0x0000000000007946 */ /* 0x000fea0003800000 */
[----:B------:R-:W-:Y:S01]  /*1250*/  MOV R22, R15 ;  /* 0x0000000f00167202 */ /* 0x000fe20000000f00 */
[----:B------:R-:W-:Y:S01]  /*1260*/  BSSY B2, `(.L_x_28) ;  /* 0x0000040000027945 */ /* 0x000fe20003800000 */
[----:B------:R-:W-:Y:S01]  /*1270*/  HFMA2 R15, -RZ, RZ, 0, 4.76837158203125e-07 ;  /* 0x00000008ff0f7431 */ /* 0x000fe200000001ff */
[----:B--2---:R-:W-:-:S13]  /*1280*/  ISETP.GE.AND P0, PT, R23, RZ, PT ;  /* 0x000000ff1700720c */ /* 0x004fda0003f06270 */
[----:B------:R-:W-:Y:S05]  /*1290*/  @!P0 BRA `(.L_x_29) ;  /* 0x0000000000f08947 */ /* 0x000fea0003800000 */
[----:B------:R-:W1:Y:S08]  /*12a0*/  LDC.64 R12, c[0x0][0x3b0] ;  /* 0x0000ec00ff0c7b82 */ /* 0x000e700000000a00 */
[----:B------:R-:W2:Y:S08]  /*12b0*/  LDC.64 R16, c[0x0][0x3b8] ;  /* 0x0000ee00ff107b82 */ /* 0x000eb00000000a00 */
[----:B------:R-:W3:Y:S01]  /*12c0*/  LDC.64 R14, c[0x0][0x3c0] ;  /* 0x0000f000ff0e7b82 */ /* 0x000ee20000000a00 */
[----:B-1----:R-:W-:-:S06]  /*12d0*/  IMAD.WIDE.U32 R12, R23, 0x4, R12 ;  /* 0x00000004170c7825 */ /* 0x002fcc00078e000c */
[----:B------:R-:W4:Y:S01]  /*12e0*/  LDG.E.STRONG.SYS R13, desc[UR8][R12.64] ;  /* 0x000000080c0d7981 */ /* 0x000f22000c1f5900 */
[----:B--2---:R-:W-:-:S06]  /*12f0*/  IMAD.WIDE.U32 R16, R23, 0x4, R16 ;  /* 0x0000000417107825 */ /* 0x004fcc00078e0010 */
[----:B------:R-:W2:Y:S01]  /*1300*/  LDG.E.STRONG.SYS R16, desc[UR8][R16.64] ;  /* 0x0000000810107981 */ /* 0x000ea2000c1f5900 */
[----:B---3--:R-:W-:-:S06]  /*1310*/  IMAD.WIDE.U32 R14, R23, 0x4, R14 ;  /* 0x00000004170e7825 */ /* 0x008fcc00078e000e */
[----:B------:R-:W3:Y:S01]  /*1320*/  LDG.E.STRONG.SYS R15, desc[UR8][R14.64] ;  /* 0x000000080e0f7981 */ /* 0x000ee2000c1f5900 */
[----:B------:R-:W-:Y:S01]  /*1330*/  ISETP.GE.AND P0, PT, R23, UR12, PT ;  /* 0x0000000c17007c0c */ /* 0x000fe2000bf06270 */
[----:B------:R-:W-:Y:S01]  /*1340*/  BSSY B3, `(.L_x_30) ;  /* 0x0000023000037945 */ /* 0x000fe20003800000 */
[----:B------:R-:W-:Y:S02]  /*1350*/  VIADD R22, R22, 0x1 ;  /* 0x0000000116167836 */ /* 0x000fe40000000000 */
[----:B----45:R-:W-:Y:S01]  /*1360*/  FADD R28, -R8, R13 ;  /* 0x0000000d081c7221 */ /* 0x030fe20000000100 */
[----:B--2---:R-:W-:Y:S01]  /*1370*/  FADD R24, -R9, R16 ;  /* 0x0000001009187221 */ /* 0x004fe20000000100 */
[----:B---3--:R-:W-:-:S04]  /*1380*/  FADD R26, -R10, R15 ;  /* 0x0000000f0a1a7221 */ /* 0x008fc80000000100 */
[----:B------:R-:W-:-:S04]  /*1390*/  FFMA R25, R26, R26, UR11 ;  /* 0x0000000b1a197e23 */ /* 0x000fc8000800001a */
[----:B------:R-:W-:-:S04]  /*13a0*/  FFMA R25, R24, R24, R25 ;  /* 0x0000001818197223 */ /* 0x000fc80000000019 */
[----:B------:R-:W-:Y:S01]  /*13b0*/  FFMA R25, R28, R28, R25 ;  /* 0x0000001c1c197223 */ /* 0x000fe20000000019 */
[----:B------:R-:W-:Y:S06]  /*13c0*/  @!P0 BRA `(.L_x_31) ;  /* 0x0000000000688947 */ /* 0x000fec0003800000 */
[----:B------:R-:W1:Y:S01]  /*13d0*/  S2R R12, SR_CgaCtaId ;  /* 0x00000000000c7919 */ /* 0x000e620000008800 */
[----:B------:R-:W-:Y:S01]  /*13e0*/  MOV R13, 0x400 ;  /* 0x00000400000d7802 */ /* 0x000fe20000000f00 */
[----:B------:R-:W2:Y:S03]  /*13f0*/  F2I.U32.TRUNC.NTZ R14, R25 ;  /* 0x00000019000e7305 */ /* 0x000ea6000020f000 */
[----:B------:R-:W-:Y:S01]  /*1400*/  IADD3 R15, PT, PT, R13, 0x800, RZ ;  /* 0x000008000d0f7810 */ /* 0x000fe20007ffe0ff */
[----:B--2---:R-:W2:Y:S01]  /*1410*/  REDUX.OR UR4, R14 ;  /* 0x000000000e0473c4 */ /* 0x004ea20000004000 */
[----:B------:R-:W-:Y:S02]  /*1420*/  R2UR P2, URZ, R14 ;  /* 0x000000000eff72ca */ /* 0x000fe40000040000 */
[----:B-1----:R-:W-:-:S04]  /*1430*/  LEA R15, R12, R15, 0x18 ;  /* 0x0000000f0c0f7211 */ /* 0x002fc800078ec0ff */
[----:B------:R-:W-:-:S06]  /*1440*/  LEA R15, R18, R15, 0x2 ;  /* 0x0000000f120f7211 */ /* 0x000fcc00078e10ff */
[----:B------:R-:W1:Y:S02]  /*1450*/  LDS R15, [R15] ;  /* 0x000000000f0f7984 */ /* 0x000e640000000800 */
[----:B-1----:R-:W1:Y:S02]  /*1460*/  F2I.TRUNC.NTZ R16, R15 ;  /* 0x0000000f00107305 */ /* 0x002e64000020f100 */
[----:B-1----:R-:W-:Y:S01]  /*1470*/  ISETP.NE.AND P0, PT, R16, RZ, PT ;  /* 0x000000ff1000720c */ /* 0x002fe20003f05270 */
[----:B--2---:R-:W-:-:S12]  /*1480*/  @!P2 BRA.DIV UR4, `(.L_x_32) ;  /* 0x00000006043ca947 */ /* 0x004fd8000b800000 */
[----:B------:R-:W-:-:S13]  /*1490*/  VOTE.ALL P0, P0 ;  /* 0x0000000000ff7806 */ /* 0x000fda0000000000 */
.L_x_40:
[----:B------:R-:W-:Y:S05]  /*14a0*/  @!P0 BREAK B3 ;  /* 0x0000000000038942 */ /* 0x000fea0003800000 */
[----:B------:R-:W-:Y:S05]  /*14b0*/  @P0 BRA `(.L_x_31) ;  /* 0x00000000002c0947 */ /* 0x000fea0003800000 */
[----:B------:R-:W-:Y:S01]  /*14c0*/  @!P1 VIADD R15, R13, 0x400 ;  /* 0x000004000d0f9836 */ /* 0x000fe20000000000 */
[----:B------:R-:W-:-:S04]  /*14d0*/  @!P1 LEA R13, R12, R13, 0x18 ;  /* 0x0000000d0c0d9211 */ /* 0x000fc800078ec0ff */
[----:B------:R-:W-:Y:S02]  /*14e0*/  @!P1 LEA R15, R12, R15, 0x18 ;  /* 0x0000000f0c0f9211 */ /* 0x000fe400078ec0ff */
[C---:B------:R-:W-:Y:S02]  /*14f0*/  @!P1 LEA R13, R18.reuse, R13, 0x2 ;  /* 0x0000000d120d9211 */ /* 0x040fe400078e10ff */
[C---:B------:R-:W-:Y:S01]  /*1500*/  @!P1 LEA R17, R18.reuse, R15, 0x2 ;  /* 0x0000000f12119211 */ /* 0x040fe200078e10ff */
[----:B------:R-:W-:Y:S01]  /*1510*/  IMAD.MOV.U32 R15, RZ, RZ, RZ ;  /* 0x000000ffff0f7224 */ /* 0x000fe200078e00ff */
[----:B------:R-:W-:Y:S01]  /*1520*/  IADD3 R18, PT, PT, R18, 0x1, RZ ;  /* 0x0000000112127810 */ /* 0x000fe20007ffe0ff */
[----:B------:R-:W-:Y:S04]  /*1530*/  @!P1 STS [R13], R22 ;  /* 0x000000160d009388 */ /* 0x000fe80000000800 */
[----:B------:R1:W-:Y:S02]  /*1540*/  @!P1 STS [R17], R20 ;  /* 0x0000001411009388 */ /* 0x0003e40000000800 */
[----:B-1----:R-:W-:Y:S01]  /*1550*/  SHF.L.U32 R20, R23, 0x3, RZ ;  /* 0x0000000317147819 */ /* 0x002fe200000006ff */
[----:B------:R-:W-:Y:S06]  /*1560*/  BRA `(.L_x_29) ;  /* 0x00000000003c7947 */ /* 0x000fec0003800000 */
.L_x_31:
[----:B------:R-:W-:Y:S05]  /*1570*/  BSYNC B3 ;  /* 0x0000000000037941 */ /* 0x000fea0003800000 */
.L_x_30:
[----:B------:R-:W1:Y:S02]  /*1580*/  LDC.64 R12, c[0x0][0x3a8] ;  /* 0x0000ea00ff0c7b82 */ /* 0x000e640000000a00 */
[----:B-1----:R-:W-:-:S06]  /*1590*/  IMAD.WIDE.U32 R12, R23, 0x4, R12 ;  /* 0x00000004170c7825 */ /* 0x002fcc00078e000c */
[----:B------:R-:W2:Y:S01]  /*15a0*/  LDG.E.STRONG.SYS R13, desc[UR8][R12.64] ;  /* 0x000000080c0d7981 */ /* 0x000ea2000c1f5900 */
[----:B------:R-:W-:-:S13]  /*15b0*/  FSETP.GEU.AND P0, PT, |R25|, 1.175494350822287508e-38, PT ;  /* 0x008000001900780b */ /* 0x000fda0003f0e200 */
[----:B------:R-:W-:-:S04]  /*15c0*/  @!P0 FMUL R25, R25, 16777216 ;  /* 0x4b80000019198820 */ /* 0x000fc80000400000 */
[----:B------:R-:W1:Y:S02]  /*15d0*/  MUFU.RSQ R14, R25 ;  /* 0x00000019000e7308 */ /* 0x000e640000001400 */
[----:B-1----:R-:W-:-:S04]  /*15e0*/  @!P0 FMUL R14, R14, 4096 ;  /* 0x458000000e0e8820 */ /* 0x002fc80000400000 */
[----:B--2---:R-:W-:-:S04]  /*15f0*/  FMUL R15, R14, R13 ;  /* 0x0000000d0e0f7220 */ /* 0x004fc80000400000 */
[----:B------:R-:W-:-:S04]  /*1600*/  FMUL R15, R14, R15 ;  /* 0x0000000f0e0f7220 */ /* 0x000fc80000400000 */
[----:B------:R-:W-:-:S04]  /*1610*/  FMUL R15, R14, R15 ;  /* 0x0000000f0e0f7220 */ /* 0x000fc80000400000 */
[-C--:B------:R-:W-:Y:S01]  /*1620*/  FFMA R21, R28, R15.reuse, R21 ;  /* 0x0000000f1c157223 */ /* 0x080fe20000000015 */
[-C--:B------:R-:W-:Y:S01]  /*1630*/  FFMA R11, R24, R15.reuse, R11 ;  /* 0x0000000f180b7223 */ /* 0x080fe2000000000b */
[----:B------:R-:W-:Y:S01]  /*1640*/  FFMA R19, R26, R15, R19 ;  /* 0x0000000f1a137223 */ /* 0x000fe20000000013 */
[----:B------:R-:W-:-:S07]  /*1650*/  IMAD.MOV.U32 R15, RZ, RZ, R22 ;  /* 0x000000ffff0f7224 */ /* 0x000fce00078e0016 */
.L_x_29:
[----:B------:R-:W-:Y:S05]  /*1660*/  BSYNC B2 ;  /* 0x0000000000027941 */ /* 0x000fea0003800000 */
.L_x_28:
[----:B------:R-:W-:-:S13]  /*1670*/  ISETP.GE.AND P0, PT, R15, 0x8, PT ;  /* 0x000000080f00780c */ /* 0x000fda0003f06270 */
[----:B------:R-:W-:Y:S05]  /*1680*/  @!P0 BRA `(.L_x_33) ;  /* 0xfffffff800dc8947 */ /* 0x000fea000383ffff */
.L_x_27:
[----:B------:R-:W-:Y:S05]  /*1690*/  BSYNC B1 ;  /* 0x0000000000017941 */ /* 0x000fea0003800000 */
.L_x_26:
[C---:B------:R-:W-:Y:S02]  /*16a0*/  ISETP.GT.AND P0, PT, R18.reuse, R3, PT ;  /* 0x000000031200720c */ /* 0x040fe40003f04270 */
[----:B------:R-:W-:-:S11]  /*16b0*/  IADD3 R18, PT, PT, R18, -0x1, RZ ;  /* 0xffffffff12127810 */ /* 0x000fd60007ffe0ff */
[----:B------:R-:W-:Y:S05]  /*16c0*/  @P0 BRA `(.L_x_34) ;  /* 0xfffffff800980947 */ /* 0x000fea000383ffff */
[----:B------:R-:W-:Y:S05]  /*16d0*/  BSYNC B0 ;  /* 0x0000000000007941 */ /* 0x000fea0003800000 */
.L_x_25:
[----:B------:R-:W1:Y:S01]  /*16e0*/  LDC.64 R12, c[0x0][0x3e0] ;  /* 0x0000f800ff0c7b82 */ /* 0x000e620000000a00 */
[----:B------:R-:W2:Y:S07]  /*16f0*/  LDCU UR4, c[0x0][0x388] ;  /* 0x00007100ff0477ac */ /* 0x000eae0008000800 */
[----:B-----5:R-:W3:Y:S08]  /*1700*/  LDC.64 R8, c[0x0][0x3c8] ;  /* 0x0000f200ff087b82 */ /* 0x020ef00000000a00 */
[----:B------:R-:W4:Y:S01]  /*1710*/  LDC.64 R14, c[0x0][0x3e8] ;  /* 0x0000fa00ff0e7b82 */ /* 0x000f220000000a00 */
[----:B-1----:R-:W-:-:S07]  /*1720*/  IMAD.WIDE R12, R6, 0x4, R12 ;  /* 0x00000004060c7825 */ /* 0x002fce00078e020c */
[----:B------:R-:W1:Y:S01]  /*1730*/  LDC.64 R16, c[0x0][0x3d0] ;  /* 0x0000f400ff107b82 */ /* 0x000e620000000a00 */
[----:B------:R-:W2:Y:S01]  /*1740*/  LDG.E.STRONG.SYS R10, desc[UR8][R12.64] ;  /* 0x000000080c0a7981 */ /* 0x000ea2000c1f5900 */
[----:B---3--:R-:W-:-:S05]  /*1750*/  IMAD.WIDE R8, R6, 0x4, R8 ;  /* 0x0000000406087825 */ /* 0x008fca00078e0208 */
[----:B------:R-:W3:Y:S01]  /*1760*/  LDG.E.STRONG.SYS R23, desc[UR8][R8.64] ;  /* 0x0000000808177981 */ /* 0x000ee2000c1f5900 */
[----:B----4-:R-:W-:-:S04]  /*1770*/  IMAD.WIDE R14, R6, 0x4, R14 ;  /* 0x00000004060e7825 */ /* 0x010fc800078e020e */
[----:B-1----:R-:W-:-:S04]  /*1780*/  IMAD.WIDE R16, R6, 0x4, R16 ;  /* 0x0000000406107825 */ /* 0x002fc800078e0210 */
[----:B--2---:R-:W-:-:S04]  /*1790*/  FADD R10, R21, -R10 ;  /* 0x8000000a150a7221 */ /* 0x004fc80000000000 */
[----:B---3--:R-:W-:Y:S02]  /*17a0*/  FFMA R27, R10, UR4, R23 ;  /* 0x000000040a1b7c23 */ /* 0x008fe40008000017 */
[----:B------:R-:W1:Y:S03]  /*17b0*/  LDC.64 R22, c[0x0][0x3d8] ;  /* 0x0000f600ff167b82 */ /* 0x000e660000000a00 */
[----:B------:R2:W-:Y:S04]  /*17c0*/  STG.E.STRONG.SYS desc[UR8][R8.64], R27 ;  /* 0x0000001b08007986 */ /* 0x0005e8000c115908 */
[----:B------:R-:W3:Y:S04]  /*17d0*/  LDG.E.STRONG.SYS R10, desc[UR8][R14.64] ;  /* 0x000000080e0a7981 */ /* 0x000ee8000c1f5900 */
[----:B------:R-:W4:Y:S01]  /*17e0*/  LDG.E.STRONG.SYS R25, desc[UR8][R16.64] ;  /* 0x0000000810197981 */ /* 0x000f22000c1f5900 */
[----:B-1----:R-:W-:-:S04]  /*17f0*/  IMAD.WIDE R22, R6, 0x4, R22 ;  /* 0x0000000406167825 */ /* 0x002fc800078e0216 */
[----:B---3--:R-:W-:-:S04]  /*1800*/  FADD R10, R21, -R10 ;  /* 0x8000000a150a7221 */ /* 0x008fc80000000000 */
[----:B----4-:R-:W-:Y:S02]  /*1810*/  FFMA R29, R10, UR4, R25 ;  /* 0x000000040a1d7c23 */ /* 0x010fe40008000019 */
[----:B------:R-:W1:Y:S03]  /*1820*/  LDC.64 R24, c[0x0][0x3f0] ;  /* 0x0000fc00ff187b82 */ /* 0x000e660000000a00 */
[----:B------:R3:W-:Y:S04]  /*1830*/  STG.E.STRONG.SYS desc[UR8][R16.64], R29 ;  /* 0x0000001d10007986 */ /* 0x0007e8000c115908 */
[----:B------:R-:W4:Y:S04]  /*1840*/  LDG.E.STRONG.SYS R10, desc[UR8][R14.64] ;  /* 0x000000080e0a7981 */ /* 0x000f28000c1f5900 */
[----:B------:R-:W2:Y:S01]  /*1850*/  LDG.E.STRONG.SYS R18, desc[UR8][R22.64] ;  /* 0x0000000816127981 */ /* 0x000ea2000c1f5900 */
[----:B------:R-:W-:Y:S01]  /*1860*/  IADD3 R4, PT, PT, R5, R4, RZ ;  /* 0x0000000405047210 */ /* 0x000fe20007ffe0ff */
[----:B-1----:R-:W-:-:S04]  /*1870*/  IMAD.WIDE R24, R6, 0x4, R24 ;  /* 0x0000000406187825 */ /* 0x002fc800078e0218 */
[----:B----4-:R-:W-:-:S04]  /*1880*/  FADD R10, R21, -R10 ;  /* 0x8000000a150a7221 */ /* 0x010fc80000000000 */
[----:B--2---:R-:W-:Y:S01]  /*1890*/  FFMA R9, R10, UR4, R18 ;  /* 0x000000040a097c23 */ /* 0x004fe20008000012 */
[----:B------:R-:W1:Y:S04]  /*18a0*/  LDCU UR4, c[0x0][0x384] ;  /* 0x00007080ff0477ac */ /* 0x000e680008000800 */
[----:B------:R3:W-:Y:S04]  /*18b0*/  STG.E.STRONG.SYS desc[UR8][R22.64], R9 ;  /* 0x0000000916007986 */ /* 0x0007e8000c115908 */
[----:B------:R3:W-:Y:S04]  /*18c0*/  STG.E.STRONG.SYS desc[UR8][R12.64], R21 ;  /* 0x000000150c007986 */ /* 0x0007e8000c115908 */
[----:B------:R3:W-:Y:S04]  /*18d0*/  STG.E.STRONG.SYS desc[UR8][R14.64], R11 ;  /* 0x0000000b0e007986 */ /* 0x0007e8000c115908 */
[----:B------:R3:W-:Y:S01]  /*18e0*/  STG.E.STRONG.SYS desc[UR8][R24.64], R19 ;  /* 0x0000001318007986 */ /* 0x0007e2000c115908 */
[----:B-1----:R-:W-:-:S13]  /*18f0*/  ISETP.GE.AND P0, PT, R4, UR4, PT ;  /* 0x0000000404007c0c */ /* 0x002fda000bf06270 */
[----:B---3--:R-:W-:Y:S05]  /*1900*/  @!P0 BRA `(.L_x_8) ;  /* 0xfffffff400988947 */ /* 0x008fea000383ffff */
[----:B------:R-:W-:Y:S05]  /*1910*/  EXIT ;  /* 0x000000000000794d */ /* 0x000fea0003800000 */
.L_x_18:
[----:B------:R-:W-:Y:S01]  /*1920*/  BSSY B4, `(.L_x_35) ;  /* 0x0000004000047945 */ /* 0x000fe20003800000 */
[----:B------:R-:W-:Y:S05]  /*1930*/  WARPSYNC.COLLECTIVE R14, `(.L_x_36) ;  /* 0x000000000e087348 */ /* 0x000fea0003c00000 */
[----:B------:R-:W-:Y:S01]  /*1940*/  VOTE.ALL P0, P0 ;  /* 0x0000000000ff7806 */ /* 0x000fe20000000000 */
[----:B------:R-:W-:-:S12]  /*1950*/  ENDCOLLECTIVE ;  /* 0x000000000000791b */ /* 0x000fd80003800000 */
.L_x_36:
[----:B------:R-:W-:Y:S05]  /*1960*/  BSYNC B4 ;  /* 0x0000000000047941 */ /* 0x000fea0003800000 */
.L_x_35:
[----:B------:R-:W-:Y:S05]  /*1970*/  BRA `(.L_x_37) ;  /* 0xfffffff000b07947 */ /* 0x000fea000383ffff */
.L_x_32:
[----:B------:R-:W-:Y:S01]  /*1980*/  BSSY B4, `(.L_x_38) ;  /* 0x0000004000047945 */ /* 0x000fe20003800000 */
[----:B0-----:R-:W-:Y:S05]  /*1990*/  WARPSYNC.COLLECTIVE R14, `(.L_x_39) ;  /* 0x000000000e087348 */ /* 0x001fea0003c00000 */
[----:B------:R-:W-:Y:S01]  /*19a0*/  VOTE.ALL P0, P0 ;  /* 0x0000000000ff7806 */ /* 0x000fe20000000000 */
[----:B0-----:R-:W-:-:S12]  /*19b0*/  ENDCOLLECTIVE ;  /* 0x000000000000791b */ /* 0x001fd80003800000 */
.L_x_39:
[----:B------:R-:W-:Y:S05]  /*19c0*/  BSYNC B4 ;  /* 0x0000000000047941 */ /* 0x000fea0003800000 */
.L_x_38:
[----:B------:R-:W-:Y:S05]  /*19d0*/  BRA `(.L_x_40) ;  /* 0xfffffff800b07947 */ /* 0x000fea000383ffff */
.L_x_41:
        /* <DEDUP_REMOVED lines=10> */
.L_x_211:


//--------------------- .text._Z10SortKerneliiPiS_PViS_ --------------------------
	.section	.text._Z10SortKerneliiPiS_PViS_,"ax",@progbits
	.align	128
        .global         _Z10SortKerneliiPiS_PViS_
        .type           _Z10SortKerneliiPiS_PViS_,@function
        .size           _Z10SortKerneliiPiS_PViS_,(.L_x_212 - _Z10SortKerneliiPiS_PViS_)
        .other          _Z10SortKerneliiPiS_PViS_,@"STO_CUDA_ENTRY STV_DEFAULT"
_Z10SortKerneliiPiS_PViS_:
.text._Z10SortKerneliiPiS_PViS_:
[----:B------:R-:W-:Y:S08]  /*0000*/  LDC R1, c[0x0][0x37c] ;  /* 0x0000df00ff017b82 */ /* 0x000ff00000000800 */
[----:B------:R-:W0:Y:S01]  /*0010*/  LDC.64 R2, c[0x4][0x8] ;  /* 0x01000200ff027b82 */ /* 0x000e220000000a00 */
[----:B------:R-:W0:Y:S01]  /*0020*/  LDCU.64 UR6, c[0x0][0x358] ;  /* 0x00006b00ff0677ac */ /* 0x000e220008000a00 */
[----:B------:R-:W1:Y:S01]  /*0030*/  S2R R4, SR_TID.X ;  /* 0x0000000000047919 */ /* 0x000e620000002100 */
[----:B------:R-:W2:Y:S01]  /*0040*/  LDCU UR5, c[0x0][0x360] ;  /* 0x00006c00ff0577ac */ /* 0x000ea20008000800 */
[----:B------:R-:W3:Y:S01]  /*0050*/  S2R R5, SR_CTAID.X ;  /* 0x0000000000057919 */ /* 0x000ee20000002500 */
[----:B------:R-:W4:Y:S01]  /*0060*/  LDCU UR8, c[0x0][0x380] ;  /* 0x00007000ff0877ac */ /* 0x000f220008000800 */
[----:B0-----:R-:W5:Y:S01]  /*0070*/  LDG.E R0, desc[UR6][R2.64] ;  /* 0x0000000602007981 */ /* 0x001f62000c1e1900 */
[----:B------:R-:W2:Y:S02]  /*0080*/  LDCU UR4, c[0x0][0x370] ;  /* 0x00006e00ff0477ac */ /* 0x000ea40008000800 */
[----:B--2---:R-:W-:-:S06]  /*0090*/  UIMAD UR4, UR5, UR4, URZ ;  /* 0x00000004050472a4 */ /* 0x004fcc000f8e02ff */
[----:B-1----:R-:W-:-:S05]  /*00a0*/  IADD3 R4, PT, PT, R4, -UR4, RZ ;  /* 0x8000000404047c10 */ /* 0x002fca000fffe0ff */
[----:B---3--:R-:W-:-:S05]  /*00b0*/  IMAD R4, R5, UR5, R4 ;  /* 0x0000000505047c24 */ /* 0x008fca000f8e0204 */
[----:B----4-:R-:W-:-:S04]  /*00c0*/  IADD3.X R13, PT, PT, R4, UR8, RZ, PT, !PT ;  /* 0x00000008040d7c10 */ /* 0x010fc8000bffe4ff */
[----:B-----5:R-:W-:-:S13]  /*00d0*/  ISETP.GE.AND P0, PT, R13, R0, PT ;  /* 0x000000000d00720c */ /* 0x020fda0003f06270 */
[----:B------:R-:W-:Y:S05]  /*00e0*/  @!P0 EXIT ;  /* 0x000000000000894d */ /* 0x000fea0003800000 */
[----:B------:R-:W0:Y:S01]  /*00f0*/  LDC.64 R2, c[0x0][0x390] ;  /* 0x0000e400ff027b82 */ /* 0x000e220000000a00 */
[----:B------:R-:W1:Y:S07]  /*0100*/  LDCU UR5, c[0x0][0x384] ;  /* 0x00007080ff0577ac */ /* 0x000e6e0008000800 */
[----:B------:R-:W2:Y:S08]  /*0110*/  LDC.64 R4, c[0x0][0x388] ;  /* 0x0000e200ff047b82 */ /* 0x000eb00000000a00 */
[----:B------:R-:W3:Y:S08]  /*0120*/  LDC.64 R6, c[0x0][0x398] ;  /* 0x0000e600ff067b82 */ /* 0x000ef00000000a00 */
[----:B-1----:R-:W4:Y:S02]  /*0130*/  LDC.64 R8, c[0x0][0x3a0] ;  /* 0x0000e800ff087b82 */ /* 0x002f240000000a00 */
.L_x_67:
[----:B---3--:R-:W-:-:S05]  /*0140*/  IMAD.WIDE R10, R13, 0x4, R6 ;  /* 0x000000040d0a7825 */ /* 0x008fca00078e0206 */
[----:B------:R-:W3:Y:S01]  /*0150*/  LDG.E.STRONG.SYS R15, desc[UR6][R10.64] ;  /* 0x000000060a0f7981 */ /* 0x000ee2000c1f5900 */
[----:B------:R-:W-:Y:S05]  /*0160*/  YIELD ;  /* 0x0000000000007946 */ /* 0x000fea0003800000 */
[----:B------:R-:W-:Y:S01]  /*0170*/  BSSY.RECONVERGENT B0, `(.L_x_42) ;  /* 0x00000ae000007945 */ /* 0x000fe20003800200 */
[----:B---3--:R-:W-:-:S13]  /*0180*/  ISETP.GE.AND P0, PT, R15, RZ, PT ;  /* 0x000000ff0f00720c */ /* 0x008fda0003f06270 */
[----:B----4-:R-:W-:Y:S05]  /*0190*/  @!P0 BRA `(.L_x_43) ;  /* 0x0000000800ac8947 */ /* 0x010fea0003800000 */
[----:B------:R-:W-:-:S04]  /*01a0*/  IMAD.SHL.U32 R11, R13, 0x8, RZ ;  /* 0x000000080d0b7824 */ /* 0x000fc800078e00ff */
[----:B----4-:R-:W-:-:S05]  /*01b0*/  IMAD.WIDE R10, R11, 0x4, R8 ;  /* 0x000000040b0a7825 */ /* 0x010fca00078e0208 */
[----:B------:R-:W3:Y:S01]  /*01c0*/  LDG.E R23, desc[UR6][R10.64] ;  /* 0x000000060a177981 */ /* 0x000ee2000c1e1900 */
[----:B------:R-:W-:Y:S01]  /*01d0*/  BSSY.RECONVERGENT B1, `(.L_x_44) ;  /* 0x0000011000017945 */ /* 0x000fe20003800200 */
[----:B------:R-:W-:Y:S01]  /*01e0*/  HFMA2 R17, -RZ, RZ, 0, 0 ;  /* 0x00000000ff117431 */ /* 0x000fe200000001ff */
[----:B---3--:R-:W-:-:S13]  /*01f0*/  ISETP.GE.AND P0, PT, R23, RZ, PT ;  /* 0x000000ff1700720c */ /* 0x008fda0003f06270 */
[----:B------:R-:W-:Y:S05]  /*0200*/  @!P0 BRA `(.L_x_45) ;  /* 0x0000000000348947 */ /* 0x000fea0003800000 */
[----:B------:R-:W-:-:S13]  /*0210*/  ISETP.GE.AND P0, PT, R23, UR5, PT ;  /* 0x0000000517007c0c */ /* 0x000fda000bf06270 */
[----:B------:R-:W-:Y:S05]  /*0220*/  @!P0 BRA `(.L_x_46) ;  /* 0x00000000001c8947 */ /* 0x000fea0003800000 */
[----:B------:R-:W-:-:S04]  /*0230*/  IMAD.WIDE.U32 R18, R23, 0x4, R6 ;  /* 0x0000000417127825 */ /* 0x000fc800078e0006 */
[----:B0-----:R-:W-:Y:S01]  /*0240*/  IMAD.WIDE.U32 R20, R23, 0x4, R2 ;  /* 0x0000000417147825 */ /* 0x001fe200078e0002 */
[----:B------:R0:W-:Y:S05]  /*0250*/  STG.E.STRONG.SYS desc[UR6][R18.64], R15 ;  /* 0x0000000f12007986 */ /* 0x0001ea000c115906 */
[----:B------:R-:W0:Y:S01]  /*0260*/  LDG.E R20, desc[UR6][R20.64] ;  /* 0x0000000614147981 */ /* 0x000e22000c1e1900 */
[----:B------:R-:W-:Y:S01]  /*0270*/  IMAD.MOV.U32 R17, RZ, RZ, 0x1 ;  /* 0x00000001ff117424 */ /* 0x000fe200078e00ff */
[----:B0-----:R-:W-:Y:S01]  /*0280*/  IADD3 R15, PT, PT, R15, R20, RZ ;  /* 0x000000140f0f7210 */ /* 0x001fe20007ffe0ff */
[----:B------:R-:W-:Y:S06]  /*0290*/  BRA `(.L_x_45) ;  /* 0x0000000000107947 */ /* 0x000fec0003800000 */
.L_x_46:
[C---:B--2---:R-:W-:Y:S01]  /*02a0*/  IMAD.WIDE.U32 R18, R15.reuse, 0x4, R4 ;  /* 0x000000040f127825 */ /* 0x044fe200078e0004 */
[----:B------:R-:W-:-:S03]  /*02b0*/  IADD3 R15, PT, PT, R15, 0x1, RZ ;  /* 0x000000010f0f7810 */ /* 0x000fc60007ffe0ff */
[----:B------:R-:W-:Y:S01]  /*02c0*/  IMAD.MOV.U32 R17, RZ, RZ, 0x1 ;  /* 0x00000001ff117424 */ /* 0x000fe200078e00ff */
[----:B------:R1:W-:Y:S06]  /*02d0*/  STG.E desc[UR6][R18.64], R23 ;  /* 0x0000001712007986 */ /* 0x0003ec000c101906 */
.L_x_45:
[----:B------:R-:W-:Y:S05]  /*02e0*/  BSYNC.RECONVERGENT B1 ;  /* 0x0000000000017941 */ /* 0x000fea0003800200 */
.L_x_44:
[----:B------:R-:W3:Y:S01]  /*02f0*/  LDG.E R25, desc[UR6][R10.64+0x4] ;  /* 0x000004060a197981 */ /* 0x000ee2000c1e1900 */
[----:B------:R-:W-:Y:S01]  /*0300*/  BSSY.RECONVERGENT B1, `(.L_x_47) ;  /* 0x0000015000017945 */ /* 0x000fe20003800200 */
[----:B---3--:R-:W-:-:S13]  /*0310*/  ISETP.GE.AND P0, PT, R25, RZ, PT ;  /* 0x000000ff1900720c */ /* 0x008fda0003f06270 */
[----:B------:R-:W-:Y:S05]  /*0320*/  @!P0 BRA `(.L_x_48) ;  /* 0x0000000000488947 */ /* 0x000fea0003800000 */
[----:B------:R-:W-:-:S13]  /*0330*/  ISETP.GT.AND P0, PT, R23, -0x1, PT ;  /* 0xffffffff1700780c */ /* 0x000fda0003f04270 */
[C---:B-1----:R-:W-:Y:S01]  /*0340*/  @!P0 LEA R18, P1, R17.reuse, R10, 0x2 ;  /* 0x0000000a11128211 */ /* 0x042fe200078210ff */
[----:B------:R-:W-:Y:S02]  /*0350*/  @!P0 IMAD.MOV.U32 R21, RZ, RZ, -0x1 ;  /* 0xffffffffff158424 */ /* 0x000fe400078e00ff */
[----:B------:R-:W-:Y:S01]  /*0360*/  VIADD R17, R17, 0x1 ;  /* 0x0000000111117836 */ /* 0x000fe20000000000 */
[----:B------:R-:W-:Y:S02]  /*0370*/  @!P0 IADD3.X R19, PT, PT, RZ, R11, RZ, P1, !PT ;  /* 0x0000000bff138210 */ /* 0x000fe40000ffe4ff */
[----:B------:R1:W-:Y:S04]  /*0380*/  @!P0 STG.E desc[UR6][R10.64+0x4], R21 ;  /* 0x000004150a008986 */ /* 0x0003e8000c101906 */
[----:B------:R1:W-:Y:S01]  /*0390*/  @!P0 STG.E desc[UR6][R18.64], R25 ;  /* 0x0000001912008986 */ /* 0x0003e2000c101906 */
[----:B------:R-:W-:-:S13]  /*03a0*/  ISETP.GE.AND P0, PT, R25, UR5, PT ;  /* 0x0000000519007c0c */ /* 0x000fda000bf06270 */
[----:B-1----:R-:W-:Y:S05]  /*03b0*/  @!P0 BRA `(.L_x_49) ;  /* 0x0000000000188947 */ /* 0x002fea0003800000 */
[----:B------:R-:W-:-:S04]  /*03c0*/  IMAD.WIDE.U32 R18, R25, 0x4, R6 ;  /* 0x0000000419127825 */ /* 0x000fc800078e0006 */
[----:B0-----:R-:W-:Y:S01]  /*03d0*/  IMAD.WIDE.U32 R20, R25, 0x4, R2 ;  /* 0x0000000419147825 */ /* 0x001fe200078e0002 */
[----:B------:R0:W-:Y:S05]  /*03e0*/  STG.E.STRONG.SYS desc[UR6][R18.64], R15 ;  /* 0x0000000f12007986 */ /* 0x0001ea000c115906 */
[----:B------:R-:W0:Y:S02]  /*03f0*/  LDG.E R20, desc[UR6][R20.64] ;  /* 0x0000000614147981 */ /* 0x000e24000c1e1900 */
[----:B0-----:R-:W-:Y:S01]  /*0400*/  IADD3 R15, PT, PT, R15, R20, RZ ;  /* 0x000000140f0f7210 */ /* 0x001fe20007ffe0ff */
[----:B------:R-:W-:Y:S06]  /*0410*/  BRA `(.L_x_48) ;  /* 0x00000000000c7947 */ /* 0x000fec0003800000 */
.L_x_49:
[----:B--2---:R-:W-:-:S04]  /*0420*/  IMAD.WIDE R18, R15, 0x4, R4 ;  /* 0x000000040f127825 */ /* 0x004fc800078e0204 */
[----:B------:R-:W-:Y:S01]  /*0430*/  VIADD R15, R15, 0x1 ;  /* 0x000000010f0f7836 */ /* 0x000fe20000000000 */
[----:B------:R3:W-:Y:S06]  /*0440*/  STG.E desc[UR6][R18.64], R25 ;  /* 0x0000001912007986 */ /* 0x0007ec000c101906 */
.L_x_48:
[----:B------:R-:W-:Y:S05]  /*0450*/  BSYNC.RECONVERGENT B1 ;  /* 0x0000000000017941 */ /* 0x000fea0003800200 */
.L_x_47:
[----:B------:R-:W4:Y:S01]  /*0460*/  LDG.E R21, desc[UR6][R10.64+0x8] ;  /* 0x000008060a157981 */ /* 0x000f22000c1e1900 */
[----:B------:R-:W-:Y:S01]  /*0470*/  BSSY.RECONVERGENT B1, `(.L_x_50) ;  /* 0x0000014000017945 */ /* 0x000fe20003800200 */
[----:B----4-:R-:W-:-:S13]  /*0480*/  ISETP.GE.AND P0, PT, R21, RZ, PT ;  /* 0x000000ff1500720c */ /* 0x010fda0003f06270 */
[----:B------:R-:W-:Y:S05]  /*0490*/  @!P0 BRA `(.L_x_51) ;  /* 0x0000000000448947 */ /* 0x000fea0003800000 */
[----:B------:R-:W-:-:S13]  /*04a0*/  ISETP.NE.AND P0, PT, R17, 0x2, PT ;  /* 0x000000021100780c */ /* 0x000fda0003f05270 */
[----:B-1----:R-:W-:Y:S01]  /*04b0*/  @P0 MOV R23, 0xffffffff ;  /* 0xffffffff00170802 */ /* 0x002fe20000000f00 */
[----:B---3--:R-:W-:-:S04]  /*04c0*/  @P0 IMAD.WIDE.U32 R18, R17, 0x4, R10 ;  /* 0x0000000411120825 */ /* 0x008fc800078e000a */
[----:B------:R1:W-:Y:S01]  /*04d0*/  @P0 STG.E desc[UR6][R10.64+0x8], R23 ;  /* 0x000008170a000986 */ /* 0x0003e2000c101906 */
[----:B------:R-:W-:-:S03]  /*04e0*/  VIADD R17, R17, 0x1 ;  /* 0x0000000111117836 */ /* 0x000fc60000000000 */
[----:B------:R1:W-:Y:S01]  /*04f0*/  @P0 STG.E desc[UR6][R18.64], R21 ;  /* 0x0000001512000986 */ /* 0x0003e2000c101906 */
        /* <DEDUP_REMOVED lines=8> */
.L_x_52:
[----:B--2---:R-:W-:-:S04]  /*0580*/  IMAD.WIDE R18, R15, 0x4, R4 ;  /* 0x000000040f127825 */ /* 0x004fc800078e0204 */
[----:B------:R-:W-:Y:S01]  /*0590*/  VIADD R15, R15, 0x1 ;  /* 0x000000010f0f7836 */ /* 0x000fe20000000000 */
[----:B------:R4:W-:Y:S06]  /*05a0*/  STG.E desc[UR6][R18.64], R21 ;  /* 0x0000001512007986 */ /* 0x0009ec000c101906 */
.L_x_51:
[----:B------:R-:W-:Y:S05]  /*05b0*/  BSYNC.RECONVERGENT B1 ;  /* 0x0000000000017941 */ /* 0x000fea0003800200 */
.L_x_50:
[----:B----4-:R-:W4:Y:S01]  /*05c0*/  LDG.E R21, desc[UR6][R10.64+0xc] ;  /* 0x00000c060a157981 */ /* 0x010f22000c1e1900 */
        /* <DEDUP_REMOVED lines=17> */
.L_x_55:
[----:B--2---:R-:W-:-:S04]  /*06e0*/  IMAD.WIDE R18, R15, 0x4, R4 ;  /* 0x000000040f127825 */ /* 0x004fc800078e0204 */
[----:B------:R-:W-:Y:S01]  /*06f0*/  VIADD R15, R15, 0x1 ;  /* 0x000000010f0f7836 */ /* 0x000fe20000000000 */
[----:B------:R4:W-:Y:S06]  /*0700*/  STG.E desc[UR6][R18.64], R21 ;  /* 0x0000001512007986 */ /* 0x0009ec000c101906 */
.L_x_54:
[----:B------:R-:W-:Y:S05]  /*0710*/  BSYNC.RECONVERGENT B1 ;  /* 0x0000000000017941 */ /* 0x000fea0003800200 */
.L_x_53:
        /* <DEDUP_REMOVED lines=18> */
.L_x_58:
[----:B--2---:R-:W-:-:S04]  /*0840*/  IMAD.WIDE R18, R15, 0x4, R4 ;  /* 0x000000040f127825 */ /* 0x004fc800078e0204 */
[----:B------:R-:W-:Y:S01]  /*0850*/  VIADD R15, R15, 0x1 ;  /* 0x000000010f0f7836 */ /* 0x000fe20000000000 */
[----:B------:R4:W-:Y:S06]  /*0860*/  STG.E desc[UR6][R18.64], R21 ;  /* 0x0000001512007986 */ /* 0x0009ec000c101906 */
.L_x_57:
[----:B------:R-:W-:Y:S05]  /*0870*/  BSYNC.RECONVERGENT B1 ;  /* 0x0000000000017941 */ /* 0x000fea0003800200 */
.L_x_56:
        /* <DEDUP_REMOVED lines=18> */
.L_x_61:
[C---:B--2---:R-:W-:Y:S01]  /*09a0*/  IMAD.WIDE R18, R15.reuse, 0x4, R4 ;  /* 0x000000040f127825 */ /* 0x044fe200078e0204 */
[----:B------:R-:W-:-:S04]  /*09b0*/  IADD3 R15, PT, PT, R15, 0x1, RZ ;  /* 0x000000010f0f7810 */ /* 0x000fc80007ffe0ff */
[----:B------:R4:W-:Y:S03]  /*09c0*/  STG.E desc[UR6][R18.64], R21 ;  /* 0x0000001512007986 */ /* 0x0009e6000c101906 */
.L_x_60:
[----:B------:R-:W-:Y:S05]  /*09d0*/  BSYNC.RECONVERGENT B1 ;  /* 0x0000000000017941 */ /* 0x000fea0003800200 */
.L_x_59:
[----:B----4-:R-:W4:Y:S01]  /*09e0*/  LDG.E R21, desc[UR6][R10.64+0x18] ;  /* 0x000018060a157981 */ /* 0x010f22000c1e1900 */
[----:B------:R-:W-:Y:S01]  /*09f0*/  BSSY.RECONVERGENT B1, `(.L_x_62) ;  /* 0x0000014000017945 */ /* 0x000fe20003800200 */
[----:B----4-:R-:W-:-:S13]  /*0a00*/  ISETP.GE.AND P0, PT, R21, RZ, PT ;  /* 0x000000ff1500720c */ /* 0x010fda0003f06270 */
[----:B------:R-:W-:Y:S05]  /*0a10*/  @!P0 BRA `(.L_x_63) ;  /* 0x0000000000448947 */ /* 0x000fea0003800000 */
[----:B------:R-:W-:-:S13]  /*0a20*/  ISETP.NE.AND P0, PT, R17, 0x6, PT ;  /* 0x000000061100780c */ /* 0x000fda0003f05270 */
[----:B-1----:R-:W-:Y:S02]  /*0a30*/  @P0 IMAD.MOV.U32 R23, RZ, RZ, -0x1 ;  /* 0xffffffffff170424 */ /* 0x002fe400078e00ff */
[C---:B---3--:R-:W-:Y:S01]  /*0a40*/  @P0 IMAD.WIDE.U32 R18, R17.reuse, 0x4, R10 ;  /* 0x0000000411120825 */ /* 0x048fe200078e000a */
[----:B------:R-:W-:Y:S02]  /*0a50*/  IADD3 R17, PT, PT, R17, 0x1, RZ ;  /* 0x0000000111117810 */ /* 0x000fe40007ffe0ff */
[----:B------:R1:W-:Y:S04]  /*0a60*/  @P0 STG.E desc[UR6][R10.64+0x18], R23 ;  /* 0x000018170a000986 */ /* 0x0003e8000c101906 */
        /* <DEDUP_REMOVED lines=9> */
.L_x_64:
[----:B--2---:R-:W-:-:S04]  /*0b00*/  IMAD.WIDE R18, R15, 0x4, R4 ;  /* 0x000000040f127825 */ /* 0x004fc800078e0204 */
[----:B------:R-:W-:Y:S01]  /*0b10*/  VIADD R15, R15, 0x1 ;  /* 0x000000010f0f7836 */ /* 0x000fe20000000000 */
[----:B------:R4:W-:Y:S06]  /*0b20*/  STG.E desc[UR6][R18.64], R21 ;  /* 0x0000001512007986 */ /* 0x0009ec000c101906 */
.L_x_63:
[----:B------:R-:W-:Y:S05]  /*0b30*/  BSYNC.RECONVERGENT B1 ;  /* 0x0000000000017941 */ /* 0x000fea0003800200 */
.L_x_62:
[----:B-1----:R-:W5:Y:S01]  /*0b40*/  LDG.E R23, desc[UR6][R10.64+0x1c] ;  /* 0x00001c060a177981 */ /* 0x002f62000c1e1900 */
[----:B------:R-:W-:Y:S01]  /*0b50*/  BSSY.RECONVERGENT B1, `(.L_x_65) ;  /* 0x000000e000017945 */ /* 0x000fe20003800200 */
[----:B-----5:R-:W-:-:S13]  /*0b60*/  ISETP.GE.AND P0, PT, R23, RZ, PT ;  /* 0x000000ff1700720c */ /* 0x020fda0003f06270 */
[----:B------:R-:W-:Y:S05]  /*0b70*/  @!P0 BRA `(.L_x_66) ;  /* 0x00000000002c8947 */ /* 0x000fea0003800000 */
[----:B------:R-:W-:Y:S02]  /*0b80*/  ISETP.GE.AND P1, PT, R23, UR5, PT ;  /* 0x0000000517007c0c */ /* 0x000fe4000bf26270 */
[----:B------:R-:W-:-:S11]  /*0b90*/  ISETP.NE.AND P0, PT, R17, 0x7, PT ;  /* 0x000000071100780c */ /* 0x000fd60003f05270 */
[----:B----4-:R-:W1:Y:S01]  /*0ba0*/  @!P1 LDC.64 R20, c[0x0][0x388] ;  /* 0x0000e200ff149b82 */ /* 0x010e620000000a00 */
[----:B---3--:R-:W-:Y:S01]  /*0bb0*/  @P1 IMAD.WIDE.U32 R18, R23, 0x4, R6 ;  /* 0x0000000417121825 */ /* 0x008fe200078e0006 */
[----:B------:R-:W-:-:S03]  /*0bc0*/  @P0 MOV R25, 0xffffffff ;  /* 0xffffffff00190802 */ /* 0x000fc60000000f00 */
[----:B------:R-:W-:Y:S02]  /*0bd0*/  @P0 IMAD.WIDE.U32 R16, R17, 0x4, R10 ;  /* 0x0000000411100825 */ /* 0x000fe400078e000a */
[----:B------:R3:W-:Y:S04]  /*0be0*/  @P0 STG.E desc[UR6][R10.64+0x1c], R25 ;  /* 0x00001c190a000986 */ /* 0x0007e8000c101906 */
[----:B------:R3:W-:Y:S04]  /*0bf0*/  @P0 STG.E desc[UR6][R16.64], R23 ;  /* 0x0000001710000986 */ /* 0x0007e8000c101906 */
[----:B------:R3:W-:Y:S01]  /*0c00*/  @P1 STG.E.STRONG.SYS desc[UR6][R18.64], R15 ;  /* 0x0000000f12001986 */ /* 0x0007e2000c115906 */
[----:B-1----:R-:W-:-:S05]  /*0c10*/  @!P1 IMAD.WIDE R20, R15, 0x4, R20 ;  /* 0x000000040f149825 */ /* 0x002fca00078e0214 */
[----:B------:R3:W-:Y:S02]  /*0c20*/  @!P1 STG.E desc[UR6][R20.64], R23 ;  /* 0x0000001714009986 */ /* 0x0007e4000c101906 */
.L_x_66:
[----:B------:R-:W-:Y:S05]  /*0c30*/  BSYNC.RECONVERGENT B1 ;  /* 0x0000000000017941 */ /* 0x000fea0003800200 */
.L_x_65:
[----:B------:R-:W-:-:S07]  /*0c40*/  IADD3 R13, PT, PT, R13, -UR4, RZ ;  /* 0x800000040d0d7c10 */ /* 0x000fce000fffe0ff */
.L_x_43:
[----:B------:R-:W-:Y:S05]  /*0c50*/  BSYNC.RECONVERGENT B0 ;  /* 0x0000000000007941 */ /* 0x000fea0003800200 */
.L_x_42:
[----:B------:R-:W-:-:S13]  /*0c60*/  ISETP.GE.AND P0, PT, R13, R0, PT ;  /* 0x000000000d00720c */ /* 0x000fda0003f06270 */
[----:B------:R-:W-:Y:S05]  /*0c70*/  @P0 BRA `(.L_x_67) ;  /* 0xfffffff400300947 */ /* 0x000fea000383ffff */
[----:B------:R-:W-:Y:S05]  /*0c80*/  EXIT ;  /* 0x000000000000794d */ /* 0x000fea0003800000 */
.L_x_68:
        /* <DEDUP_REMOVED lines=15> */
.L_x_212:


//--------------------- .text._Z9CoGKerneliiPViPKiPVfS4_S4_S4_ --------------------------
	.section	.text._Z9CoGKerneliiPViPKiPVfS4_S4_S4_,"ax",@progbits
	.align	128
        .global         _Z9CoGKerneliiPViPKiPVfS4_S4_S4_
        .type           _Z9CoGKerneliiPViPKiPVfS4_S4_S4_,@function
        .size           _Z9CoGKerneliiPViPKiPVfS4_S4_S4_,(.L_x_209 - _Z9CoGKerneliiPViPKiPVfS4_S4_S4_)
        .other          _Z9CoGKerneliiPViPKiPVfS4_S4_S4_,@"STO_CUDA_ENTRY STV_DEFAULT"
_Z9CoGKerneliiPViPKiPVfS4_S4_S4_:
.text._Z9CoGKerneliiPViPKiPVfS4_S4_S4_:
[----:B------:R-:W-:Y:S08]  /*0000*/  LDC R1, c[0x0][0x37c] ;  /* 0x0000df00ff017b82 */ /* 0x000ff00000000800 */
[----:B------:R-:W0:Y:S01]  /*0010*/  LDC.64 R2, c[0x4][0x8] ;  /* 0x01000200ff027b82 */ /* 0x000e220000000a00 */
[----:B------:R-:W0:Y:S01]  /*0020*/  LDCU.64 UR8, c[0x0][0x358] ;  /* 0x00006b00ff0877ac */ /* 0x000e220008000a00 */
[----:B------:R-:W1:Y:S01]  /*0030*/  S2R R6, SR_TID.X ;  /* 0x0000000000067919 */ /* 0x000e620000002100 */
[----:B------:R-:W1:Y:S01]  /*0040*/  S2R R5, SR_CTAID.X ;  /* 0x0000000000057919 */ /* 0x000e620000002500 */
[----:B------:R-:W1:Y:S04]  /*0050*/  LDCU UR5, c[0x0][0x360] ;  /* 0x00006c00ff0577ac */ /* 0x000e680008000800 */
[----:B------:R-:W2:Y:S01]  /*0060*/  S2UR UR6, SR_CgaCtaId ;  /* 0x00000000000679c3 */ /* 0x000ea20000008800 */
[----:B------:R-:W-:Y:S01]  /*0070*/  UMOV UR4, 0x400 ;  /* 0x0000040000047882 */ /* 0x000fe20000000000 */
[----:B------:R-:W3:Y:S01]  /*0080*/  LDCU UR11, c[0x0][0x384] ;  /* 0x00007080ff0b77ac */ /* 0x000ee20008000800 */
[----:B------:R-:W4:Y:S01]  /*0090*/  LDCU UR10, c[0x0][0x380] ;  /* 0x00007000ff0a77ac */ /* 0x000f220008000800 */
[----:B------:R-:W0:Y:S02]  /*00a0*/  LDCU UR7, c[0x0][0x380] ;  /* 0x00007000ff0777ac */ /* 0x000e240008000800 */
[----:B0-----:R0:W5:Y:S02]  /*00b0*/  LDG.E R2, desc[UR8][R2.64] ;  /* 0x0000000802027981 */ /* 0x001164000c1e1900 */
[----:B------:R-:W0:Y:S01]  /*00c0*/  LDC R4, c[0x0][0x370] ;  /* 0x0000dc00ff047b82 */ /* 0x000e220000000800 */
[----:B------:R-:W-:Y:S01]  /*00d0*/  BSSY B2, `(.L_x_69) ;  /* 0x0000172000027945 */ /* 0x000fe20003800000 */
[----:B------:R-:W-:-:S02]  /*00e0*/  IMAD.MOV.U32 R19, RZ, RZ, RZ ;  /* 0x000000ffff137224 */ /* 0x000fc400078e00ff */
[----:B-1----:R-:W-:Y:S02]  /*00f0*/  IMAD R5, R5, UR5, R6 ;  /* 0x0000000505057c24 */ /* 0x002fe4000f8e0206 */
[----:B0-----:R-:W-:Y:S01]  /*0100*/  IMAD R3, R4, UR5, RZ ;  /* 0x0000000504037c24 */ /* 0x001fe2000f8e02ff */
[----:B------:R-:W-:Y:S02]  /*0110*/  UIADD3 UR5, UPT, UPT, UR4, 0x1000, URZ ;  /* 0x0000100004057890 */ /* 0x000fe4000fffe0ff */
[----:B--2---:R-:W-:Y:S02]  /*0120*/  ULEA UR4, UR6, UR4, 0x18 ;  /* 0x0000000406047291 */ /* 0x004fe4000f8ec0ff */
[----:B------:R-:W-:Y:S01]  /*0130*/  ULEA UR5, UR6, UR5, 0x18 ;  /* 0x0000000506057291 */ /* 0x000fe2000f8ec0ff */
[----:B-----5:R-:W-:-:S04]  /*0140*/  LOP3.LUT R0, R2, 0xffffffe0, RZ, 0xc0, !PT ;  /* 0xffffffe002007812 */ /* 0x020fc800078ec0ff */
[----:B------:R-:W-:-:S04]  /*0150*/  IADD3 R5, PT, PT, R0, R5, RZ ;  /* 0x0000000500057210 */ /* 0x000fc80007ffe0ff */
[----:B------:R-:W-:-:S04]  /*0160*/  ISETP.GE.AND P0, PT, R5, R2, PT ;  /* 0x000000020500720c */ /* 0x000fc80003f06270 */
[----:B------:R-:W-:-:S04]  /*0170*/  SEL R4, R3, RZ, !P0 ;  /* 0x000000ff03047207 */ /* 0x000fc80004000000 */
[----:B------:R-:W-:Y:S02]  /*0180*/  IADD3 R4, PT, PT, R5, R4, RZ ;  /* 0x0000000405047210 */ /* 0x000fe40007ffe0ff */
[C---:B------:R-:W-:Y:S02]  /*0190*/  LEA R5, R6.reuse, UR4, 0x2 ;  /* 0x0000000406057c11 */ /* 0x040fe4000f8e10ff */
[----:B---34-:R-:W-:-:S07]  /*01a0*/  LEA R6, R6, UR5, 0x2 ;  /* 0x0000000506067c11 */ /* 0x018fce000f8e10ff */
.L_x_110:
[----:B------:R-:W0:Y:S01]  /*01b0*/  LDCU UR4, c[0x0][0x380] ;  /* 0x00007000ff0477ac */ /* 0x000e220008000800 */
[----:B------:R-:W-:Y:S01]  /*01c0*/  IADD3 R19, PT, PT, R19, 0x1, RZ ;  /* 0x0000000113137810 */ /* 0x000fe20007ffe0ff */
[----:B------:R-:W-:Y:S03]  /*01d0*/  BSSY B1, `(.L_x_70) ;  /* 0x000015f000017945 */ /* 0x000fe60003800000 */
[----:B------:R-:W-:-:S04]  /*01e0*/  ISETP.NE.AND P1, PT, R19, 0x5, PT ;  /* 0x000000051300780c */ /* 0x000fc80003f25270 */
[----:B------:R-:W-:Y:S02]  /*01f0*/  P2R R24, PR, RZ, 0x2 ;  /* 0x00000002ff187803 */ /* 0x000fe40000000000 */
[----:B0-----:R-:W-:-:S04]  /*0200*/  MOV R7, UR4 ;  /* 0x0000000400077c02 */ /* 0x001fc80008000f00 */
[----:B------:R-:W-:-:S13]  /*0210*/  ISETP.GE.AND P0, PT, R4, R7, PT ;  /* 0x000000070400720c */ /* 0x000fda0003f06270 */
[----:B------:R-:W-:Y:S05]  /*0220*/  @P0 BRA `(.L_x_71) ;  /* 0x0000001400640947 */ /* 0x000fea0003800000 */
[----:B------:R-:W-:-:S07]  /*0230*/  IMAD.MOV.U32 R21, RZ, RZ, R4 ;  /* 0x000000ffff157224 */ /* 0x000fce00078e0004 */
.L_x_109:
[----:B------:R-:W0:Y:S02]  /*0240*/  LDC.64 R8, c[0x0][0x398] ;  /* 0x0000e600ff087b82 */ /* 0x000e240000000a00 */
[----:B0-----:R-:W-:-:S06]  /*0250*/  IMAD.WIDE R10, R21, 0x4, R8 ;  /* 0x00000004150a7825 */ /* 0x001fcc00078e0208 */
[----:B------:R-:W2:Y:S01]  /*0260*/  LDG.E.STRONG.SYS R10, desc[UR8][R10.64] ;  /* 0x000000080a0a7981 */ /* 0x000ea2000c1f5900 */
[----:B------:R-:W-:Y:S05]  /*0270*/  YIELD ;  /* 0x0000000000007946 */ /* 0x000fea0003800000 */
[----:B------:R-:W-:Y:S01]  /*0280*/  BSSY.RECONVERGENT B0, `(.L_x_72) ;  /* 0x000014f000007945 */ /* 0x000fe20003800200 */
[----:B--2---:R-:W-:-:S13]  /*0290*/  FSETP.GEU.AND P0, PT, R10, RZ, PT ;  /* 0x000000ff0a00720b */ /* 0x004fda0003f0e000 */
[----:B------:R-:W-:Y:S05]  /*02a0*/  @P0 BRA `(.L_x_73) ;  /* 0x0000001400300947 */ /* 0x000fea0003800000 */
[----:B------:R-:W0:Y:S01]  /*02b0*/  LDC.64 R10, c[0x0][0x390] ;  /* 0x0000e400ff0a7b82 */ /* 0x000e220000000a00 */
[----:B------:R-:W-:-:S07]  /*02c0*/  SHF.L.U32 R7, R21, 0x3, RZ ;  /* 0x0000000315077819 */ /* 0x000fce00000006ff */
[----:B------:R-:W1:Y:S01]  /*02d0*/  LDC R2, c[0x0][0x384] ;  /* 0x0000e100ff027b82 */ /* 0x000e620000000800 */
[----:B0-----:R-:W-:-:S05]  /*02e0*/  IMAD.WIDE R10, R7, 0x4, R10 ;  /* 0x00000004070a7825 */ /* 0x001fca00078e020a */
[----:B------:R-:W2:Y:S01]  /*02f0*/  LDG.E.CONSTANT R29, desc[UR8][R10.64] ;  /* 0x000000080a1d7981 */ /* 0x000ea2000c1e9900 */
[----:B------:R-:W-:Y:S03]  /*0300*/  BSSY.RELIABLE B3, `(.L_x_74) ;  /* 0x000000a000037945 */ /* 0x000fe60003800100 */
[----:B--2---:R0:W-:Y:S01]  /*0310*/  STS [R5], R29 ;  /* 0x0000001d05007388 */ /* 0x0041e20000000800 */
[----:B-1----:R-:W-:-:S13]  /*0320*/  ISETP.GE.AND P0, PT, R29, R2, PT ;  /* 0x000000021d00720c */ /* 0x002fda0003f06270 */
[----:B0-----:R-:W-:Y:S05]  /*0330*/  @!P0 BRA `(.L_x_75) ;  /* 0x0000000000188947 */ /* 0x001fea0003800000 */
[----:B------:R-:W-:-:S06]  /*0340*/  IMAD.WIDE R12, R29, 0x4, R8 ;  /* 0x000000041d0c7825 */ /* 0x000fcc00078e0208 */
[----:B------:R-:W2:Y:S04]  /*0350*/  LDG.E.STRONG.SYS R13, desc[UR8][R12.64] ;  /* 0x000000080c0d7981 */ /* 0x000ea8000c1f5900 */
[----:B--2---:R0:W-:Y:S01]  /*0360*/  STS [R6], R13 ;  /* 0x0000000d06007388 */ /* 0x0041e20000000800 */
[----:B------:R-:W-:-:S13]  /*0370*/  FSETP.GEU.AND P1, PT, R13, RZ, PT ;  /* 0x000000ff0d00720b */ /* 0x000fda0003f2e000 */
[----:B------:R-:W-:Y:S05]  /*0380*/  @!P1 BREAK.RELIABLE B3 ;  /* 0x0000000000039942 */ /* 0x000fea0003800100 */
[----:B0-----:R-:W-:Y:S05]  /*0390*/  @!P1 BRA `(.L_x_73) ;  /* 0x0000001000f49947 */ /* 0x001fea0003800000 */
.L_x_75:
[----:B------:R-:W-:Y:S05]  /*03a0*/  BSYNC.RELIABLE B3 ;  /* 0x0000000000037941 */ /* 0x000fea0003800100 */
.L_x_74:
[----:B------:R-:W2:Y:S01]  /*03b0*/  LDG.E.CONSTANT R16, desc[UR8][R10.64+0x4] ;  /* 0x000004080a107981 */ /* 0x000ea2000c1e9900 */
[----:B------:R-:W-:Y:S03]  /*03c0*/  BSSY.RELIABLE B3, `(.L_x_76) ;  /* 0x000000b000037945 */ /* 0x000fe60003800100 */
[----:B--2---:R0:W-:Y:S01]  /*03d0*/  STS [R5+0x200], R16 ;  /* 0x0002001005007388 */ /* 0x0041e20000000800 */
[----:B------:R-:W-:-:S04]  /*03e0*/  ISETP.GE.AND P1, PT, R16, R2, PT ;  /* 0x000000021000720c */ /* 0x000fc80003f26270 */
[----:B------:R-:W-:-:S09]  /*03f0*/  P2R R14, PR, RZ, 0x2 ;  /* 0x00000002ff0e7803 */ /* 0x000fd20000000000 */
[----:B0-----:R-:W-:Y:S05]  /*0400*/  @!P1 BRA `(.L_x_77) ;  /* 0x0000000000189947 */ /* 0x001fea0003800000 */
[----:B------:R-:W-:-:S06]  /*0410*/  IMAD.WIDE R12, R16, 0x4, R8 ;  /* 0x00000004100c7825 */ /* 0x000fcc00078e0208 */
[----:B------:R-:W2:Y:S04]  /*0420*/  LDG.E.STRONG.SYS R13, desc[UR8][R12.64] ;  /* 0x000000080c0d7981 */ /* 0x000ea8000c1f5900 */
[----:B--2---:R0:W-:Y:S01]  /*0430*/  STS [R6+0x200], R13 ;  /* 0x0002000d06007388 */ /* 0x0041e20000000800 */
[----:B------:R-:W-:-:S13]  /*0440*/  FSETP.GEU.AND P1, PT, R13, RZ, PT ;  /* 0x000000ff0d00720b */ /* 0x000fda0003f2e000 */
[----:B------:R-:W-:Y:S05]  /*0450*/  @!P1 BREAK.RELIABLE B3 ;  /* 0x0000000000039942 */ /* 0x000fea0003800100 */
[----:B0-----:R-:W-:Y:S05]  /*0460*/  @!P1 BRA `(.L_x_73) ;  /* 0x0000001000c09947 */ /* 0x001fea0003800000 */
.L_x_77:
[----:B------:R-:W-:Y:S05]  /*0470*/  BSYNC.RELIABLE B3 ;  /* 0x0000000000037941 */ /* 0x000fea0003800100 */
.L_x_76:
[----:B------:R-:W2:Y:S01]  /*0480*/  LDG.E.CONSTANT R26, desc[UR8][R10.64+0x8] ;  /* 0x000008080a1a7981 */ /* 0x000ea2000c1e9900 */
[----:B------:R-:W-:Y:S03]  /*0490*/  BSSY.RELIABLE B3, `(.L_x_78) ;  /* 0x000000a000037945 */ /* 0x000fe60003800100 */
[----:B--2---:R0:W-:Y:S01]  /*04a0*/  STS [R5+0x400], R26 ;  /* 0x0004001a05007388 */ /* 0x0041e20000000800 */
[----:B------:R-:W-:-:S13]  /*04b0*/  ISETP.GE.AND P1, PT, R26, R2, PT ;  /* 0x000000021a00720c */ /* 0x000fda0003f26270 */
[----:B0-----:R-:W-:Y:S05]  /*04c0*/  @!P1 BRA `(.L_x_79) ;  /* 0x0000000000189947 */ /* 0x001fea0003800000 */
[----:B------:R-:W-:-:S06]  /*04d0*/  IMAD.WIDE R12, R26, 0x4, R8 ;  /* 0x000000041a0c7825 */ /* 0x000fcc00078e0208 */
[----:B------:R-:W2:Y:S04]  /*04e0*/  LDG.E.STRONG.SYS R13, desc[UR8][R12.64] ;  /* 0x000000080c0d7981 */ /* 0x000ea8000c1f5900 */
[----:B--2---:R0:W-:Y:S01]  /*04f0*/  STS [R6+0x400], R13 ;  /* 0x0004000d06007388 */ /* 0x0041e20000000800 */
[----:B------:R-:W-:-:S13]  /*0500*/  FSETP.GEU.AND P2, PT, R13, RZ, PT ;  /* 0x000000ff0d00720b */ /* 0x000fda0003f4e000 */
[----:B------:R-:W-:Y:S05]  /*0510*/  @!P2 BREAK.RELIABLE B3 ;  /* 0x000000000003a942 */ /* 0x000fea0003800100 */
[----:B0-----:R-:W-:Y:S05]  /*0520*/  @!P2 BRA `(.L_x_73) ;  /* 0x000000100090a947 */ /* 0x001fea0003800000 */
.L_x_79:
[----:B------:R-:W-:Y:S05]  /*0530*/  BSYNC.RELIABLE B3 ;  /* 0x0000000000037941 */ /* 0x000fea0003800100 */
.L_x_78:
        /* <DEDUP_REMOVED lines=11> */
.L_x_81:
[----:B------:R-:W-:Y:S05]  /*05f0*/  BSYNC.RELIABLE B3 ;  /* 0x0000000000037941 */ /* 0x000fea0003800100 */
.L_x_80:
        /* <DEDUP_REMOVED lines=11> */
.L_x_83:
[----:B------:R-:W-:Y:S05]  /*06b0*/  BSYNC.RELIABLE B3 ;  /* 0x0000000000037941 */ /* 0x000fea0003800100 */
.L_x_82:
        /* <DEDUP_REMOVED lines=11> */
.L_x_85:
[----:B------:R-:W-:Y:S05]  /*0770*/  BSYNC.RELIABLE B3 ;  /* 0x0000000000037941 */ /* 0x000fea0003800100 */
.L_x_84:
        /* <DEDUP_REMOVED lines=11> */
.L_x_87:
[----:B------:R-:W-:Y:S05]  /*0830*/  BSYNC.RELIABLE B3 ;  /* 0x0000000000037941 */ /* 0x000fea0003800100 */
.L_x_86:
        /* <DEDUP_REMOVED lines=12> */
.L_x_89:
[----:B------:R-:W-:Y:S05]  /*0900*/  BSYNC.RELIABLE B3 ;  /* 0x0000000000037941 */ /* 0x000fea0003800100 */
.L_x_88:
[----:B------:R-:W-:Y:S01]  /*0910*/  ISETP.GE.AND P6, PT, R29, RZ, PT ;  /* 0x000000ff1d00720c */ /* 0x000fe20003fc6270 */
[----:B------:R-:W-:Y:S01]  /*0920*/  BSSY.RECONVERGENT B3, `(.L_x_90) ;  /* 0x000001a000037945 */ /* 0x000fe20003800200 */
[----:B------:R-:W-:Y:S02]  /*0930*/  HFMA2 R0, -RZ, RZ, 0, 0 ;  /* 0x00000000ff007431 */ /* 0x000fe400000001ff */
[----:B------:R-:W-:Y:S01]  /*0940*/  IMAD.MOV.U32 R2, RZ, RZ, RZ ;  /* 0x000000ffff027224 */ /* 0x000fe200078e00ff */
[----:B------:R-:W-:Y:S02]  /*0950*/  MOV R20, RZ ;  /* 0x000000ff00147202 */ /* 0x000fe40000000f00 */
[----:B------:R-:W-:-:S06]  /*0960*/  CS2R R22, SRZ ;  /* 0x0000000000167805 */ /* 0x000fcc000001ff00 */
[----:B------:R-:W-:Y:S05]  /*0970*/  @!P6 BRA `(.L_x_91) ;  /* 0x000000000050e947 */ /* 0x000fea0003800000 */
[----:B------:R-:W0:Y:S01]  /*0980*/  @P0 LDC.64 R10, c[0x0][0x388] ;  /* 0x0000e200ff0a0b82 */ /* 0x000e220000000a00 */
[----:B------:R-:W1:Y:S07]  /*0990*/  @P0 LDS R0, [R6] ;  /* 0x0000000006000984 */ /* 0x000e6e0000000800 */
[----:B------:R-:W2:Y:S08]  /*09a0*/  LDC.64 R22, c[0x0][0x3a0] ;  /* 0x0000e800ff167b82 */ /* 0x000eb00000000a00 */
[----:B------:R-:W3:Y:S01]  /*09b0*/  LDC.64 R12, c[0x0][0x3a8] ;  /* 0x0000ea00ff0c7b82 */ /* 0x000ee20000000a00 */
[----:B0-----:R-:W-:-:S07]  /*09c0*/  @P0 IMAD.WIDE.U32 R34, R29, 0x4, R10 ;  /* 0x000000041d220825 */ /* 0x001fce00078e000a */
[----:B------:R-:W0:Y:S01]  /*09d0*/  LDC.64 R10, c[0x0][0x3b0] ;  /* 0x0000ec00ff0a7b82 */ /* 0x000e220000000a00 */
[C---:B------:R-:W-:Y:S01]  /*09e0*/  @!P0 IMAD.WIDE.U32 R32, R29.reuse, 0x4, R8 ;  /* 0x000000041d208825 */ /* 0x040fe200078e0008 */
[----:B------:R4:W5:Y:S03]  /*09f0*/  @P0 LDG.E.STRONG.SYS R2, desc[UR8][R34.64] ;  /* 0x0000000822020981 */ /* 0x000966000c1f5900 */
[----:B--2---:R-:W-:-:S04]  /*0a00*/  IMAD.WIDE.U32 R30, R29, 0x4, R22 ;  /* 0x000000041d1e7825 */ /* 0x004fc800078e0016 */
[C---:B---3--:R-:W-:Y:S01]  /*0a10*/  IMAD.WIDE.U32 R12, R29.reuse, 0x4, R12 ;  /* 0x000000041d0c7825 */ /* 0x048fe200078e000c */
[----:B------:R-:W1:Y:S04]  /*0a20*/  @!P0 LDG.E.STRONG.SYS R0, desc[UR8][R32.64] ;  /* 0x0000000820008981 */ /* 0x000e68000c1f5900 */
[----:B------:R-:W1:Y:S04]  /*0a30*/  LDG.E.STRONG.SYS R31, desc[UR8][R30.64] ;  /* 0x000000081e1f7981 */ /* 0x000e68000c1f5900 */
[----:B------:R-:W2:Y:S01]  /*0a40*/  LDG.E.STRONG.SYS R13, desc[UR8][R12.64] ;  /* 0x000000080c0d7981 */ /* 0x000ea2000c1f5900 */
[----:B0-----:R-:W-:-:S06]  /*0a50*/  IMAD.WIDE.U32 R10, R29, 0x4, R10 ;  /* 0x000000041d0a7825 */ /* 0x001fcc00078e000a */
[----:B------:R-:W3:Y:S01]  /*0a60*/  LDG.E.STRONG.SYS R11, desc[UR8][R10.64] ;  /* 0x000000080a0b7981 */ /* 0x000ee2000c1f5900 */
[----:B------:R-:W-:Y:S01]  /*0a70*/  @!P0 MOV R2, 0x1 ;  /* 0x0000000100028802 */ /* 0x000fe20000000f00 */
[-C--:B-1----:R-:W-:Y:S01]  /*0a80*/  FFMA R20, R31, R0.reuse, RZ ;  /* 0x000000001f147223 */ /* 0x082fe200000000ff */
[-C--:B--2---:R-:W-:Y:S01]  /*0a90*/  FFMA R22, R13, R0.reuse, RZ ;  /* 0x000000000d167223 */ /* 0x084fe200000000ff */
[----:B---3--:R-:W-:Y:S01]  /*0aa0*/  FFMA R23, R11, R0, RZ ;  /* 0x000000000b177223 */ /* 0x008fe200000000ff */
[----:B----4-:R-:W-:-:S07]  /*0ab0*/  FADD R0, RZ, R0 ;  /* 0x00000000ff007221 */ /* 0x010fce0000000000 */
.L_x_91:
[----:B------:R-:W-:Y:S05]  /*0ac0*/  BSYNC.RECONVERGENT B3 ;  /* 0x0000000000037941 */ /* 0x000fea0003800200 */
.L_x_90:
[----:B------:R-:W-:Y:S01]  /*0ad0*/  ISETP.GE.AND P0, PT, R16, RZ, PT ;  /* 0x000000ff1000720c */ /* 0x000fe20003f06270 */
[----:B------:R-:W-:-:S12]  /*0ae0*/  BSSY.RECONVERGENT B3, `(.L_x_92) ;  /* 0x0000018000037945 */ /* 0x000fd80003800200 */
[----:B------:R-:W-:Y:S05]  /*0af0*/  @!P0 BRA `(.L_x_93) ;  /* 0x0000000000588947 */ /* 0x000fea0003800000 */
[----:B------:R-:W-:-:S13]  /*0b00*/  ISETP.NE.AND P6, PT, R14, RZ, PT ;  /* 0x000000ff0e00720c */ /* 0x000fda0003fc5270 */
[----:B------:R-:W0:Y:S01]  /*0b10*/  @P6 LDS R14, [R6+0x200] ;  /* 0x00020000060e6984 */ /* 0x000e220000000800 */
[----:B------:R-:W1:Y:S01]  /*0b20*/  @P6 LDC.64 R10, c[0x0][0x388] ;  /* 0x0000e200ff0a6b82 */ /* 0x000e620000000a00 */
[----:B------:R-:W-:-:S04]  /*0b30*/  @!P6 IMAD.WIDE.U32 R12, R16, 0x4, R8 ;  /* 0x00000004100ce825 */ /* 0x000fc800078e0008 */
[----:B-1----:R-:W-:-:S03]  /*0b40*/  @P6 IMAD.WIDE.U32 R30, R16, 0x4, R10 ;  /* 0x00000004101e6825 */ /* 0x002fc600078e000a */
[----:B------:R-:W1:Y:S02]  /*0b50*/  LDC.64 R10, c[0x0][0x3a8] ;  /* 0x0000ea00ff0a7b82 */ /* 0x000e640000000a00 */
[----:B------:R-:W2:Y:S04]  /*0b60*/  @P6 LDG.E.STRONG.SYS R29, desc[UR8][R30.64] ;  /* 0x000000081e1d6981 */ /* 0x000ea8000c1f5900 */
[----:B------:R3:W0:Y:S02]  /*0b70*/  @!P6 LDG.E.STRONG.SYS R14, desc[UR8][R12.64] ;  /* 0x000000080c0ee981 */ /* 0x000624000c1f5900 */
[----:B---3--:R-:W3:Y:S01]  /*0b80*/  LDC.64 R12, c[0x0][0x3a0] ;  /* 0x0000e800ff0c7b82 */ /* 0x008ee20000000a00 */
[----:B-1----:R-:W-:-:S04]  /*0b90*/  IMAD.WIDE.U32 R10, R16, 0x4, R10 ;  /* 0x00000004100a7825 */ /* 0x002fc800078e000a */
[----:B---3--:R-:W-:-:S06]  /*0ba0*/  IMAD.WIDE.U32 R12, R16, 0x4, R12 ;  /* 0x00000004100c7825 */ /* 0x008fcc00078e000c */
[----:B------:R-:W3:Y:S04]  /*0bb0*/  LDG.E.STRONG.SYS R13, desc[UR8][R12.64] ;  /* 0x000000080c0d7981 */ /* 0x000ee8000c1f5900 */
[----:B------:R1:W4:Y:S02]  /*0bc0*/  LDG.E.STRONG.SYS R28, desc[UR8][R10.64] ;  /* 0x000000080a1c7981 */ /* 0x000324000c1f5900 */
[----:B-1----:R-:W1:Y:S02]  /*0bd0*/  LDC.64 R10, c[0x0][0x3b0] ;  /* 0x0000ec00ff0a7b82 */ /* 0x002e640000000a00 */
[----:B-1----:R-:W-:-:S05]  /*0be0*/  IMAD.WIDE.U32 R10, R16, 0x4, R10 ;  /* 0x00000004100a7825 */ /* 0x002fca00078e000a */
[----:B------:R-:W4:Y:S01]  /*0bf0*/  LDG.E.STRONG.SYS R16, desc[UR8][R10.64] ;  /* 0x000000080a107981 */ /* 0x000f22000c1f5900 */
[----:B------:R-:W-:-:S05]  /*0c00*/  @!P6 IMAD.MOV.U32 R29, RZ, RZ, 0x1 ;  /* 0x00000001ff1de424 */ /* 0x000fca00078e00ff */
[----:B--2--5:R-:W-:Y:S01]  /*0c10*/  IADD3 R2, PT, PT, R2, R29, RZ ;  /* 0x0000001d02027210 */ /* 0x024fe20007ffe0ff */
[----:B0-----:R-:W-:Y:S01]  /*0c20*/  FADD R0, R0, R14 ;  /* 0x0000000e00007221 */ /* 0x001fe20000000000 */
[-C--:B---3--:R-:W-:Y:S01]  /*0c30*/  FFMA R20, R13, R14.reuse, R20 ;  /* 0x0000000e0d147223 */ /* 0x088fe20000000014 */
[-C--:B----4-:R-:W-:Y:S01]  /*0c40*/  FFMA R22, R28, R14.reuse, R22 ;  /* 0x0000000e1c167223 */ /* 0x090fe20000000016 */
[----:B------:R-:W-:-:S07]  /*0c50*/  FFMA R23, R16, R14, R23 ;  /* 0x0000000e10177223 */ /* 0x000fce0000000017 */
.L_x_93:
[----:B------:R-:W-:Y:S05]  /*0c60*/  BSYNC.RECONVERGENT B3 ;  /* 0x0000000000037941 */ /* 0x000fea0003800200 */
.L_x_92:
[----:B------:R-:W-:Y:S01]  /*0c70*/  ISETP.GE.AND P0, PT, R26, RZ, PT ;  /* 0x000000ff1a00720c */ /* 0x000fe20003f06270 */
[----:B------:R-:W-:-:S12]  /*0c80*/  BSSY.RECONVERGENT B3, `(.L_x_94) ;  /* 0x0000017000037945 */ /* 0x000fd80003800200 */
[----:B------:R-:W-:Y:S05]  /*0c90*/  @!P0 BRA `(.L_x_95) ;  /* 0x0000000000548947 */ /* 0x000fea0003800000 */
[----:B------:R-:W0:Y:S01]  /*0ca0*/  @P1 LDS R14, [R6+0x400] ;  /* 0x00040000060e1984 */ /* 0x000e220000000800 */
[----:B------:R-:W1:Y:S01]  /*0cb0*/  @P1 LDC.64 R28, c[0x0][0x388] ;  /* 0x0000e200ff1c1b82 */ /* 0x000e620000000a00 */
[----:B------:R-:W-:-:S07]  /*0cc0*/  @!P1 IMAD.WIDE.U32 R12, R26, 0x4, R8 ;  /* 0x000000041a0c9825 */ /* 0x000fce00078e0008 */
[----:B------:R-:W2:Y:S01]  /*0cd0*/  LDC.64 R10, c[0x0][0x3a0] ;  /* 0x0000e800ff0a7b82 */ /* 0x000ea20000000a00 */
[----:B-1----:R-:W-:-:S06]  /*0ce0*/  @P1 IMAD.WIDE.U32 R28, R26, 0x4, R28 ;  /* 0x000000041a1c1825 */ /* 0x002fcc00078e001c */
[----:B------:R-:W3:Y:S01]  /*0cf0*/  @P1 LDG.E.STRONG.SYS R29, desc[UR8][R28.64] ;  /* 0x000000081c1d1981 */ /* 0x000ee2000c1f5900 */
[----:B--2---:R-:W-:-:S03]  /*0d00*/  IMAD.WIDE.U32 R10, R26, 0x4, R10 ;  /* 0x000000041a0a7825 */ /* 0x004fc600078e000a */
[----:B------:R1:W0:Y:S04]  /*0d10*/  @!P1 LDG.E.STRONG.SYS R14, desc[UR8][R12.64] ;  /* 0x000000080c0e9981 */ /* 0x000228000c1f5900 */
[----:B------:R2:W4:Y:S01]  /*0d20*/  LDG.E.STRONG.SYS R16, desc[UR8][R10.64] ;  /* 0x000000080a107981 */ /* 0x000522000c1f5900 */
[----:B-1----:R-:W1:Y:S08]  /*0d30*/  LDC.64 R12, c[0x0][0x3b0] ;  /* 0x0000ec00ff0c7b82 */ /* 0x002e700000000a00 */
[----:B--2---:R-:W2:Y:S01]  /*0d40*/  LDC.64 R10, c[0x0][0x3a8] ;  /* 0x0000ea00ff0a7b82 */ /* 0x004ea20000000a00 */
[----:B-1----:R-:W-:-:S04]  /*0d50*/  IMAD.WIDE.U32 R12, R26, 0x4, R12 ;  /* 0x000000041a0c7825 */ /* 0x002fc800078e000c */
[----:B--2---:R-:W-:-:S05]  /*0d60*/  IMAD.WIDE.U32 R10, R26, 0x4, R10 ;  /* 0x000000041a0a7825 */ /* 0x004fca00078e000a */
[----:B------:R-:W2:Y:S04]  /*0d70*/  LDG.E.STRONG.SYS R31, desc[UR8][R10.64] ;  /* 0x000000080a1f7981 */ /* 0x000ea8000c1f5900 */
[----:B------:R-:W2:Y:S01]  /*0d80*/  LDG.E.STRONG.SYS R26, desc[UR8][R12.64] ;  /* 0x000000080c1a7981 */ /* 0x000ea2000c1f5900 */
[----:B------:R-:W-:-:S05]  /*0d90*/  @!P1 MOV R29, 0x1 ;  /* 0x00000001001d9802 */ /* 0x000fca0000000f00 */
[----:B---3-5:R-:W-:Y:S02]  /*0da0*/  IMAD.IADD R2, R2, 0x1, R29 ;  /* 0x0000000102027824 */ /* 0x028fe400078e021d */
[----:B0-----:R-:W-:Y:S01]  /*0db0*/  FADD R0, R0, R14 ;  /* 0x0000000e00007221 */ /* 0x001fe20000000000 */
[-C--:B----4-:R-:W-:Y:S01]  /*0dc0*/  FFMA R20, R16, R14.reuse, R20 ;  /* 0x0000000e10147223 */ /* 0x090fe20000000014 */
[-C--:B--2---:R-:W-:Y:S01]  /*0dd0*/  FFMA R22, R31, R14.reuse, R22 ;  /* 0x0000000e1f167223 */ /* 0x084fe20000000016 */
[----:B------:R-:W-:-:S07]  /*0de0*/  FFMA R23, R26, R14, R23 ;  /* 0x0000000e1a177223 */ /* 0x000fce0000000017 */
.L_x_95:
[----:B------:R-:W-:Y:S05]  /*0df0*/  BSYNC.RECONVERGENT B3 ;  /* 0x0000000000037941 */ /* 0x000fea0003800200 */
.L_x_94:
[----:B------:R-:W0:Y:S01]  /*0e00*/  LDC.64 R12, c[0x0][0x3b0] ;  /* 0x0000ec00ff0c7b82 */ /* 0x000e220000000a00 */
[----:B------:R-:W-:Y:S01]  /*0e10*/  ISETP.GE.AND P1, PT, R15, RZ, PT ;  /* 0x000000ff0f00720c */ /* 0x000fe20003f26270 */
[----:B------:R-:W-:Y:S01]  /*0e20*/  BSSY.RECONVERGENT B3, `(.L_x_96) ;  /* 0x0000017000037945 */ /* 0x000fe20003800200 */
[----:B------:R-:W-:-:S11]  /*0e30*/  ISETP.GE.AND P0, PT, R17, RZ, PT ;  /* 0x000000ff1100720c */ /* 0x000fd60003f06270 */
[----:B------:R-:W-:Y:S05]  /*0e40*/  @!P1 BRA `(.L_x_97) ;  /* 0x0000000000509947 */ /* 0x000fea0003800000 */
[----:B------:R-:W1:Y:S01]  /*0e50*/  @P2 LDS R16, [R6+0x600] ;  /* 0x0006000006102984 */ /* 0x000e620000000800 */
[----:B------:R-:W2:Y:S01]  /*0e60*/  @P2 LDC.64 R32, c[0x0][0x388] ;  /* 0x0000e200ff202b82 */ /* 0x000ea20000000a00 */
[----:B------:R-:W-:-:S07]  /*0e70*/  @!P2 IMAD.WIDE.U32 R30, R15, 0x4, R8 ;  /* 0x000000040f1ea825 */ /* 0x000fce00078e0008 */
[----:B------:R-:W3:Y:S08]  /*0e80*/  LDC.64 R28, c[0x0][0x3a0] ;  /* 0x0000e800ff1c7b82 */ /* 0x000ef00000000a00 */
[----:B------:R-:W4:Y:S01]  /*0e90*/  LDC.64 R10, c[0x0][0x3a8] ;  /* 0x0000ea00ff0a7b82 */ /* 0x000f220000000a00 */
[----:B0-----:R-:W-:-:S04]  /*0ea0*/  IMAD.WIDE.U32 R34, R15, 0x4, R12 ;  /* 0x000000040f227825 */ /* 0x001fc800078e000c */
[----:B--2---:R-:W-:-:S05]  /*0eb0*/  @P2 IMAD.WIDE.U32 R32, R15, 0x4, R32 ;  /* 0x000000040f202825 */ /* 0x004fca00078e0020 */
[----:B------:R-:W2:Y:S01]  /*0ec0*/  @P2 LDG.E.STRONG.SYS R14, desc[UR8][R32.64] ;  /* 0x00000008200e2981 */ /* 0x000ea2000c1f5900 */
[----:B---3--:R-:W-:-:S03]  /*0ed0*/  IMAD.WIDE.U32 R28, R15, 0x4, R28 ;  /* 0x000000040f1c7825 */ /* 0x008fc600078e001c */
[----:B------:R-:W1:Y:S01]  /*0ee0*/  @!P2 LDG.E.STRONG.SYS R16, desc[UR8][R30.64] ;  /* 0x000000081e10a981 */ /* 0x000e62000c1f5900 */
[----:B----4-:R-:W-:-:S03]  /*0ef0*/  IMAD.WIDE.U32 R10, R15, 0x4, R10 ;  /* 0x000000040f0a7825 */ /* 0x010fc600078e000a */
[----:B------:R-:W3:Y:S04]  /*0f00*/  LDG.E.STRONG.SYS R29, desc[UR8][R28.64] ;  /* 0x000000081c1d7981 */ /* 0x000ee8000c1f5900 */
[----:B------:R-:W4:Y:S04]  /*0f10*/  LDG.E.STRONG.SYS R11, desc[UR8][R10.64] ;  /* 0x000000080a0b7981 */ /* 0x000f28000c1f5900 */
[----:B------:R-:W4:Y:S01]  /*0f20*/  LDG.E.STRONG.SYS R34, desc[UR8][R34.64] ;  /* 0x0000000822227981 */ /* 0x000f22000c1f5900 */
[----:B------:R-:W-:-:S04]  /*0f30*/  @!P2 MOV R14, 0x1 ;  /* 0x00000001000ea802 */ /* 0x000fc80000000f00 */
[----:B--2--5:R-:W-:Y:S01]  /*0f40*/  IADD3 R2, PT, PT, R2, R14, RZ ;  /* 0x0000000e02027210 */ /* 0x024fe20007ffe0ff */
[----:B-1----:R-:W-:Y:S01]  /*0f50*/  FADD R0, R0, R16 ;  /* 0x0000001000007221 */ /* 0x002fe20000000000 */
[-C--:B---3--:R-:W-:Y:S01]  /*0f60*/  FFMA R20, R29, R16.reuse, R20 ;  /* 0x000000101d147223 */ /* 0x088fe20000000014 */
[-C--:B----4-:R-:W-:Y:S01]  /*0f70*/  FFMA R22, R11, R16.reuse, R22 ;  /* 0x000000100b167223 */ /* 0x090fe20000000016 */
[----:B------:R-:W-:-:S07]  /*0f80*/  FFMA R23, R34, R16, R23 ;  /* 0x0000001022177223 */ /* 0x000fce0000000017 */
.L_x_97:
[----:B------:R-:W-:Y:S05]  /*0f90*/  BSYNC.RECONVERGENT B3 ;  /* 0x0000000000037941 */ /* 0x000fea0003800200 */
.L_x_96:
[----:B------:R-:W-:Y:S01]  /*0fa0*/  BSSY.RECONVERGENT B3, `(.L_x_98) ;  /* 0x0000018000037945 */ /* 0x000fe20003800200 */
[----:B------:R-:W-:Y:S02]  /*0fb0*/  ISETP.GE.AND P1, PT, R7, RZ, PT ;  /* 0x000000ff0700720c */ /* 0x000fe40003f26270 */
[----:B------:R-:W-:Y:S01]  /*0fc0*/  ISETP.GE.AND P2, PT, R25, RZ, PT ;  /* 0x000000ff1900720c */ /* 0x000fe20003f46270 */
[----:B------:R-:W-:-:S12]  /*0fd0*/  @!P0 BRA `(.L_x_99) ;  /* 0x0000000000508947 */ /* 0x000fd80003800000 */
        /* <DEDUP_REMOVED lines=14> */
[----:B------:R-:W-:-:S05]  /*10c0*/  @!P3 MOV R29, 0x1 ;  /* 0x00000001001db802 */ /* 0x000fca0000000f00 */
[----:B--2--5:R-:W-:Y:S02]  /*10d0*/  IMAD.IADD R2, R2, 0x1, R29 ;  /* 0x0000000102027824 */ /* 0x024fe400078e021d */
[----:B-1----:R-:W-:Y:S01]  /*10e0*/  FADD R0, R0, R16 ;  /* 0x0000001000007221 */ /* 0x002fe20000000000 */
[-C--:B---3--:R-:W-:Y:S01]  /*10f0*/  FFMA R20, R15, R16.reuse, R20 ;  /* 0x000000100f147223 */ /* 0x088fe20000000014 */
[-C--:B----4-:R-:W-:Y:S01]  /*1100*/  FFMA R22, R11, R16.reuse, R22 ;  /* 0x000000100b167223 */ /* 0x090fe20000000016 */
[----:B------:R-:W-:-:S07]  /*1110*/  FFMA R23, R30, R16, R23 ;  /* 0x000000101e177223 */ /* 0x000fce0000000017 */
.L_x_99:
[----:B------:R-:W-:Y:S05]  /*1120*/  BSYNC.RECONVERGENT B3 ;  /* 0x0000000000037941 */ /* 0x000fea0003800200 */
.L_x_98:
[----:B------:R-:W1:Y:S01]  /*1130*/  LDC.64 R14, c[0x0][0x3a0] ;  /* 0x0000e800ff0e7b82 */ /* 0x000e620000000a00 */
[----:B------:R-:W-:Y:S01]  /*1140*/  BSSY.RECONVERGENT B3, `(.L_x_100) ;  /* 0x0000016000037945 */ /* 0x000fe20003800200 */
[----:B------:R-:W-:-:S06]  /*1150*/  ISETP.GE.AND P0, PT, R27, RZ, PT ;  /* 0x000000ff1b00720c */ /* 0x000fcc0003f06270 */
[----:B------:R-:W2:Y:S01]  /*1160*/  LDC.64 R16, c[0x0][0x3a8] ;  /* 0x0000ea00ff107b82 */ /* 0x000ea20000000a00 */
[----:B------:R-:W-:Y:S06]  /*1170*/  @!P1 BRA `(.L_x_101) ;  /* 0x0000000000489947 */ /* 0x000fec0003800000 */
[----:B------:R-:W3:Y:S01]  /*1180*/  @P4 LDC.64 R10, c[0x0][0x388] ;  /* 0x0000e200ff0a4b82 */ /* 0x000ee20000000a00 */
[----:B------:R-:W4:Y:S01]  /*1190*/  @P4 LDS R26, [R6+0xa00] ;  /* 0x000a0000061a4984 */ /* 0x000f220000000800 */
[----:B---3--:R-:W-:-:S05]  /*11a0*/  @P4 IMAD.WIDE.U32 R34, R7, 0x4, R10 ;  /* 0x0000000407224825 */ /* 0x008fca00078e000a */
[----:B------:R-:W3:Y:S01]  /*11b0*/  @P4 LDG.E.STRONG.SYS R29, desc[UR8][R34.64] ;  /* 0x00000008221d4981 */ /* 0x000ee2000c1f5900 */
[----:B------:R-:W-:-:S04]  /*11c0*/  @!P4 IMAD.WIDE.U32 R10, R7, 0x4, R8 ;  /* 0x00000004070ac825 */ /* 0x000fc800078e0008 */
[C---:B0-----:R-:W-:Y:S01]  /*11d0*/  IMAD.WIDE.U32 R32, R7.reuse, 0x4, R12 ;  /* 0x0000000407207825 */ /* 0x041fe200078e000c */
[----:B------:R1:W4:Y:S03]  /*11e0*/  @!P4 LDG.E.STRONG.SYS R26, desc[UR8][R10.64] ;  /* 0x000000080a1ac981 */ /* 0x000326000c1f5900 */
[----:B-1----:R-:W-:-:S05]  /*11f0*/  IMAD.WIDE.U32 R10, R7, 0x4, R14 ;  /* 0x00000004070a7825 */ /* 0x002fca00078e000e */
[----:B------:R-:W4:Y:S01]  /*1200*/  LDG.E.STRONG.SYS R31, desc[UR8][R10.64] ;  /* 0x000000080a1f7981 */ /* 0x000f22000c1f5900 */
[----:B------:R-:W-:-:S04]  /*1210*/  @!P4 MOV R29, 0x1 ;  /* 0x00000001001dc802 */ /* 0x000fc80000000f00 */
[----:B---3-5:R-:W-:Y:S01]  /*1220*/  IADD3 R2, PT, PT, R2, R29, RZ ;  /* 0x0000001d02027210 */ /* 0x028fe20007ffe0ff */
[----:B--2---:R-:W-:-:S06]  /*1230*/  IMAD.WIDE.U32 R28, R7, 0x4, R16 ;  /* 0x00000004071c7825 */ /* 0x004fcc00078e0010 */
[----:B------:R-:W2:Y:S04]  /*1240*/  LDG.E.STRONG.SYS R29, desc[UR8][R28.64] ;  /* 0x000000081c1d7981 */ /* 0x000ea8000c1f5900 */
[----:B------:R-:W3:Y:S01]  /*1250*/  LDG.E.STRONG.SYS R32, desc[UR8][R32.64] ;  /* 0x0000000820207981 */ /* 0x000ee2000c1f5900 */
[----:B----4-:R-:W-:Y:S01]  /*1260*/  FADD R0, R0, R26 ;  /* 0x0000001a00007221 */ /* 0x010fe20000000000 */
[-C--:B------:R-:W-:Y:S01]  /*1270*/  FFMA R20, R31, R26.reuse, R20 ;  /* 0x0000001a1f147223 */ /* 0x080fe20000000014 */
[-C--:B--2---:R-:W-:Y:S01]  /*1280*/  FFMA R22, R29, R26.reuse, R22 ;  /* 0x0000001a1d167223 */ /* 0x084fe20000000016 */
[----:B---3--:R-:W-:-:S07]  /*1290*/  FFMA R23, R32, R26, R23 ;  /* 0x0000001a20177223 */ /* 0x008fce0000000017 */
.L_x_101:
[----:B------:R-:W-:Y:S05]  /*12a0*/  BSYNC.RECONVERGENT B3 ;  /* 0x0000000000037941 */ /* 0x000fea0003800200 */
.L_x_100:
[----:B------:R-:W-:Y:S04]  /*12b0*/  BSSY.RECONVERGENT B3, `(.L_x_102) ;  /* 0x0000014000037945 */ /* 0x000fe80003800200 */
[----:B------:R-:W-:Y:S05]  /*12c0*/  @!P2 BRA `(.L_x_103) ;  /* 0x000000000048a947 */ /* 0x000fea0003800000 */
[----:B------:R-:W3:Y:S01]  /*12d0*/  @P5 LDS R29, [R6+0xc00] ;  /* 0x000c0000061d5984 */ /* 0x000ee20000000800 */
[----:B------:R-:W4:Y:S01]  /*12e0*/  @P5 LDC.64 R36, c[0x0][0x388] ;  /* 0x0000e200ff245b82 */ /* 0x000f220000000a00 */
[----:B------:R-:W-:-:S04]  /*12f0*/  @!P5 IMAD.WIDE.U32 R34, R25, 0x4, R8 ;  /* 0x000000041922d825 */ /* 0x000fc800078e0008 */
[----:B-1----:R-:W-:-:S04]  /*1300*/  IMAD.WIDE.U32 R30, R25, 0x4, R14 ;  /* 0x00000004191e7825 */ /* 0x002fc800078e000e */
[----:B--2---:R-:W-:-:S04]  /*1310*/  IMAD.WIDE.U32 R10, R25, 0x4, R16 ;  /* 0x00000004190a7825 */ /* 0x004fc800078e0010 */
[----:B0-----:R-:W-:-:S04]  /*1320*/  IMAD.WIDE.U32 R32, R25, 0x4, R12 ;  /* 0x0000000419207825 */ /* 0x001fc800078e000c */
[----:B----4-:R-:W-:-:S05]  /*1330*/  @P5 IMAD.WIDE.U32 R36, R25, 0x4, R36 ;  /* 0x0000000419245825 */ /* 0x010fca00078e0024 */
[----:B------:R-:W2:Y:S04]  /*1340*/  @P5 LDG.E.STRONG.SYS R7, desc[UR8][R36.64] ;  /* 0x0000000824075981 */ /* 0x000ea8000c1f5900 */
[----:B------:R-:W3:Y:S04]  /*1350*/  @!P5 LDG.E.STRONG.SYS R29, desc[UR8][R34.64] ;  /* 0x00000008221dd981 */ /* 0x000ee8000c1f5900 */
[----:B------:R-:W4:Y:S04]  /*1360*/  LDG.E.STRONG.SYS R31, desc[UR8][R30.64] ;  /* 0x000000081e1f7981 */ /* 0x000f28000c1f5900 */
[----:B------:R-:W4:Y:S04]  /*1370*/  LDG.E.STRONG.SYS R11, desc[UR8][R10.64] ;  /* 0x000000080a0b7981 */ /* 0x000f28000c1f5900 */
[----:B------:R-:W4:Y:S01]  /*1380*/  LDG.E.STRONG.SYS R32, desc[UR8][R32.64] ;  /* 0x0000000820207981 */ /* 0x000f22000c1f5900 */
[----:B------:R-:W-:-:S05]  /*1390*/  @!P5 MOV R7, 0x1 ;  /* 0x000000010007d802 */ /* 0x000fca0000000f00 */
[----:B--2--5:R-:W-:Y:S02]  /*13a0*/  IMAD.IADD R2, R2, 0x1, R7 ;  /* 0x0000000102027824 */ /* 0x024fe400078e0207 */
[----:B---3--:R-:W-:Y:S01]  /*13b0*/  FADD R0, R0, R29 ;  /* 0x0000001d00007221 */ /* 0x008fe20000000000 */
[-C--:B----4-:R-:W-:Y:S01]  /*13c0*/  FFMA R20, R31, R29.reuse, R20 ;  /* 0x0000001d1f147223 */ /* 0x090fe20000000014 */
[-C--:B------:R-:W-:Y:S01]  /*13d0*/  FFMA R22, R11, R29.reuse, R22 ;  /* 0x0000001d0b167223 */ /* 0x080fe20000000016 */
[----:B------:R-:W-:-:S07]  /*13e0*/  FFMA R23, R32, R29, R23 ;  /* 0x0000001d20177223 */ /* 0x000fce0000000017 */
.L_x_103:
[----:B------:R-:W-:Y:S05]  /*13f0*/  BSYNC.RECONVERGENT B3 ;  /* 0x0000000000037941 */ /* 0x000fea0003800200 */
.L_x_102:
[----:B------:R-:W-:Y:S04]  /*1400*/  BSSY.RECONVERGENT B3, `(.L_x_104) ;  /* 0x0000015000037945 */ /* 0x000fe80003800200 */
[----:B------:R-:W-:Y:S05]  /*1410*/  @!P0 BRA `(.L_x_105) ;  /* 0x00000000004c8947 */ /* 0x000fea0003800000 */
[----:B------:R-:W-:-:S13]  /*1420*/  ISETP.NE.AND P1, PT, R18, RZ, PT ;  /* 0x000000ff1200720c */ /* 0x000fda0003f25270 */
[----:B------:R-:W3:Y:S01]  /*1430*/  @P1 LDS R7, [R6+0xe00] ;  /* 0x000e000006071984 */ /* 0x000ee20000000800 */
[----:B------:R-:W4:Y:S01]  /*1440*/  @P1 LDC.64 R10, c[0x0][0x388] ;  /* 0x0000e200ff0a1b82 */ /* 0x000f220000000a00 */
[----:B------:R-:W-:-:S04]  /*1450*/  @!P1 IMAD.WIDE.U32 R8, R27, 0x4, R8 ;  /* 0x000000041b089825 */ /* 0x000fc800078e0008 */
[----:B-1----:R-:W-:-:S04]  /*1460*/  IMAD.WIDE.U32 R28, R27, 0x4, R14 ;  /* 0x000000041b1c7825 */ /* 0x002fc800078e000e */
[----:B--2---:R-:W-:-:S04]  /*1470*/  IMAD.WIDE.U32 R30, R27, 0x4, R16 ;  /* 0x000000041b1e7825 */ /* 0x004fc800078e0010 */
[----:B----4-:R-:W-:-:S04]  /*1480*/  @P1 IMAD.WIDE.U32 R10, R27, 0x4, R10 ;  /* 0x000000041b0a1825 */ /* 0x010fc800078e000a */
[----:B0-----:R-:W-:Y:S01]  /*1490*/  IMAD.WIDE.U32 R26, R27, 0x4, R12 ;  /* 0x000000041b1a7825 */ /* 0x001fe200078e000c */
[----:B------:R-:W2:Y:S04]  /*14a0*/  @P1 LDG.E.STRONG.SYS R25, desc[UR8][R10.64] ;  /* 0x000000080a191981 */ /* 0x000ea8000c1f5900 */
[----:B------:R-:W3:Y:S04]  /*14b0*/  @!P1 LDG.E.STRONG.SYS R7, desc[UR8][R8.64] ;  /* 0x0000000808079981 */ /* 0x000ee8000c1f5900 */
[----:B------:R-:W4:Y:S04]  /*14c0*/  LDG.E.STRONG.SYS R29, desc[UR8][R28.64] ;  /* 0x000000081c1d7981 */ /* 0x000f28000c1f5900 */
[----:B------:R-:W4:Y:S04]  /*14d0*/  LDG.E.STRONG.SYS R31, desc[UR8][R30.64] ;  /* 0x000000081e1f7981 */ /* 0x000f28000c1f5900 */
[----:B------:R-:W4:Y:S01]  /*14e0*/  LDG.E.STRONG.SYS R26, desc[UR8][R26.64] ;  /* 0x000000081a1a7981 */ /* 0x000f22000c1f5900 */
[----:B------:R-:W-:-:S04]  /*14f0*/  @!P1 MOV R25, 0x1 ;  /* 0x0000000100199802 */ /* 0x000fc80000000f00 */
[----:B--2--5:R-:W-:Y:S01]  /*1500*/  IADD3 R2, PT, PT, R2, R25, RZ ;  /* 0x0000001902027210 */ /* 0x024fe20007ffe0ff */
[----:B---3--:R-:W-:Y:S01]  /*1510*/  FADD R0, R0, R7 ;  /* 0x0000000700007221 */ /* 0x008fe20000000000 */
[-C--:B----4-:R-:W-:Y:S01]  /*1520*/  FFMA R20, R29, R7.reuse, R20 ;  /* 0x000000071d147223 */ /* 0x090fe20000000014 */
[-C--:B------:R-:W-:Y:S01]  /*1530*/  FFMA R22, R31, R7.reuse, R22 ;  /* 0x000000071f167223 */ /* 0x080fe20000000016 */
[----:B------:R-:W-:-:S07]  /*1540*/  FFMA R23, R26, R7, R23 ;  /* 0x000000071a177223 */ /* 0x000fce0000000017 */
.L_x_105:
[----:B------:R-:W-:Y:S05]  /*1550*/  BSYNC.RECONVERGENT B3 ;  /* 0x0000000000037941 */ /* 0x000fea0003800200 */
.L_x_104:
[----:B------:R-:W3:Y:S01]  /*1560*/  LDC.64 R8, c[0x0][0x388] ;  /* 0x0000e200ff087b82 */ /* 0x000ee20000000a00 */
[----:B------:R-:W-:Y:S01]  /*1570*/  IADD3 R7, PT, PT, R0, 0x1800000, RZ ;  /* 0x0180000000077810 */ /* 0x000fe20007ffe0ff */
[----:B------:R-:W-:Y:S03]  /*1580*/  BSSY.RECONVERGENT B3, `(.L_x_106) ;  /* 0x000000e000037945 */ /* 0x000fe60003800200 */
[----:B------:R-:W-:-:S04]  /*1590*/  LOP3.LUT R7, R7, 0x7f800000, RZ, 0xc0, !PT ;  /* 0x7f80000007077812 */ /* 0x000fc800078ec0ff */
[----:B------:R-:W-:Y:S01]  /*15a0*/  ISETP.GT.U32.AND P0, PT, R7, 0x1ffffff, PT ;  /* 0x01ffffff0700780c */ /* 0x000fe20003f04070 */
[----:B---3--:R-:W-:-:S05]  /*15b0*/  IMAD.WIDE R8, R21, 0x4, R8 ;  /* 0x0000000415087825 */ /* 0x008fca00078e0208 */
[----:B-----5:R3:W-:Y:S07]  /*15c0*/  STG.E.STRONG.SYS desc[UR8][R8.64], R2 ;  /* 0x0000000208007986 */ /* 0x0207ee000c115908 */
[----:B------:R-:W-:Y:S05]  /*15d0*/  @P0 BRA `(.L_x_107) ;  /* 0x0000000000100947 */ /* 0x000fea0003800000 */
[----:B---3--:R-:W-:-:S07]  /*15e0*/  MOV R2, 0x1600 ;  /* 0x0000160000027802 */ /* 0x008fce0000000f00 */
[----:B012---:R-:W-:Y:S05]  /*15f0*/  CALL.REL.NOINC `($__internal_0_$__cuda_sm20_rcp_rn_f32_slowpath) ;  /* 0x0000001c00d87944 */ /* 0x007fea0003c00000 */
[----:B------:R-:W-:Y:S01]  /*1600*/  IMAD.MOV.U32 R7, RZ, RZ, R9 ;  /* 0x000000ffff077224 */ /* 0x000fe200078e0009 */
[----:B------:R-:W-:Y:S06]  /*1610*/  BRA `(.L_x_108) ;  /* 0x0000000000107947 */ /* 0x000fec0003800000 */
.L_x_107:
[----:B------:R-:W3:Y:S02]  /*1620*/  MUFU.RCP R7, R0 ;  /* 0x0000000000077308 */ /* 0x000ee40000001000 */
[----:B---3--:R-:W-:-:S04]  /*1630*/  FFMA R2, R0, R7, -1 ;  /* 0xbf80000000027423 */ /* 0x008fc80000000007 */
[----:B------:R-:W-:-:S04]  /*1640*/  FADD.FTZ R2, -R2, -RZ ;  /* 0x800000ff02027221 */ /* 0x000fc80000010100 */
[----:B------:R-:W-:-:S07]  /*1650*/  FFMA R7, R7, R2, R7 ;  /* 0x0000000207077223 */ /* 0x000fce0000000007 */
.L_x_108:
[----:B------:R-:W-:Y:S05]  /*1660*/  BSYNC.RECONVERGENT B3 ;  /* 0x0000000000037941 */ /* 0x000fea0003800200 */
.L_x_106:
[----:B------:R-:W-:Y:S01]  /*1670*/  FMUL R11, R7, R20 ;  /* 0x00000014070b7220 */ /* 0x000fe20000400000 */
[----:B-1----:R-:W-:-:S04]  /*1680*/  IMAD.WIDE R14, R21, 0x4, R14 ;  /* 0x00000004150e7825 */ /* 0x002fc800078e020e */
[C---:B------:R-:W-:Y:S01]  /*1690*/  FMUL R25, R7.reuse, R22 ;  /* 0x0000001607197220 */ /* 0x040fe20000400000 */
[----:B------:R-:W-:Y:S01]  /*16a0*/  FMUL R7, R7, R23 ;  /* 0x0000001707077220 */ /* 0x000fe20000400000 */
[----:B------:R-:W1:Y:S01]  /*16b0*/  LDC.64 R8, c[0x0][0x398] ;  /* 0x0000e600ff087b82 */ /* 0x000e620000000a00 */
[C---:B--2---:R-:W-:Y:S01]  /*16c0*/  IMAD.WIDE R16, R21.reuse, 0x4, R16 ;  /* 0x0000000415107825 */ /* 0x044fe200078e0210 */
[----:B------:R2:W-:Y:S03]  /*16d0*/  STG.E.STRONG.SYS desc[UR8][R14.64], R11 ;  /* 0x0000000b0e007986 */ /* 0x0005e6000c115908 */
[C---:B0-----:R-:W-:Y:S01]  /*16e0*/  IMAD.WIDE R12, R21.reuse, 0x4, R12 ;  /* 0x00000004150c7825 */ /* 0x041fe200078e020c */
[----:B------:R2:W-:Y:S04]  /*16f0*/  STG.E.STRONG.SYS desc[UR8][R16.64], R25 ;  /* 0x0000001910007986 */ /* 0x0005e8000c115908 */
[----:B------:R2:W-:Y:S01]  /*1700*/  STG.E.STRONG.SYS desc[UR8][R12.64], R7 ;  /* 0x000000070c007986 */ /* 0x0005e2000c115908 */
[----:B-1----:R-:W-:Y:S01]  /*1710*/  IMAD.WIDE R8, R21, 0x4, R8 ;  /* 0x0000000415087825 */ /* 0x002fe200078e0208 */
[----:B------:R-:W-:Y:S06]  /*1720*/  MEMBAR.SC.GPU ;  /* 0x0000000000007992 */ /* 0x000fec0000002000 */
[----:B------:R-:W-:-:S00]  /*1730*/  ERRBAR ;  /* 0x00000000000079ab */ /* 0x000fc00000000000 */
[----:B------:R-:W-:Y:S06]  /*1740*/  CGAERRBAR ;  /* 0x00000000000075ab */ /* 0x000fec0000000000 */
[----:B------:R-:W-:Y:S04]  /*1750*/  CCTL.IVALL ;  /* 0x00000000ff00798f */ /* 0x000fe80002000000 */
[----:B------:R2:W-:Y:S02]  /*1760*/  STG.E.STRONG.SYS desc[UR8][R8.64], R0 ;  /* 0x0000000008007986 */ /* 0x0005e4000c115908 */
.L_x_73:
[----:B------:R-:W-:Y:S05]  /*1770*/  BSYNC.RECONVERGENT B0 ;  /* 0x0000000000007941 */ /* 0x000fea0003800200 */
.L_x_72:
[----:B------:R-:W-:Y:S02]  /*1780*/  IADD3 R21, PT, PT, R3, R21, RZ ;  /* 0x0000001503157210 */ /* 0x000fe40007ffe0ff */
[----:B--2---:R-:W-:-:S04]  /*1790*/  MOV R7, UR10 ;  /* 0x0000000a00077c02 */ /* 0x004fc80008000f00 */
[----:B------:R-:W-:-:S13]  /*17a0*/  ISETP.GE.AND P0, PT, R21, R7, PT ;  /* 0x000000071500720c */ /* 0x000fda0003f06270 */
[----:B------:R-:W-:Y:S05]  /*17b0*/  @!P0 BRA `(.L_x_109) ;  /* 0xffffffe800a08947 */ /* 0x000fea000383ffff */
.L_x_71:
[----:B------:R-:W-:Y:S05]  /*17c0*/  BSYNC B1 ;  /* 0x0000000000017941 */ /* 0x000fea0003800000 */
.L_x_70:
[----:B------:R-:W-:-:S13]  /*17d0*/  ISETP.NE.AND P0, PT, R24, RZ, PT ;  /* 0x000000ff1800720c */ /* 0x000fda0003f05270 */
[----:B------:R-:W-:Y:S05]  /*17e0*/  @P0 BRA `(.L_x_110) ;  /* 0xffffffe800700947 */ /* 0x000fea000383ffff */
[----:B------:R-:W-:Y:S05]  /*17f0*/  BSYNC B2 ;  /* 0x0000000000027941 */ /* 0x000fea0003800000 */
.L_x_69:
[----:B------:R-:W-:-:S13]  /*1800*/  ISETP.GE.AND P0, PT, R4, R7, PT ;  /* 0x000000070400720c */ /* 0x000fda0003f06270 */
[----:B------:R-:W-:Y:S05]  /*1810*/  @P0 EXIT ;  /* 0x000000000000094d */ /* 0x000fea0003800000 */
[----:B------:R-:W0:Y:S01]  /*1820*/  LDC.64 R28, c[0x0][0x398] ;  /* 0x0000e600ff1c7b82 */ /* 0x000e220000000a00 */
[----:B------:R-:W-:-:S07]  /*1830*/  HFMA2 R10, -RZ, RZ, 0, 0 ;  /* 0x00000000ff0a7431 */ /* 0x000fce00000001ff */
.L_x_150:
[----:B0-----:R-:W-:-:S06]  /*1840*/  IMAD.WIDE R8, R4, 0x4, R28 ;  /* 0x0000000404087825 */ /* 0x001fcc00078e021c */
[----:B------:R-:W2:Y:S01]  /*1850*/  LDG.E.STRONG.SYS R8, desc[UR8][R8.64] ;  /* 0x0000000808087981 */ /* 0x000ea2000c1f5900 */
[----:B------:R-:W-:Y:S05]  /*1860*/  YIELD ;  /* 0x0000000000007946 */ /* 0x000fea0003800000 */
[----:B--2---:R-:W-:-:S13]  /*1870*/  FSETP.GE.AND P1, PT, R8, RZ, PT ;  /* 0x000000ff0800720b */ /* 0x004fda0003f26000 */
[----:B------:R-:W-:Y:S01]  /*1880*/  @P1 PLOP3.LUT P0, PT, PT, PT, PT, 0x80, 0x8 ;  /* 0x000000000008181c */ /* 0x000fe20003f0f070 */
[----:B------:R-:W-:Y:S01]  /*1890*/  @P1 IMAD.IADD R4, R3, 0x1, R4 ;  /* 0x0000000103041824 */ /* 0x000fe200078e0204 */
[----:B------:R-:W-:Y:S11]  /*18a0*/  @P1 BRA `(.L_x_111) ;  /* 0x0000001c00081947 */ /* 0x000ff60003800000 */
[----:B------:R-:W-:Y:S01]  /*18b0*/  ISETP.NE.AND P0, PT, R10, RZ, PT ;  /* 0x000000ff0a00720c */ /* 0x000fe20003f05270 */
[----:B------:R-:W-:-:S12]  /*18c0*/  BSSY.RECONVERGENT B0, `(.L_x_112) ;  /* 0x00000da000007945 */ /* 0x000fd80003800200 */
[----:B------:R-:W-:Y:S05]  /*18d0*/  @P0 BRA `(.L_x_113) ;  /* 0x0000000400480947 */ /* 0x000fea0003800000 */
[----:B------:R-:W0:Y:S01]  /*18e0*/  LDC.64 R8, c[0x0][0x390] ;  /* 0x0000e400ff087b82 */ /* 0x000e220000000a00 */
[----:B------:R-:W-:-:S05]  /*18f0*/  SHF.L.U32 R7, R4, 0x3, RZ ;  /* 0x0000000304077819 */ /* 0x000fca00000006ff */
[----:B0-----:R-:W-:-:S05]  /*1900*/  IMAD.WIDE R8, R7, 0x4, R8 ;  /* 0x0000000407087825 */ /* 0x001fca00078e0208 */
[----:B------:R-:W2:Y:S04]  /*1910*/  LDG.E.CONSTANT R23, desc[UR8][R8.64] ;  /* 0x0000000808177981 */ /* 0x000ea8000c1e9900 */
[----:B------:R-:W3:Y:S04]  /*1920*/  LDG.E.CONSTANT R33, desc[UR8][R8.64+0x4] ;  /* 0x0000040808217981 */ /* 0x000ee8000c1e9900 */
[----:B------:R-:W4:Y:S01]  /*1930*/  LDG.E.CONSTANT R31, desc[UR8][R8.64+0x8] ;  /* 0x00000808081f7981 */ /* 0x000f22000c1e9900 */
[----:B------:R-:W-:-:S03]  /*1940*/  MOV R2, UR11 ;  /* 0x0000000b00027c02 */ /* 0x000fc60008000f00 */
[----:B------:R-:W5:Y:S04]  /*1950*/  LDG.E.CONSTANT R13, desc[UR8][R8.64+0xc] ;  /* 0x00000c08080d7981 */ /* 0x000f68000c1e9900 */
[----:B------:R-:W5:Y:S04]  /*1960*/  LDG.E.CONSTANT R7, desc[UR8][R8.64+0x10] ;  /* 0x0000100808077981 */ /* 0x000f68000c1e9900 */
[----:B------:R-:W5:Y:S04]  /*1970*/  LDG.E.CONSTANT R17, desc[UR8][R8.64+0x14] ;  /* 0x0000140808117981 */ /* 0x000f68000c1e9900 */
[----:B------:R-:W5:Y:S04]  /*1980*/  LDG.E.CONSTANT R19, desc[UR8][R8.64+0x18] ;  /* 0x0000180808137981 */ /* 0x000f68000c1e9900 */
[----:B------:R-:W5:Y:S01]  /*1990*/  LDG.E.CONSTANT R25, desc[UR8][R8.64+0x1c] ;  /* 0x00001c0808197981 */ /* 0x000f62000c1e9900 */
[----:B--2---:R-:W-:-:S02]  /*19a0*/  ISETP.GE.AND P5, PT, R23, R2, PT ;  /* 0x000000021700720c */ /* 0x004fc40003fa6270 */
[-C--:B---3--:R-:W-:Y:S02]  /*19b0*/  ISETP.GE.AND P1, PT, R33, R2.reuse, PT ;  /* 0x000000022100720c */ /* 0x088fe40003f26270 */
[----:B----4-:R-:W-:-:S09]  /*19c0*/  ISETP.GE.AND P4, PT, R31, R2, PT ;  /* 0x000000021f00720c */ /* 0x010fd20003f86270 */
[----:B------:R-:W-:-:S04]  /*19d0*/  @P5 IMAD.WIDE R20, R23, 0x4, R28 ;  /* 0x0000000417145825 */ /* 0x000fc800078e021c */
[--C-:B------:R-:W-:Y:S01]  /*19e0*/  @P1 IMAD.WIDE R14, R33, 0x4, R28.reuse ;  /* 0x00000004210e1825 */ /* 0x100fe200078e021c */
[----:B------:R-:W2:Y:S03]  /*19f0*/  @P5 LDG.E.STRONG.SYS R27, desc[UR8][R20.64] ;  /* 0x00000008141b5981 */ /* 0x000ea6000c1f5900 */
[----:B------:R-:W-:Y:S01]  /*1a00*/  @P4 IMAD.WIDE R10, R31, 0x4, R28 ;  /* 0x000000041f0a4825 */ /* 0x000fe200078e021c */
[----:B------:R-:W3:Y:S04]  /*1a10*/  @P1 LDG.E.STRONG.SYS R35, desc[UR8][R14.64] ;  /* 0x000000080e231981 */ /* 0x000ee8000c1f5900 */
[----:B------:R0:W4:Y:S01]  /*1a20*/  @P4 LDG.E.STRONG.SYS R37, desc[UR8][R10.64] ;  /* 0x000000080a254981 */ /* 0x000122000c1f5900 */
[----:B------:R-:W-:Y:S01]  /*1a30*/  @P5 IMAD.MOV.U32 R16, RZ, RZ, 0x7 ;  /* 0x00000007ff105424 */ /* 0x000fe200078e00ff */
[----:B------:R-:W-:-:S02]  /*1a40*/  MOV R12, 0x7 ;  /* 0x00000007000c7802 */ /* 0x000fc40000000f00 */
[----:B------:R-:W-:Y:S01]  /*1a50*/  STS [R5], R23 ;  /* 0x0000001705007388 */ /* 0x000fe20000000800 */
[-C--:B-----5:R-:W-:Y:S02]  /*1a60*/  ISETP.GE.AND P3, PT, R13, R2.reuse, PT ;  /* 0x000000020d00720c */ /* 0x0a0fe40003f66270 */
[----:B------:R-:W-:Y:S02]  /*1a70*/  ISETP.GE.AND P2, PT, R7, R2, PT ;  /* 0x000000020700720c */ /* 0x000fe40003f46270 */
[----:B0-----:R-:W-:Y:S02]  /*1a80*/  MOV R11, 0xffffffff ;  /* 0xffffffff000b7802 */ /* 0x001fe40000000f00 */
[----:B------:R-:W-:-:S07]  /*1a90*/  MOV R8, 0xffffffff ;  /* 0xffffffff00087802 */ /* 0x000fce0000000f00 */
[----:B------:R-:W-:-:S04]  /*1aa0*/  @P3 IMAD.WIDE R20, R13, 0x4, R28 ;  /* 0x000000040d143825 */ /* 0x000fc800078e021c */
[----:B------:R-:W-:Y:S02]  /*1ab0*/  @P2 IMAD.WIDE R14, R7, 0x4, R28 ;  /* 0x00000004070e2825 */ /* 0x000fe400078e021c */
[----:B------:R-:W5:Y:S04]  /*1ac0*/  @P3 LDG.E.STRONG.SYS R21, desc[UR8][R20.64] ;  /* 0x0000000814153981 */ /* 0x000f68000c1f5900 */
[----:B------:R-:W5:Y:S01]  /*1ad0*/  @P2 LDG.E.STRONG.SYS R15, desc[UR8][R14.64] ;  /* 0x000000080e0f2981 */ /* 0x000f62000c1f5900 */
[----:B--2---:R-:W-:-:S03]  /*1ae0*/  @P5 FSETP.GE.AND P0, PT, R27, RZ, PT ;  /* 0x000000ff1b00520b */ /* 0x004fc60003f06000 */
[----:B------:R0:W-:Y:S01]  /*1af0*/  @P5 STS [R6], R27 ;  /* 0x0000001b06005388 */ /* 0x0001e20000000800 */
[----:B------:R-:W-:Y:S02]  /*1b00*/  @P5 SEL R12, R16, 0x8, P0 ;  /* 0x00000008100c5807 */ /* 0x000fe40000000000 */
[----:B---3--:R-:W-:Y:S02]  /*1b10*/  @P1 FSETP.GE.AND P5, PT, R35, RZ, PT ;  /* 0x000000ff2300120b */ /* 0x008fe40003fa6000 */
[-C--:B------:R-:W-:Y:S02]  /*1b20*/  ISETP.GE.AND P0, PT, R17, R2.reuse, PT ;  /* 0x000000021100720c */ /* 0x080fe40003f06270 */
[----:B----4-:R-:W-:Y:S02]  /*1b30*/  @P4 FSETP.GE.AND P6, PT, R37, RZ, PT ;  /* 0x000000ff2500420b */ /* 0x010fe40003fc6000 */
[----:B------:R-:W-:Y:S02]  /*1b40*/  @P1 SEL R11, RZ, 0xffffffff, !P5 ;  /* 0xffffffffff0b1807 */ /* 0x000fe40006800000 */
[----:B------:R-:W-:-:S02]  /*1b50*/  ISETP.GE.AND P5, PT, R19, R2, PT ;  /* 0x000000021300720c */ /* 0x000fc40003fa6270 */
[----:B------:R-:W-:Y:S02]  /*1b60*/  @P4 SEL R8, RZ, 0xffffffff, !P6 ;  /* 0xffffffffff084807 */ /* 0x000fe40007000000 */
[----:B------:R-:W-:Y:S02]  /*1b70*/  ISETP.GE.AND P6, PT, R25, R2, PT ;  /* 0x000000021900720c */ /* 0x000fe40003fc6270 */
[----:B------:R-:W-:Y:S01]  /*1b80*/  IADD3 R12, PT, PT, R8, R11, R12 ;  /* 0x0000000b080c7210 */ /* 0x000fe20007ffe00c */
[----:B0-----:R-:W-:-:S06]  /*1b90*/  @P0 IMAD.WIDE R26, R17, 0x4, R28 ;  /* 0x00000004111a0825 */ /* 0x001fcc00078e021c */
[--C-:B------:R-:W-:Y:S01]  /*1ba0*/  @P5 IMAD.WIDE R10, R19, 0x4, R28.reuse ;  /* 0x00000004130a5825 */ /* 0x100fe200078e021c */
[----:B------:R-:W2:Y:S03]  /*1bb0*/  @P0 LDG.E.STRONG.SYS R26, desc[UR8][R26.64] ;  /* 0x000000081a1a0981 */ /* 0x000ea6000c1f5900 */
[----:B------:R-:W-:Y:S02]  /*1bc0*/  @P6 IMAD.WIDE R8, R25, 0x4, R28 ;  /* 0x0000000419086825 */ /* 0x000fe400078e021c */
[----:B------:R-:W3:Y:S04]  /*1bd0*/  @P5 LDG.E.STRONG.SYS R11, desc[UR8][R10.64] ;  /* 0x000000080a0b5981 */ /* 0x000ee8000c1f5900 */
[----:B------:R0:W4:Y:S04]  /*1be0*/  @P6 LDG.E.STRONG.SYS R16, desc[UR8][R8.64] ;  /* 0x0000000808106981 */ /* 0x000128000c1f5900 */
[----:B------:R1:W-:Y:S04]  /*1bf0*/  STS [R5+0x200], R33 ;  /* 0x0002002105007388 */ /* 0x0003e80000000800 */
[----:B------:R1:W-:Y:S04]  /*1c00*/  @P1 STS [R6+0x200], R35 ;  /* 0x0002002306001388 */ /* 0x0003e80000000800 */
[----:B------:R1:W-:Y:S04]  /*1c10*/  STS [R5+0x400], R31 ;  /* 0x0004001f05007388 */ /* 0x0003e80000000800 */
[----:B------:R1:W-:Y:S04]  /*1c20*/  @P4 STS [R6+0x400], R37 ;  /* 0x0004002506004388 */ /* 0x0003e80000000800 */
[----:B------:R1:W-:Y:S04]  /*1c30*/  STS [R5+0x600], R13 ;  /* 0x0006000d05007388 */ /* 0x0003e80000000800 */
[----:B-----5:R1:W-:Y:S04]  /*1c40*/  @P3 STS [R6+0x600], R21 ;  /* 0x0006001506003388 */ /* 0x0203e80000000800 */
[----:B------:R1:W-:Y:S04]  /*1c50*/  STS [R5+0x800], R7 ;  /* 0x0008000705007388 */ /* 0x0003e80000000800 */
[----:B------:R1:W-:Y:S04]  /*1c60*/  @P2 STS [R6+0x800], R15 ;  /* 0x0008000f06002388 */ /* 0x0003e80000000800 */
[----:B------:R1:W-:Y:S01]  /*1c70*/  STS [R5+0xa00], R17 ;  /* 0x000a001105007388 */ /* 0x0003e20000000800 */
[----:B------:R-:W-:-:S02]  /*1c80*/  @P3 FSETP.GE.AND P4, PT, R21, RZ, PT ;  /* 0x000000ff1500320b */ /* 0x000fc40003f86000 */
[----:B------:R-:W-:Y:S01]  /*1c90*/  @P2 FSETP.GE.AND P1, PT, R15, RZ, PT ;  /* 0x000000ff0f00220b */ /* 0x000fe20003f26000 */
[----:B0-----:R-:W-:Y:S01]  /*1ca0*/  IMAD.MOV.U32 R8, RZ, RZ, -0x1 ;  /* 0xffffffffff087424 */ /* 0x001fe200078e00ff */
[----:B------:R-:W-:Y:S02]  /*1cb0*/  MOV R27, 0xffffffff ;  /* 0xffffffff001b7802 */ /* 0x000fe40000000f00 */
[----:B------:R-:W-:Y:S02]  /*1cc0*/  @P3 SEL R27, RZ, 0xffffffff, !P4 ;  /* 0xffffffffff1b3807 */ /* 0x000fe40006000000 */
[----:B------:R-:W-:Y:S02]  /*1cd0*/  @P2 SEL R8, RZ, 0xffffffff, !P1 ;  /* 0xffffffffff082807 */ /* 0x000fe40004800000 */
[----:B------:R-:W-:Y:S02]  /*1ce0*/  MOV R9, 0xffffffff ;  /* 0xffffffff00097802 */ /* 0x000fe40000000f00 */
[----:B------:R-:W-:-:S02]  /*1cf0*/  MOV R10, 0xffffffff ;  /* 0xffffffff000a7802 */ /* 0x000fc40000000f00 */
[----:B------:R-:W-:Y:S02]  /*1d00*/  IADD3 R12, PT, PT, R8, R27, R12 ;  /* 0x0000001b080c7210 */ /* 0x000fe40007ffe00c */
[----:B------:R-:W-:Y:S01]  /*1d10*/  MOV R8, 0xffffffff ;  /* 0xffffffff00087802 */ /* 0x000fe20000000f00 */
[----:B--2---:R1:W-:Y:S04]  /*1d20*/  @P0 STS [R6+0xa00], R26 ;  /* 0x000a001a06000388 */ /* 0x0043e80000000800 */
[----:B------:R1:W-:Y:S04]  /*1d30*/  STS [R5+0xc00], R19 ;  /* 0x000c001305007388 */ /* 0x0003e80000000800 */
[----:B---3--:R1:W-:Y:S04]  /*1d40*/  @P5 STS [R6+0xc00], R11 ;  /* 0x000c000b06005388 */ /* 0x0083e80000000800 */
[----:B------:R1:W-:Y:S04]  /*1d50*/  STS [R5+0xe00], R25 ;  /* 0x000e001905007388 */ /* 0x0003e80000000800 */
[----:B----4-:R1:W-:Y:S01]  /*1d60*/  @P6 STS [R6+0xe00], R16 ;  /* 0x000e001006006388 */ /* 0x0103e20000000800 */
[----:B------:R-:W-:-:S02]  /*1d70*/  @P0 FSETP.GE.AND P3, PT, R26, RZ, PT ;  /* 0x000000ff1a00020b */ /* 0x000fc40003f66000 */
[----:B------:R-:W-:Y:S02]  /*1d80*/  @P5 FSETP.GE.AND P1, PT, R11, RZ, PT ;  /* 0x000000ff0b00520b */ /* 0x000fe40003f26000 */
[----:B------:R-:W-:Y:S02]  /*1d90*/  @P6 FSETP.GE.AND P2, PT, R16, RZ, PT ;  /* 0x000000ff1000620b */ /* 0x000fe40003f46000 */
[----:B------:R-:W-:Y:S02]  /*1da0*/  @P0 SEL R9, RZ, 0xffffffff, !P3 ;  /* 0xffffffffff090807 */ /* 0x000fe40005800000 */
[----:B------:R-:W-:Y:S02]  /*1db0*/  @P5 SEL R10, RZ, 0xffffffff, !P1 ;  /* 0xffffffffff0a5807 */ /* 0x000fe40004800000 */
[----:B------:R-:W-:Y:S02]  /*1dc0*/  @P6 SEL R8, RZ, 0xffffffff, !P2 ;  /* 0xffffffffff086807 */ /* 0x000fe40005000000 */
[----:B------:R-:W-:-:S05]  /*1dd0*/  IADD3 R9, PT, PT, R10, R9, R12 ;  /* 0x000000090a097210 */ /* 0x000fca0007ffe00c */
[----:B------:R-:W-:Y:S01]  /*1de0*/  IMAD.IADD R10, R9, 0x1, R8 ;  /* 0x00000001090a7824 */ /* 0x000fe200078e0208 */
[----:B-1----:R-:W-:Y:S06]  /*1df0*/  BRA `(.L_x_114) ;  /* 0x0000000800187947 */ /* 0x002fec0003800000 */
.L_x_113:
[----:B------:R-:W0:Y:S01]  /*1e00*/  LDS R23, [R5] ;  /* 0x0000000005177984 */ /* 0x000e220000000800 */
[----:B------:R-:W-:Y:S01]  /*1e10*/  MOV R2, UR11 ;  /* 0x0000000b00027c02 */ /* 0x000fe20008000f00 */
[----:B------:R-:W-:Y:S01]  /*1e20*/  BSSY.RECONVERGENT B1, `(.L_x_115) ;  /* 0x000000f000017945 */ /* 0x000fe20003800200 */
[----:B------:R-:W-:Y:S02]  /*1e30*/  HFMA2 R11, -RZ, RZ, 0, 4.17232513427734375e-07 ;  /* 0x00000007ff0b7431 */ /* 0x000fe400000001ff */
[----:B0-----:R-:W-:-:S13]  /*1e40*/  ISETP.GE.AND P0, PT, R23, R2, PT ;  /* 0x000000021700720c */ /* 0x001fda0003f06270 */
[----:B------:R-:W-:Y:S05]  /*1e50*/  @!P0 BRA `(.L_x_116) ;  /* 0x00000000002c8947 */ /* 0x000fea0003800000 */
[----:B------:R-:W-:-:S05]  /*1e60*/  IMAD.WIDE R8, R23, 0x4, R28 ;  /* 0x0000000417087825 */ /* 0x000fca00078e021c */
[----:B------:R-:W2:Y:S02]  /*1e70*/  LDG.E.STRONG.SYS R10, desc[UR8][R8.64] ;  /* 0x00000008080a7981 */ /* 0x000ea4000c1f5900 */
[C---:B--2---:R-:W-:Y:S02]  /*1e80*/  FSET.BF.GE.AND R7, R10.reuse, RZ, PT ;  /* 0x000000ff0a07720a */ /* 0x044fe40003806000 */
[----:B------:R-:W-:-:S03]  /*1e90*/  FSETP.GE.AND P0, PT, R10, RZ, PT ;  /* 0x000000ff0a00720b */ /* 0x000fc60003f06000 */
[----:B------:R0:W-:Y:S10]  /*1ea0*/  STS [R6], R7 ;  /* 0x0000000706007388 */ /* 0x0001f40000000800 */
[----:B0-----:R-:W-:Y:S05]  /*1eb0*/  @P0 BRA `(.L_x_116) ;  /* 0x0000000000140947 */ /* 0x001fea0003800000 */
[----:B------:R-:W2:Y:S01]  /*1ec0*/  LDG.E.STRONG.SYS R9, desc[UR8][R8.64] ;  /* 0x0000000808097981 */ /* 0x000ea2000c1f5900 */
[----:B------:R-:W-:-:S03]  /*1ed0*/  MOV R11, 0x7 ;  /* 0x00000007000b7802 */ /* 0x000fc60000000f00 */
[----:B--2---:R0:W-:Y:S01]  /*1ee0*/  STS [R6], R9 ;  /* 0x0000000906007388 */ /* 0x0041e20000000800 */
[----:B------:R-:W-:-:S04]  /*1ef0*/  FSETP.GE.AND P0, PT, R9, RZ, PT ;  /* 0x000000ff0900720b */ /* 0x000fc80003f06000 */
[----:B------:R-:W-:-:S09]  /*1f00*/  SEL R11, R11, 0x8, P0 ;  /* 0x000000080b0b7807 */ /* 0x000fd20000000000 */
.L_x_116:
[----:B------:R-:W-:Y:S05]  /*1f10*/  BSYNC.RECONVERGENT B1 ;  /* 0x0000000000017941 */ /* 0x000fea0003800200 */
.L_x_115:
[----:B------:R-:W1:Y:S01]  /*1f20*/  LDS R33, [R5+0x200] ;  /* 0x0002000005217984 */ /* 0x000e620000000800 */
[----:B------:R-:W-:Y:S01]  /*1f30*/  BSSY.RECONVERGENT B1, `(.L_x_117) ;  /* 0x000000e000017945 */ /* 0x000fe20003800200 */
[----:B------:R-:W-:Y:S01]  /*1f40*/  IMAD.MOV.U32 R12, RZ, RZ, -0x1 ;  /* 0xffffffffff0c7424 */ /* 0x000fe200078e00ff */
[----:B-1----:R-:W-:-:S13]  /*1f50*/  ISETP.GE.AND P0, PT, R33, R2, PT ;  /* 0x000000022100720c */ /* 0x002fda0003f06270 */
[----:B------:R-:W-:Y:S05]  /*1f60*/  @!P0 BRA `(.L_x_118) ;  /* 0x0000000000288947 */ /* 0x000fea0003800000 */
[----:B0-----:R-:W-:-:S05]  /*1f70*/  IMAD.WIDE R8, R33, 0x4, R28 ;  /* 0x0000000421087825 */ /* 0x001fca00078e021c */
[----:B------:R-:W2:Y:S02]  /*1f80*/  LDG.E.STRONG.SYS R10, desc[UR8][R8.64] ;  /* 0x00000008080a7981 */ /* 0x000ea4000c1f5900 */
[C---:B--2---:R-:W-:Y:S02]  /*1f90*/  FSET.BF.GE.AND R7, R10.reuse, RZ, PT ;  /* 0x000000ff0a07720a */ /* 0x044fe40003806000 */
[----:B------:R-:W-:-:S03]  /*1fa0*/  FSETP.GE.AND P0, PT, R10, RZ, PT ;  /* 0x000000ff0a00720b */ /* 0x000fc60003f06000 */
[----:B------:R1:W-:Y:S10]  /*1fb0*/  STS [R6+0x200], R7 ;  /* 0x0002000706007388 */ /* 0x0003f40000000800 */
[----:B-1----:R-:W-:Y:S05]  /*1fc0*/  @P0 BRA `(.L_x_118) ;  /* 0x0000000000100947 */ /* 0x002fea0003800000 */
[----:B------:R-:W2:Y:S04]  /*1fd0*/  LDG.E.STRONG.SYS R9, desc[UR8][R8.64] ;  /* 0x0000000808097981 */ /* 0x000ea8000c1f5900 */
[----:B--2---:R1:W-:Y:S01]  /*1fe0*/  STS [R6+0x200], R9 ;  /* 0x0002000906007388 */ /* 0x0043e20000000800 */
[----:B------:R-:W-:-:S04]  /*1ff0*/  FSETP.GE.AND P0, PT, R9, RZ, PT ;  /* 0x000000ff0900720b */ /* 0x000fc80003f06000 */
[----:B------:R-:W-:-:S09]  /*2000*/  SEL R12, RZ, 0xffffffff, !P0 ;  /* 0xffffffffff0c7807 */ /* 0x000fd20004000000 */
.L_x_118:
[----:B------:R-:W-:Y:S05]  /*2010*/  BSYNC.RECONVERGENT B1 ;  /* 0x0000000000017941 */ /* 0x000fea0003800200 */
.L_x_117:
[----:B------:R-:W2:Y:S01]  /*2020*/  LDS R31, [R5+0x400] ;  /* 0x00040000051f7984 */ /* 0x000ea20000000800 */
[----:B------:R-:W-:Y:S01]  /*2030*/  BSSY.RECONVERGENT B1, `(.L_x_119) ;  /* 0x000000e000017945 */ /* 0x000fe20003800200 */
[----:B------:R-:W-:Y:S02]  /*2040*/  MOV R14, 0xffffffff ;  /* 0xffffffff000e7802 */ /* 0x000fe40000000f00 */
[----:B--2---:R-:W-:-:S13]  /*2050*/  ISETP.GE.AND P0, PT, R31, R2, PT ;  /* 0x000000021f00720c */ /* 0x004fda0003f06270 */
[----:B------:R-:W-:Y:S05]  /*2060*/  @!P0 BRA `(.L_x_120) ;  /* 0x0000000000288947 */ /* 0x000fea0003800000 */
[----:B01----:R-:W-:-:S05]  /*2070*/  IMAD.WIDE R8, R31, 0x4, R28 ;  /* 0x000000041f087825 */ /* 0x003fca00078e021c */
[----:B------:R-:W2:Y:S02]  /*2080*/  LDG.E.STRONG.SYS R10, desc[UR8][R8.64] ;  /* 0x00000008080a7981 */ /* 0x000ea4000c1f5900 */
[C---:B--2---:R-:W-:Y:S02]  /*2090*/  FSET.BF.GE.AND R7, R10.reuse, RZ, PT ;  /* 0x000000ff0a07720a */ /* 0x044fe40003806000 */
[----:B------:R-:W-:-:S03]  /*20a0*/  FSETP.GE.AND P0, PT, R10, RZ, PT ;  /* 0x000000ff0a00720b */ /* 0x000fc60003f06000 */
[----:B------:R2:W-:Y:S10]  /*20b0*/  STS [R6+0x400], R7 ;  /* 0x0004000706007388 */ /* 0x0005f40000000800 */
[----:B--2---:R-:W-:Y:S05]  /*20c0*/  @P0 BRA `(.L_x_120) ;  /* 0x0000000000100947 */ /* 0x004fea0003800000 */
[----:B------:R-:W2:Y:S04]  /*20d0*/  LDG.E.STRONG.SYS R9, desc[UR8][R8.64] ;  /* 0x0000000808097981 */ /* 0x000ea8000c1f5900 */
[----:B--2---:R2:W-:Y:S01]  /*20e0*/  STS [R6+0x400], R9 ;  /* 0x0004000906007388 */ /* 0x0045e20000000800 */
[----:B------:R-:W-:-:S04]  /*20f0*/  FSETP.GE.AND P0, PT, R9, RZ, PT ;  /* 0x000000ff0900720b */ /* 0x000fc80003f06000 */
[----:B------:R-:W-:-:S09]  /*2100*/  SEL R14, RZ, 0xffffffff, !P0 ;  /* 0xffffffffff0e7807 */ /* 0x000fd20004000000 */
.L_x_120:
[----:B------:R-:W-:Y:S05]  /*2110*/  BSYNC.RECONVERGENT B1 ;  /* 0x0000000000017941 */ /* 0x000fea0003800200 */
.L_x_119:
[----:B------:R-:W3:Y:S01]  /*2120*/  LDS R13, [R5+0x600] ;  /* 0x00060000050d7984 */ /* 0x000ee20000000800 */
[----:B------:R-:W-:Y:S01]  /*2130*/  BSSY.RECONVERGENT B1, `(.L_x_121) ;  /* 0x000000e000017945 */ /* 0x000fe20003800200 */
[----:B------:R-:W-:Y:S02]  /*2140*/  MOV R10, 0xffffffff ;  /* 0xffffffff000a7802 */ /* 0x000fe40000000f00 */
[----:B---3--:R-:W-:-:S13]  /*2150*/  ISETP.GE.AND P0, PT, R13, R2, PT ;  /* 0x000000020d00720c */ /* 0x008fda0003f06270 */
[----:B------:R-:W-:Y:S05]  /*2160*/  @!P0 BRA `(.L_x_122) ;  /* 0x0000000000288947 */ /* 0x000fea0003800000 */
[----:B012---:R-:W-:-:S05]  /*2170*/  IMAD.WIDE R8, R13, 0x4, R28 ;  /* 0x000000040d087825 */ /* 0x007fca00078e021c */
[----:B------:R-:W2:Y:S02]  /*2180*/  LDG.E.STRONG.SYS R15, desc[UR8][R8.64] ;  /* 0x00000008080f7981 */ /* 0x000ea4000c1f5900 */
[C---:B--2---:R-:W-:Y:S02]  /*2190*/  FSET.BF.GE.AND R7, R15.reuse, RZ, PT ;  /* 0x000000ff0f07720a */ /* 0x044fe40003806000 */
[----:B------:R-:W-:-:S03]  /*21a0*/  FSETP.GE.AND P0, PT, R15, RZ, PT ;  /* 0x000000ff0f00720b */ /* 0x000fc60003f06000 */
[----:B------:R3:W-:Y:S10]  /*21b0*/  STS [R6+0x600], R7 ;  /* 0x0006000706007388 */ /* 0x0007f40000000800 */
[----:B---3--:R-:W-:Y:S05]  /*21c0*/  @P0 BRA `(.L_x_122) ;  /* 0x0000000000100947 */ /* 0x008fea0003800000 */
[----:B------:R-:W2:Y:S04]  /*21d0*/  LDG.E.STRONG.SYS R9, desc[UR8][R8.64] ;  /* 0x0000000808097981 */ /* 0x000ea8000c1f5900 */
[----:B--2---:R3:W-:Y:S01]  /*21e0*/  STS [R6+0x600], R9 ;  /* 0x0006000906007388 */ /* 0x0047e20000000800 */
[----:B------:R-:W-:-:S04]  /*21f0*/  FSETP.GE.AND P0, PT, R9, RZ, PT ;  /* 0x000000ff0900720b */ /* 0x000fc80003f06000 */
[----:B------:R-:W-:-:S09]  /*2200*/  SEL R10, RZ, 0xffffffff, !P0 ;  /* 0xffffffffff0a7807 */ /* 0x000fd20004000000 */
.L_x_122:
[----:B------:R-:W-:Y:S05]  /*2210*/  BSYNC.RECONVERGENT B1 ;  /* 0x0000000000017941 */ /* 0x000fea0003800200 */
.L_x_121:
[----:B------:R-:W4:Y:S01]  /*2220*/  LDS R7, [R5+0x800] ;  /* 0x0008000005077984 */ /* 0x000f220000000800 */
[----:B------:R-:W-:Y:S01]  /*2230*/  BSSY.RECONVERGENT B1, `(.L_x_123) ;  /* 0x000000e000017945 */ /* 0x000fe20003800200 */
[----:B------:R-:W-:Y:S02]  /*2240*/  MOV R15, 0xffffffff ;  /* 0xffffffff000f7802 */ /* 0x000fe40000000f00 */
[----:B----4-:R-:W-:-:S13]  /*2250*/  ISETP.GE.AND P0, PT, R7, R2, PT ;  /* 0x000000020700720c */ /* 0x010fda0003f06270 */
[----:B------:R-:W-:Y:S05]  /*2260*/  @!P0 BRA `(.L_x_124) ;  /* 0x0000000000288947 */ /* 0x000fea0003800000 */
[----:B0123--:R-:W-:-:S05]  /*2270*/  IMAD.WIDE R8, R7, 0x4, R28 ;  /* 0x0000000407087825 */ /* 0x00ffca00078e021c */
[----:B------:R-:W2:Y:S02]  /*2280*/  LDG.E.STRONG.SYS R16, desc[UR8][R8.64] ;  /* 0x0000000808107981 */ /* 0x000ea4000c1f5900 */
[C---:B--2---:R-:W-:Y:S02]  /*2290*/  FSET.BF.GE.AND R17, R16.reuse, RZ, PT ;  /* 0x000000ff1011720a */ /* 0x044fe40003806000 */
[----:B------:R-:W-:-:S03]  /*22a0*/  FSETP.GE.AND P0, PT, R16, RZ, PT ;  /* 0x000000ff1000720b */ /* 0x000fc60003f06000 */
[----:B------:R4:W-:Y:S10]  /*22b0*/  STS [R6+0x800], R17 ;  /* 0x0008001106007388 */ /* 0x0009f40000000800 */
[----:B----4-:R-:W-:Y:S05]  /*22c0*/  @P0 BRA `(.L_x_124) ;  /* 0x0000000000100947 */ /* 0x010fea0003800000 */
[----:B------:R-:W2:Y:S04]  /*22d0*/  LDG.E.STRONG.SYS R9, desc[UR8][R8.64] ;  /* 0x0000000808097981 */ /* 0x000ea8000c1f5900 */
[----:B--2---:R4:W-:Y:S01]  /*22e0*/  STS [R6+0x800], R9 ;  /* 0x0008000906007388 */ /* 0x0049e20000000800 */
[----:B------:R-:W-:-:S04]  /*22f0*/  FSETP.GE.AND P0, PT, R9, RZ, PT ;  /* 0x000000ff0900720b */ /* 0x000fc80003f06000 */
[----:B------:R-:W-:-:S09]  /*2300*/  SEL R15, RZ, 0xffffffff, !P0 ;  /* 0xffffffffff0f7807 */ /* 0x000fd20004000000 */
.L_x_124:
[----:B------:R-:W-:Y:S05]  /*2310*/  BSYNC.RECONVERGENT B1 ;  /* 0x0000000000017941 */ /* 0x000fea0003800200 */
.L_x_123:
[----:B------:R-:W5:Y:S01]  /*2320*/  LDS R17, [R5+0xa00] ;  /* 0x000a000005117984 */ /* 0x000f620000000800 */
[----:B------:R-:W-:Y:S01]  /*2330*/  BSSY.RECONVERGENT B1, `(.L_x_125) ;  /* 0x000000e000017945 */ /* 0x000fe20003800200 */
[----:B------:R-:W-:Y:S01]  /*2340*/  IMAD.MOV.U32 R16, RZ, RZ, -0x1 ;  /* 0xffffffffff107424 */ /* 0x000fe200078e00ff */
[----:B-----5:R-:W-:-:S13]  /*2350*/  ISETP.GE.AND P0, PT, R17, R2, PT ;  /* 0x000000021100720c */ /* 0x020fda0003f06270 */
[----:B------:R-:W-:Y:S05]  /*2360*/  @!P0 BRA `(.L_x_126) ;  /* 0x0000000000288947 */ /* 0x000fea0003800000 */
[----:B01234-:R-:W-:-:S05]  /*2370*/  IMAD.WIDE R8, R17, 0x4, R28 ;  /* 0x0000000411087825 */ /* 0x01ffca00078e021c */
[----:B------:R-:W2:Y:S02]  /*2380*/  LDG.E.STRONG.SYS R18, desc[UR8][R8.64] ;  /* 0x0000000808127981 */ /* 0x000ea4000c1f5900 */
[C---:B--2---:R-:W-:Y:S02]  /*2390*/  FSET.BF.GE.AND R19, R18.reuse, RZ, PT ;  /* 0x000000ff1213720a */ /* 0x044fe40003806000 */
[----:B------:R-:W-:-:S03]  /*23a0*/  FSETP.GE.AND P0, PT, R18, RZ, PT ;  /* 0x000000ff1200720b */ /* 0x000fc60003f06000 */
[----:B------:R0:W-:Y:S10]  /*23b0*/  STS [R6+0xa00], R19 ;  /* 0x000a001306007388 */ /* 0x0001f40000000800 */
[----:B0-----:R-:W-:Y:S05]  /*23c0*/  @P0 BRA `(.L_x_126) ;  /* 0x0000000000100947 */ /* 0x001fea0003800000 */
[----:B------:R-:W2:Y:S04]  /*23d0*/  LDG.E.STRONG.SYS R9, desc[UR8][R8.64] ;  /* 0x0000000808097981 */ /* 0x000ea8000c1f5900 */
[----:B--2---:R0:W-:Y:S01]  /*23e0*/  STS [R6+0xa00], R9 ;  /* 0x000a000906007388 */ /* 0x0041e20000000800 */
[----:B------:R-:W-:-:S04]  /*23f0*/  FSETP.GE.AND P0, PT, R9, RZ, PT ;  /* 0x000000ff0900720b */ /* 0x000fc80003f06000 */
[----:B------:R-:W-:-:S09]  /*2400*/  SEL R16, RZ, 0xffffffff, !P0 ;  /* 0xffffffffff107807 */ /* 0x000fd20004000000 */
.L_x_126:
[----:B------:R-:W-:Y:S05]  /*2410*/  BSYNC.RECONVERGENT B1 ;  /* 0x0000000000017941 */ /* 0x000fea0003800200 */
.L_x_125:
[----:B------:R-:W5:Y:S01]  /*2420*/  LDS R19, [R5+0xc00] ;  /* 0x000c000005137984 */ /* 0x000f620000000800 */
[----:B------:R-:W-:Y:S01]  /*2430*/  BSSY.RECONVERGENT B1, `(.L_x_127) ;  /* 0x000000f000017945 */ /* 0x000fe20003800200 */
[----:B------:R-:W-:Y:S02]  /*2440*/  IADD3 R12, PT, PT, R14, R12, R11 ;  /* 0x0000000c0e0c7210 */ /* 0x000fe40007ffe00b */
[----:B------:R-:W-:Y:S02]  /*2450*/  MOV R11, 0xffffffff ;  /* 0xffffffff000b7802 */ /* 0x000fe40000000f00 */
        /* <DEDUP_REMOVED lines=12> */
.L_x_128:
[----:B------:R-:W-:Y:S05]  /*2520*/  BSYNC.RECONVERGENT B1 ;  /* 0x0000000000017941 */ /* 0x000fea0003800200 */
.L_x_127:
[----:B------:R-:W5:Y:S01]  /*2530*/  LDS R25, [R5+0xe00] ;  /* 0x000e000005197984 */ /* 0x000f620000000800 */
[----:B------:R-:W-:Y:S01]  /*2540*/  IADD3 R10, PT, PT, R15, R10, R12 ;  /* 0x0000000a0f0a7210 */ /* 0x000fe20007ffe00c */
[----:B------:R-:W-:Y:S03]  /*2550*/  BSSY.RECONVERGENT B1, `(.L_x_129) ;  /* 0x000000f000017945 */ /* 0x000fe60003800200 */
        /* <DEDUP_REMOVED lines=14> */
.L_x_130:
[----:B------:R-:W-:Y:S05]  /*2640*/  BSYNC.RECONVERGENT B1 ;  /* 0x0000000000017941 */ /* 0x000fea0003800200 */
.L_x_129:
[----:B------:R-:W-:-:S07]  /*2650*/  IADD3 R10, PT, PT, R15, R10, RZ ;  /* 0x0000000a0f0a7210 */ /* 0x000fce0007ffe0ff */
.L_x_114:
[----:B------:R-:W-:Y:S05]  /*2660*/  BSYNC.RECONVERGENT B0 ;  /* 0x0000000000007941 */ /* 0x000fea0003800200 */
.L_x_112:
[----:B------:R-:W-:Y:S02]  /*2670*/  ISETP.NE.AND P1, PT, R10, RZ, PT ;  /* 0x000000ff0a00720c */ /* 0x000fe40003f25270 */
[----:B------:R-:W-:-:S11]  /*2680*/  PLOP3.LUT P0, PT, PT, PT, PT, 0x80, 0x8 ;  /* 0x000000000008781c */ /* 0x000fd60003f0f070 */
[----:B------:R-:W-:Y:S05]  /*2690*/  @P1 BRA `(.L_x_111) ;  /* 0x0000000c008c1947 */ /* 0x000fea0003800000 */
[----:B------:R-:W-:Y:S01]  /*26a0*/  ISETP.GE.AND P2, PT, R23, RZ, PT ;  /* 0x000000ff1700720c */ /* 0x000fe20003f46270 */
[----:B------:R-:W-:Y:S01]  /*26b0*/  BSSY.RECONVERGENT B0, `(.L_x_131) ;  /* 0x000001d000007945 */ /* 0x000fe20003800200 */
[----:B------:R-:W-:Y:S01]  /*26c0*/  HFMA2 R18, -RZ, RZ, 0, 0 ;  /* 0x00000000ff127431 */ /* 0x000fe200000001ff */
[----:B------:R-:W-:Y:S01]  /*26d0*/  ISETP.GE.AND P1, PT, R33, RZ, PT ;  /* 0x000000ff2100720c */ /* 0x000fe20003f26270 */
[----:B------:R-:W-:Y:S01]  /*26e0*/  IMAD.MOV.U32 R0, RZ, RZ, RZ ;  /* 0x000000ffff007224 */ /* 0x000fe200078e00ff */
[----:B------:R-:W-:Y:S02]  /*26f0*/  ISETP.GE.AND P0, PT, R31, RZ, PT ;  /* 0x000000ff1f00720c */ /* 0x000fe40003f06270 */
[----:B------:R-:W-:Y:S02]  /*2700*/  CS2R R14, SRZ ;  /* 0x00000000000e7805 */ /* 0x000fe4000001ff00 */
[----:B------:R-:W-:-:S04]  /*2710*/  MOV R16, RZ ;  /* 0x000000ff00107202 */ /* 0x000fc80000000f00 */
[----:B------:R-:W-:Y:S05]  /*2720*/  @!P2 BRA `(.L_x_132) ;  /* 0x000000000054a947 */ /* 0x000fea0003800000 */
[C---:B------:R-:W-:Y:S01]  /*2730*/  ISETP.GE.AND P2, PT, R23.reuse, R2, PT ;  /* 0x000000021700720c */ /* 0x040fe20003f46270 */
[----:B------:R-:W0:Y:S08]  /*2740*/  LDC.64 R10, c[0x0][0x3a0] ;  /* 0x0000e800ff0a7b82 */ /* 0x000e300000000a00 */
[----:B01234-:R-:W0:Y:S04]  /*2750*/  LDC.64 R8, c[0x0][0x3a8] ;  /* 0x0000ea00ff087b82 */ /* 0x01fe280000000a00 */
[----:B------:R-:W1:Y:S01]  /*2760*/  @P2 LDS R0, [R6] ;  /* 0x0000000006002984 */ /* 0x000e620000000800 */
[----:B------:R-:W-:-:S03]  /*2770*/  @!P2 IMAD.WIDE.U32 R20, R23, 0x4, R28 ;  /* 0x000000041714a825 */ /* 0x000fc600078e001c */
[----:B------:R-:W2:Y:S08]  /*2780*/  @P2 LDC.64 R26, c[0x0][0x388] ;  /* 0x0000e200ff1a2b82 */ /* 0x000eb00000000a00 */
[----:B------:R-:W3:Y:S01]  /*2790*/  LDC.64 R14, c[0x0][0x3b0] ;  /* 0x0000ec00ff0e7b82 */ /* 0x000ee20000000a00 */
[----:B------:R-:W-:-:S04]  /*27a0*/  IMAD.WIDE.U32 R10, R23, 0x4, R10 ;  /* 0x00000004170a7825 */ /* 0x000fc800078e000a */
[----:B0-----:R-:W-:-:S04]  /*27b0*/  IMAD.WIDE.U32 R8, R23, 0x4, R8 ;  /* 0x0000000417087825 */ /* 0x001fc800078e0008 */
[----:B--2---:R-:W-:-:S05]  /*27c0*/  @P2 IMAD.WIDE.U32 R26, R23, 0x4, R26 ;  /* 0x00000004171a2825 */ /* 0x004fca00078e001a */
[----:B------:R0:W5:Y:S01]  /*27d0*/  @P2 LDG.E.STRONG.SYS R18, desc[UR8][R26.64] ;  /* 0x000000081a122981 */ /* 0x000162000c1f5900 */
[----:B---3--:R-:W-:-:S03]  /*27e0*/  IMAD.WIDE.U32 R22, R23, 0x4, R14 ;  /* 0x0000000417167825 */ /* 0x008fc600078e000e */
[----:B------:R-:W1:Y:S04]  /*27f0*/  @!P2 LDG.E.STRONG.SYS R0, desc[UR8][R20.64] ;  /* 0x000000081400a981 */ /* 0x000e68000c1f5900 */
[----:B------:R-:W1:Y:S04]  /*2800*/  LDG.E.STRONG.SYS R11, desc[UR8][R10.64] ;  /* 0x000000080a0b7981 */ /* 0x000e68000c1f5900 */
[----:B------:R-:W2:Y:S04]  /*2810*/  LDG.E.STRONG.SYS R9, desc[UR8][R8.64] ;  /* 0x0000000808097981 */ /* 0x000ea8000c1f5900 */
[----:B------:R-:W3:Y:S01]  /*2820*/  LDG.E.STRONG.SYS R23, desc[UR8][R22.64] ;  /* 0x0000000816177981 */ /* 0x000ee2000c1f5900 */
[----:B------:R-:W-:Y:S01]  /*2830*/  @!P2 MOV R18, 0x1 ;  /* 0x000000010012a802 */ /* 0x000fe20000000f00 */
[-C--:B-1----:R-:W-:Y:S01]  /*2840*/  FFMA R16, R11, R0.reuse, RZ ;  /* 0x000000000b107223 */ /* 0x082fe200000000ff */
[-C--:B--2---:R-:W-:Y:S01]  /*2850*/  FFMA R15, R9, R0.reuse, RZ ;  /* 0x00000000090f7223 */ /* 0x084fe200000000ff */
[----:B---3--:R-:W-:Y:S01]  /*2860*/  FFMA R14, R23, R0, RZ ;  /* 0x00000000170e7223 */ /* 0x008fe200000000ff */
[----:B0-----:R-:W-:-:S07]  /*2870*/  FADD R0, RZ, R0 ;  /* 0x00000000ff007221 */ /* 0x001fce0000000000 */
.L_x_132:
[----:B------:R-:W-:Y:S05]  /*2880*/  BSYNC.RECONVERGENT B0 ;  /* 0x0000000000007941 */ /* 0x000fea0003800200 */
.L_x_131:
[----:B------:R-:W-:Y:S01]  /*2890*/  BSSY.RECONVERGENT B0, `(.L_x_133) ;  /* 0x000001d000007945 */ /* 0x000fe20003800200 */
[----:B------:R-:W-:Y:S02]  /*28a0*/  ISETP.GE.AND P2, PT, R13, RZ, PT ;  /* 0x000000ff0d00720c */ /* 0x000fe40003f46270 */
[----:B------:R-:W-:Y:S02]  /*28b0*/  ISETP.GE.AND P3, PT, R7, RZ, PT ;  /* 0x000000ff0700720c */ /* 0x000fe40003f66270 */
[----:B------:R-:W-:Y:S02]  /*28c0*/  ISETP.GE.AND P4, PT, R17, RZ, PT ;  /* 0x000000ff1100720c */ /* 0x000fe40003f86270 */
[----:B------:R-:W-:Y:S02]  /*28d0*/  ISETP.GE.AND P5, PT, R19, RZ, PT ;  /* 0x000000ff1300720c */ /* 0x000fe40003fa6270 */
[----:B------:R-:W-:Y:S01]  /*28e0*/  ISETP.GE.AND P6, PT, R25, RZ, PT ;  /* 0x000000ff1900720c */ /* 0x000fe20003fc6270 */
[----:B------:R-:W-:-:S12]  /*28f0*/  @!P1 BRA `(.L_x_134) ;  /* 0x0000000000589947 */ /* 0x000fd80003800000 */
[C---:B------:R-:W-:Y:S01]  /*2900*/  ISETP.GE.AND P1, PT, R33.reuse, R2, PT ;  /* 0x000000022100720c */ /* 0x040fe20003f26270 */
[----:B------:R-:W0:Y:S08]  /*2910*/  LDC.64 R26, c[0x0][0x3a0] ;  /* 0x0000e800ff1a7b82 */ /* 0x000e300000000a00 */
[----:B------:R-:W0:Y:S04]  /*2920*/  LDC.64 R10, c[0x0][0x3a8] ;  /* 0x0000ea00ff0a7b82 */ /* 0x000e280000000a00 */
[----:B------:R-:W0:Y:S01]  /*2930*/  @P1 LDS R21, [R6+0x200] ;  /* 0x0002000006151984 */ /* 0x000e220000000800 */
[----:B------:R-:W-:-:S03]  /*2940*/  @!P1 IMAD.WIDE.U32 R34, R33, 0x4, R28 ;  /* 0x0000000421229825 */ /* 0x000fc600078e001c */
[----:B------:R-:W0:Y:S08]  /*2950*/  @P1 LDC.64 R36, c[0x0][0x388] ;  /* 0x0000e200ff241b82 */ /* 0x000e300000000a00 */
[----:B01234-:R-:W0:Y:S01]  /*2960*/  LDC.64 R8, c[0x0][0x3b0] ;  /* 0x0000ec00ff087b82 */ /* 0x01fe220000000a00 */
[----:B------:R-:W-:-:S04]  /*2970*/  IMAD.WIDE.U32 R26, R33, 0x4, R26 ;  /* 0x00000004211a7825 */ /* 0x000fc800078e001a */
[----:B------:R-:W-:-:S04]  /*2980*/  IMAD.WIDE.U32 R10, R33, 0x4, R10 ;  /* 0x00000004210a7825 */ /* 0x000fc800078e000a */
[----:B------:R-:W-:-:S05]  /*2990*/  @P1 IMAD.WIDE.U32 R36, R33, 0x4, R36 ;  /* 0x0000000421241825 */ /* 0x000fca00078e0024 */
[----:B------:R-:W2:Y:S01]  /*29a0*/  @P1 LDG.E.STRONG.SYS R23, desc[UR8][R36.64] ;  /* 0x0000000824171981 */ /* 0x000ea2000c1f5900 */
[----:B0-----:R-:W-:-:S03]  /*29b0*/  IMAD.WIDE.U32 R8, R33, 0x4, R8 ;  /* 0x0000000421087825 */ /* 0x001fc600078e0008 */
[----:B------:R-:W3:Y:S04]  /*29c0*/  @!P1 LDG.E.STRONG.SYS R21, desc[UR8][R34.64] ;  /* 0x0000000822159981 */ /* 0x000ee8000c1f5900 */
[----:B------:R-:W4:Y:S04]  /*29d0*/  LDG.E.STRONG.SYS R27, desc[UR8][R26.64] ;  /* 0x000000081a1b7981 */ /* 0x000f28000c1f5900 */
[----:B------:R-:W4:Y:S04]  /*29e0*/  LDG.E.STRONG.SYS R10, desc[UR8][R10.64] ;  /* 0x000000080a0a7981 */ /* 0x000f28000c1f5900 */
[----:B------:R-:W4:Y:S01]  /*29f0*/  LDG.E.STRONG.SYS R9, desc[UR8][R8.64] ;  /* 0x0000000808097981 */ /* 0x000f22000c1f5900 */
[----:B------:R-:W-:-:S05]  /*2a00*/  @!P1 IMAD.MOV.U32 R23, RZ, RZ, 0x1 ;  /* 0x00000001ff179424 */ /* 0x000fca00078e00ff */
[----:B--2--5:R-:W-:Y:S01]  /*2a10*/  IADD3 R18, PT, PT, R18, R23, RZ ;  /* 0x0000001712127210 */ /* 0x024fe20007ffe0ff */
[----:B---3--:R-:W-:Y:S01]  /*2a20*/  FADD R0, R0, R21 ;  /* 0x0000001500007221 */ /* 0x008fe20000000000 */
[-C--:B----4-:R-:W-:Y:S01]  /*2a30*/  FFMA R16, R27, R21.reuse, R16 ;  /* 0x000000151b107223 */ /* 0x090fe20000000010 */
[-C--:B------:R-:W-:Y:S01]  /*2a40*/  FFMA R15, R10, R21.reuse, R15 ;  /* 0x000000150a0f7223 */ /* 0x080fe2000000000f */
[----:B------:R-:W-:-:S07]  /*2a50*/  FFMA R14, R9, R21, R14 ;  /* 0x00000015090e7223 */ /* 0x000fce000000000e */
.L_x_134:
[----:B------:R-:W-:Y:S05]  /*2a60*/  BSYNC.RECONVERGENT B0 ;  /* 0x0000000000007941 */ /* 0x000fea0003800200 */
.L_x_133:
[----:B------:R-:W0:Y:S01]  /*2a70*/  LDC.64 R22, c[0x0][0x3b0] ;  /* 0x0000ec00ff167b82 */ /* 0x000e220000000a00 */
[----:B------:R-:W-:Y:S04]  /*2a80*/  BSSY.RECONVERGENT B0, `(.L_x_135) ;  /* 0x0000017000007945 */ /* 0x000fe80003800200 */
[----:B------:R-:W-:Y:S05]  /*2a90*/  @!P0 BRA `(.L_x_136) ;  /* 0x0000000000548947 */ /* 0x000fea0003800000 */
[C---:B------:R-:W-:Y:S01]  /*2aa0*/  ISETP.GE.AND P0, PT, R31.reuse, R2, PT ;  /* 0x000000021f00720c */ /* 0x040fe20003f06270 */
[----:B------:R-:W0:Y:S08]  /*2ab0*/  LDC.64 R10, c[0x0][0x3a0] ;  /* 0x0000e800ff0a7b82 */ /* 0x000e300000000a00 */
[----:B01234-:R-:W0:Y:S04]  /*2ac0*/  LDC.64 R8, c[0x0][0x3a8] ;  /* 0x0000ea00ff087b82 */ /* 0x01fe280000000a00 */
[----:B------:R-:W1:Y:S01]  /*2ad0*/  @P0 LDS R27, [R6+0x400] ;  /* 0x00040000061b0984 */ /* 0x000e620000000800 */
[----:B------:R-:W-:-:S03]  /*2ae0*/  @!P0 IMAD.WIDE.U32 R32, R31, 0x4, R28 ;  /* 0x000000041f208825 */ /* 0x000fc600078e001c */
[----:B------:R-:W2:Y:S01]  /*2af0*/  @P0 LDC.64 R34, c[0x0][0x388] ;  /* 0x0000e200ff220b82 */ /* 0x000ea20000000a00 */
[----:B------:R-:W-:-:S04]  /*2b00*/  IMAD.WIDE.U32 R10, R31, 0x4, R10 ;  /* 0x000000041f0a7825 */ /* 0x000fc800078e000a */
[----:B0-----:R-:W-:-:S04]  /*2b10*/  IMAD.WIDE.U32 R8, R31, 0x4, R8 ;  /* 0x000000041f087825 */ /* 0x001fc800078e0008 */
[----:B--2---:R-:W-:-:S04]  /*2b20*/  @P0 IMAD.WIDE.U32 R34, R31, 0x4, R34 ;  /* 0x000000041f220825 */ /* 0x004fc800078e0022 */
[----:B------:R-:W-:Y:S01]  /*2b30*/  IMAD.WIDE.U32 R30, R31, 0x4, R22 ;  /* 0x000000041f1e7825 */ /* 0x000fe200078e0016 */
[----:B------:R-:W2:Y:S04]  /*2b40*/  @P0 LDG.E.STRONG.SYS R21, desc[UR8][R34.64] ;  /* 0x0000000822150981 */ /* 0x000ea8000c1f5900 */
[----:B------:R-:W1:Y:S04]  /*2b50*/  @!P0 LDG.E.STRONG.SYS R27, desc[UR8][R32.64] ;  /* 0x00000008201b8981 */ /* 0x000e68000c1f5900 */
        /* <DEDUP_REMOVED lines=9> */
.L_x_136:
[----:B------:R-:W-:Y:S05]  /*2bf0*/  BSYNC.RECONVERGENT B0 ;  /* 0x0000000000007941 */ /* 0x000fea0003800200 */
.L_x_135:
[----:B------:R-:W-:Y:S04]  /*2c00*/  BSSY.RECONVERGENT B0, `(.L_x_137) ;  /* 0x0000017000007945 */ /* 0x000fe80003800200 */
[----:B------:R-:W-:Y:S05]  /*2c10*/  @!P2 BRA `(.L_x_138) ;  /* 0x000000000054a947 */ /* 0x000fea0003800000 */
[C---:B------:R-:W-:Y:S01]  /*2c20*/  ISETP.GE.AND P0, PT, R13.reuse, R2, PT ;  /* 0x000000020d00720c */ /* 0x040fe20003f06270 */
[----:B01234-:R-:W0:Y:S08]  /*2c30*/  LDC.64 R8, c[0x0][0x3a0] ;  /* 0x0000e800ff087b82 */ /* 0x01fe300000000a00 */
[----:B------:R-:W1:Y:S04]  /*2c40*/  LDC.64 R26, c[0x0][0x3a8] ;  /* 0x0000ea00ff1a7b82 */ /* 0x000e680000000a00 */
[----:B------:R-:W2:Y:S01]  /*2c50*/  @P0 LDS R31, [R6+0x600] ;  /* 0x00060000061f0984 */ /* 0x000ea20000000800 */
[----:B------:R-:W-:-:S03]  /*2c60*/  @!P0 IMAD.WIDE.U32 R10, R13, 0x4, R28 ;  /* 0x000000040d0a8825 */ /* 0x000fc600078e001c */
[----:B------:R-:W3:Y:S01]  /*2c70*/  @P0 LDC.64 R20, c[0x0][0x388] ;  /* 0x0000e200ff140b82 */ /* 0x000ee20000000a00 */
[----:B0-----:R-:W-:-:S04]  /*2c80*/  IMAD.WIDE.U32 R8, R13, 0x4, R8 ;  /* 0x000000040d087825 */ /* 0x001fc800078e0008 */
[----:B-1----:R-:W-:-:S04]  /*2c90*/  IMAD.WIDE.U32 R26, R13, 0x4, R26 ;  /* 0x000000040d1a7825 */ /* 0x002fc800078e001a */
[----:B---3--:R-:W-:-:S04]  /*2ca0*/  @P0 IMAD.WIDE.U32 R20, R13, 0x4, R20 ;  /* 0x000000040d140825 */ /* 0x008fc800078e0014 */
[----:B------:R-:W-:Y:S01]  /*2cb0*/  IMAD.WIDE.U32 R12, R13, 0x4, R22 ;  /* 0x000000040d0c7825 */ /* 0x000fe200078e0016 */
[----:B------:R-:W3:Y:S04]  /*2cc0*/  @P0 LDG.E.STRONG.SYS R33, desc[UR8][R20.64] ;  /* 0x0000000814210981 */ /* 0x000ee8000c1f5900 */
[----:B------:R-:W2:Y:S04]  /*2cd0*/  @!P0 LDG.E.STRONG.SYS R31, desc[UR8][R10.64] ;  /* 0x000000080a1f8981 */ /* 0x000ea8000c1f5900 */
[----:B------:R-:W4:Y:S04]  /*2ce0*/  LDG.E.STRONG.SYS R9, desc[UR8][R8.64] ;  /* 0x0000000808097981 */ /* 0x000f28000c1f5900 */
[----:B------:R-:W4:Y:S04]  /*2cf0*/  LDG.E.STRONG.SYS R26, desc[UR8][R26.64] ;  /* 0x000000081a1a7981 */ /* 0x000f28000c1f5900 */
[----:B------:R-:W4:Y:S01]  /*2d00*/  LDG.E.STRONG.SYS R13, desc[UR8][R12.64] ;  /* 0x000000080c0d7981 */ /* 0x000f22000c1f5900 */
[----:B------:R-:W-:-:S05]  /*2d10*/  @!P0 IMAD.MOV.U32 R33, RZ, RZ, 0x1 ;  /* 0x00000001ff218424 */ /* 0x000fca00078e00ff */
[----:B---3-5:R-:W-:Y:S01]  /*2d20*/  IADD3 R18, PT, PT, R18, R33, RZ ;  /* 0x0000002112127210 */ /* 0x028fe20007ffe0ff */
[----:B--2---:R-:W-:Y:S01]  /*2d30*/  FADD R0, R0, R31 ;  /* 0x0000001f00007221 */ /* 0x004fe20000000000 */
[-C--:B----4-:R-:W-:Y:S01]  /*2d40*/  FFMA R16, R9, R31.reuse, R16 ;  /* 0x0000001f09107223 */ /* 0x090fe20000000010 */
[-C--:B------:R-:W-:Y:S01]  /*2d50*/  FFMA R15, R26, R31.reuse, R15 ;  /* 0x0000001f1a0f7223 */ /* 0x080fe2000000000f */
[----:B------:R-:W-:-:S07]  /*2d60*/  FFMA R14, R13, R31, R14 ;  /* 0x0000001f0d0e7223 */ /* 0x000fce000000000e */
.L_x_138:
[----:B------:R-:W-:Y:S05]  /*2d70*/  BSYNC.RECONVERGENT B0 ;  /* 0x0000000000007941 */ /* 0x000fea0003800200 */
.L_x_137:
[----:B------:R-:W0:Y:S01]  /*2d80*/  LDC.64 R20, c[0x0][0x3a0] ;  /* 0x0000e800ff147b82 */ /* 0x000e220000000a00 */
[----:B------:R-:W-:Y:S07]  /*2d90*/  BSSY.RECONVERGENT B0, `(.L_x_139) ;  /* 0x0000016000007945 */ /* 0x000fee0003800200 */
[----:B------:R-:W0:Y:S01]  /*2da0*/  LDC.64 R12, c[0x0][0x3a8] ;  /* 0x0000ea00ff0c7b82 */ /* 0x000e220000000a00 */
[----:B------:R-:W-:Y:S05]  /*2db0*/  @!P3 BRA `(.L_x_140) ;  /* 0x00000000004cb947 */ /* 0x000fea0003800000 */
[----:B------:R-:W-:-:S13]  /*2dc0*/  ISETP.GE.AND P0, PT, R7, R2, PT ;  /* 0x000000020700720c */ /* 0x000fda0003f06270 */
[----:B01234-:R-:W0:Y:S01]  /*2dd0*/  @P0 LDC.64 R8, c[0x0][0x388] ;  /* 0x0000e200ff080b82 */ /* 0x01fe220000000a00 */
[----:B------:R-:W1:Y:S01]  /*2de0*/  @P0 LDS R31, [R6+0x800] ;  /* 0x00080000061f0984 */ /* 0x000e620000000800 */
[----:B0-----:R-:W-:-:S05]  /*2df0*/  @P0 IMAD.WIDE.U32 R34, R7, 0x4, R8 ;  /* 0x0000000407220825 */ /* 0x001fca00078e0008 */
[----:B------:R-:W2:Y:S01]  /*2e00*/  @P0 LDG.E.STRONG.SYS R9, desc[UR8][R34.64] ;  /* 0x0000000822090981 */ /* 0x000ea2000c1f5900 */
[----:B------:R-:W-:-:S04]  /*2e10*/  @!P0 IMAD.WIDE.U32 R26, R7, 0x4, R28 ;  /* 0x00000004071a8825 */ /* 0x000fc800078e001c */
[----:B------:R-:W-:-:S04]  /*2e20*/  IMAD.WIDE.U32 R10, R7, 0x4, R20 ;  /* 0x00000004070a7825 */ /* 0x000fc800078e0014 */
[----:B------:R-:W-:Y:S01]  /*2e30*/  IMAD.WIDE.U32 R32, R7, 0x4, R22 ;  /* 0x0000000407207825 */ /* 0x000fe200078e0016 */
[----:B------:R-:W1:Y:S04]  /*2e40*/  @!P0 LDG.E.STRONG.SYS R31, desc[UR8][R26.64] ;  /* 0x000000081a1f8981 */ /* 0x000e68000c1f5900 */
[----:B------:R-:W1:Y:S01]  /*2e50*/  LDG.E.STRONG.SYS R11, desc[UR8][R10.64] ;  /* 0x000000080a0b7981 */ /* 0x000e62000c1f5900 */
[----:B------:R-:W-:-:S04]  /*2e60*/  @!P0 MOV R9, 0x1 ;  /* 0x0000000100098802 */ /* 0x000fc80000000f00 */
[----:B--2--5:R-:W-:Y:S01]  /*2e70*/  IADD3 R18, PT, PT, R18, R9, RZ ;  /* 0x0000000912127210 */ /* 0x024fe20007ffe0ff */
[----:B------:R-:W-:-:S06]  /*2e80*/  IMAD.WIDE.U32 R8, R7, 0x4, R12 ;  /* 0x0000000407087825 */ /* 0x000fcc00078e000c */
[----:B------:R-:W2:Y:S04]  /*2e90*/  LDG.E.STRONG.SYS R8, desc[UR8][R8.64] ;  /* 0x0000000808087981 */ /* 0x000ea8000c1f5900 */
[----:B------:R-:W3:Y:S01]  /*2ea0*/  LDG.E.STRONG.SYS R33, desc[UR8][R32.64] ;  /* 0x0000000820217981 */ /* 0x000ee2000c1f5900 */
[-C--:B-1----:R-:W-:Y:S01]  /*2eb0*/  FFMA R16, R11, R31.reuse, R16 ;  /* 0x0000001f0b107223 */ /* 0x082fe20000000010 */
[----:B------:R-:W-:Y:S01]  /*2ec0*/  FADD R0, R0, R31 ;  /* 0x0000001f00007221 */ /* 0x000fe20000000000 */
[-C--:B--2---:R-:W-:Y:S01]  /*2ed0*/  FFMA R15, R8, R31.reuse, R15 ;  /* 0x0000001f080f7223 */ /* 0x084fe2000000000f */
[----:B---3--:R-:W-:-:S07]  /*2ee0*/  FFMA R14, R33, R31, R14 ;  /* 0x0000001f210e7223 */ /* 0x008fce000000000e */
.L_x_140:
[----:B------:R-:W-:Y:S05]  /*2ef0*/  BSYNC.RECONVERGENT B0 ;  /* 0x0000000000007941 */ /* 0x000fea0003800200 */
.L_x_139:
[----:B------:R-:W-:Y:S04]  /*2f00*/  BSSY.RECONVERGENT B0, `(.L_x_141) ;  /* 0x0000015000007945 */ /* 0x000fe80003800200 */
[----:B------:R-:W-:Y:S05]  /*2f10*/  @!P4 BRA `(.L_x_142) ;  /* 0x00000000004cc947 */ /* 0x000fea0003800000 */
[----:B------:R-:W-:-:S13]  /*2f20*/  ISETP.GE.AND P0, PT, R17, R2, PT ;  /* 0x000000021100720c */ /* 0x000fda0003f06270 */
[----:B------:R-:W0:Y:S01]  /*2f30*/  @P0 LDS R7, [R6+0xa00] ;  /* 0x000a000006070984 */ /* 0x000e220000000800 */
[----:B------:R-:W0:Y:S02]  /*2f40*/  @P0 LDC.64 R10, c[0x0][0x388] ;  /* 0x0000e200ff0a0b82 */ /* 0x000e240000000a00 */
[----:B01234-:R-:W-:-:S04]  /*2f50*/  @!P0 IMAD.WIDE.U32 R8, R17, 0x4, R28 ;  /* 0x0000000411088825 */ /* 0x01ffc800078e001c */
[----:B------:R-:W-:-:S04]  /*2f60*/  IMAD.WIDE.U32 R30, R17, 0x4, R20 ;  /* 0x00000004111e7825 */ /* 0x000fc800078e0014 */
[----:B------:R-:W-:-:S04]  /*2f70*/  IMAD.WIDE.U32 R26, R17, 0x4, R12 ;  /* 0x00000004111a7825 */ /* 0x000fc800078e000c */
[----:B------:R-:W-:-:S04]  /*2f80*/  IMAD.WIDE.U32 R34, R17, 0x4, R22 ;  /* 0x0000000411227825 */ /* 0x000fc800078e0016 */
[----:B------:R-:W-:-:S05]  /*2f90*/  @P0 IMAD.WIDE.U32 R10, R17, 0x4, R10 ;  /* 0x00000004110a0825 */ /* 0x000fca00078e000a */
[----:B------:R-:W2:Y:S04]  /*2fa0*/  @P0 LDG.E.STRONG.SYS R33, desc[UR8][R10.64] ;  /* 0x000000080a210981 */ /* 0x000ea8000c1f5900 */
        /* <DEDUP_REMOVED lines=10> */
.L_x_142:
[----:B------:R-:W-:Y:S05]  /*3050*/  BSYNC.RECONVERGENT B0 ;  /* 0x0000000000007941 */ /* 0x000fea0003800200 */
.L_x_141:
[----:B------:R-:W-:Y:S04]  /*3060*/  BSSY.RECONVERGENT B0, `(.L_x_143) ;  /* 0x0000015000007945 */ /* 0x000fe80003800200 */
[----:B------:R-:W-:Y:S05]  /*3070*/  @!P5 BRA `(.L_x_144) ;  /* 0x00000000004cd947 */ /* 0x000fea0003800000 */
[----:B------:R-:W-:-:S13]  /*3080*/  ISETP.GE.AND P0, PT, R19, R2, PT ;  /* 0x000000021300720c */ /* 0x000fda0003f06270 */
[----:B------:R-:W0:Y:S02]  /*3090*/  @P0 LDS R17, [R6+0xc00] ;  /* 0x000c000006110984 */ /* 0x000e240000000800 */
[----:B01234-:R-:W0:Y:S01]  /*30a0*/  @P0 LDC.64 R8, c[0x0][0x388] ;  /* 0x0000e200ff080b82 */ /* 0x01fe220000000a00 */
[----:B------:R-:W-:-:S04]  /*30b0*/  @!P0 IMAD.WIDE.U32 R10, R19, 0x4, R28 ;  /* 0x00000004130a8825 */ /* 0x000fc800078e001c */
[----:B------:R-:W-:-:S04]  /*30c0*/  IMAD.WIDE.U32 R26, R19, 0x4, R12 ;  /* 0x00000004131a7825 */ /* 0x000fc800078e000c */
[----:B------:R-:W-:-:S04]  /*30d0*/  IMAD.WIDE.U32 R30, R19, 0x4, R22 ;  /* 0x00000004131e7825 */ /* 0x000fc800078e0016 */
[----:B0-----:R-:W-:-:S04]  /*30e0*/  @P0 IMAD.WIDE.U32 R32, R19, 0x4, R8 ;  /* 0x0000000413200825 */ /* 0x001fc800078e0008 */
[----:B------:R-:W-:Y:S01]  /*30f0*/  IMAD.WIDE.U32 R8, R19, 0x4, R20 ;  /* 0x0000000413087825 */ /* 0x000fe200078e0014 */
        /* <DEDUP_REMOVED lines=11> */
.L_x_144:
[----:B------:R-:W-:Y:S05]  /*31b0*/  BSYNC.RECONVERGENT B0 ;  /* 0x0000000000007941 */ /* 0x000fea0003800200 */
.L_x_143:
[----:B------:R-:W-:Y:S04]  /*31c0*/  BSSY.RECONVERGENT B0, `(.L_x_145) ;  /* 0x0000015000007945 */ /* 0x000fe80003800200 */
[----:B------:R-:W-:Y:S05]  /*31d0*/  @!P6 BRA `(.L_x_146) ;  /* 0x00000000004ce947 */ /* 0x000fea0003800000 */
[----:B------:R-:W-:-:S13]  /*31e0*/  ISETP.GE.AND P0, PT, R25, R2, PT ;  /* 0x000000021900720c */ /* 0x000fda0003f06270 */
[----:B------:R-:W1:Y:S01]  /*31f0*/  @P0 LDS R7, [R6+0xe00] ;  /* 0x000e000006070984 */ /* 0x000e620000000800 */
[----:B------:R-:W1:Y:S01]  /*3200*/  @P0 LDC.64 R30, c[0x0][0x388] ;  /* 0x0000e200ff1e0b82 */ /* 0x000e620000000a00 */
[----:B------:R-:W-:-:S04]  /*3210*/  @!P0 IMAD.WIDE.U32 R26, R25, 0x4, R28 ;  /* 0x00000004191a8825 */ /* 0x000fc800078e001c */
[----:B0-----:R-:W-:-:S04]  /*3220*/  IMAD.WIDE.U32 R10, R25, 0x4, R20 ;  /* 0x00000004190a7825 */ /* 0x001fc800078e0014 */
[----:B-1234-:R-:W-:-:S04]  /*3230*/  IMAD.WIDE.U32 R8, R25, 0x4, R12 ;  /* 0x0000000419087825 */ /* 0x01efc800078e000c */
[----:B------:R-:W-:-:S04]  /*3240*/  @P0 IMAD.WIDE.U32 R30, R25, 0x4, R30 ;  /* 0x00000004191e0825 */ /* 0x000fc800078e001e */
[----:B------:R-:W-:Y:S01]  /*3250*/  IMAD.WIDE.U32 R24, R25, 0x4, R22 ;  /* 0x0000000419187825 */ /* 0x000fe200078e0016 */
        /* <DEDUP_REMOVED lines=11> */
.L_x_146:
[----:B------:R-:W-:Y:S05]  /*3310*/  BSYNC.RECONVERGENT B0 ;  /* 0x0000000000007941 */ /* 0x000fea0003800200 */
.L_x_145:
[----:B01234-:R-:W0:Y:S01]  /*3320*/  LDC.64 R8, c[0x0][0x388] ;  /* 0x0000e200ff087b82 */ /* 0x01fe220000000a00 */
[----:B------:R-:W-:Y:S01]  /*3330*/  IADD3 R2, PT, PT, R0, 0x1800000, RZ ;  /* 0x0180000000027810 */ /* 0x000fe20007ffe0ff */
[----:B------:R-:W-:Y:S03]  /*3340*/  BSSY.RECONVERGENT B0, `(.L_x_147) ;  /* 0x000000d000007945 */ /* 0x000fe60003800200 */
[----:B------:R-:W-:-:S04]  /*3350*/  LOP3.LUT R2, R2, 0x7f800000, RZ, 0xc0, !PT ;  /* 0x7f80000002027812 */ /* 0x000fc800078ec0ff */
[----:B------:R-:W-:Y:S01]  /*3360*/  ISETP.GT.U32.AND P0, PT, R2, 0x1ffffff, PT ;  /* 0x01ffffff0200780c */ /* 0x000fe20003f04070 */
[----:B0-----:R-:W-:-:S05]  /*3370*/  IMAD.WIDE R8, R4, 0x4, R8 ;  /* 0x0000000404087825 */ /* 0x001fca00078e0208 */
[----:B-----5:R0:W-:Y:S07]  /*3380*/  STG.E.STRONG.SYS desc[UR8][R8.64], R18 ;  /* 0x0000001208007986 */ /* 0x0201ee000c115908 */
[----:B------:R-:W-:Y:S05]  /*3390*/  @P0 BRA `(.L_x_148) ;  /* 0x00000000000c0947 */ /* 0x000fea0003800000 */
[----:B------:R-:W-:-:S07]  /*33a0*/  MOV R2, 0x33c0 ;  /* 0x000033c000027802 */ /* 0x000fce0000000f00 */
[----:B0-----:R-:W-:Y:S05]  /*33b0*/  CALL.REL.NOINC `($__internal_0_$__cuda_sm20_rcp_rn_f32_slowpath) ;  /* 0x0000000000687944 */ /* 0x001fea0003c00000 */
[----:B------:R-:W-:Y:S05]  /*33c0*/  BRA `(.L_x_149) ;  /* 0x0000000000107947 */ /* 0x000fea0003800000 */
.L_x_148:
[----:B0-----:R-:W0:Y:S02]  /*33d0*/  MUFU.RCP R9, R0 ;  /* 0x0000000000097308 */ /* 0x001e240000001000 */
[----:B0-----:R-:W-:-:S04]  /*33e0*/  FFMA R2, R0, R9, -1 ;  /* 0xbf80000000027423 */ /* 0x001fc80000000009 */
[----:B------:R-:W-:-:S04]  /*33f0*/  FADD.FTZ R2, -R2, -RZ ;  /* 0x800000ff02027221 */ /* 0x000fc80000010100 */
[----:B------:R-:W-:-:S07]  /*3400*/  FFMA R9, R9, R2, R9 ;  /* 0x0000000209097223 */ /* 0x000fce0000000009 */
.L_x_149:
[----:B------:R-:W-:Y:S05]  /*3410*/  BSYNC.RECONVERGENT B0 ;  /* 0x0000000000007941 */ /* 0x000fea0003800200 */
.L_x_147:
[----:B------:R-:W-:Y:S01]  /*3420*/  FMUL R7, R9, R16 ;  /* 0x0000001009077220 */ /* 0x000fe20000400000 */
[----:B------:R-:W-:-:S04]  /*3430*/  IMAD.WIDE R20, R4, 0x4, R20 ;  /* 0x0000000404147825 */ /* 0x000fc800078e0214 */
[C---:B------:R-:W-:Y:S01]  /*3440*/  FMUL R15, R9.reuse, R15 ;  /* 0x0000000f090f7220 */ /* 0x040fe20000400000 */
[----:B------:R-:W-:Y:S01]  /*3450*/  FMUL R9, R9, R14 ;  /* 0x0000000e09097220 */ /* 0x000fe20000400000 */
[----:B------:R-:W-:Y:S02]  /*3460*/  HFMA2 R10, -RZ, RZ, 0, 0 ;  /* 0x00000000ff0a7431 */ /* 0x000fe400000001ff */
[C---:B------:R-:W-:Y:S01]  /*3470*/  IMAD.WIDE R12, R4.reuse, 0x4, R12 ;  /* 0x00000004040c7825 */ /* 0x040fe200078e020c */
[----:B------:R0:W-:Y:S01]  /*3480*/  STG.E.STRONG.SYS desc[UR8][R20.64], R7 ;  /* 0x0000000714007986 */ /* 0x0001e2000c115908 */
[----:B------:R-:W-:Y:S02]  /*3490*/  PLOP3.LUT P0, PT, PT, PT, PT, 0x8, 0x80 ;  /* 0x000000000080781c */ /* 0x000fe40003f0e170 */
[----:B------:R-:W-:Y:S01]  /*34a0*/  IMAD.WIDE R22, R4, 0x4, R22 ;  /* 0x0000000404167825 */ /* 0x000fe200078e0216 */
[----:B------:R0:W-:Y:S04]  /*34b0*/  STG.E.STRONG.SYS desc[UR8][R12.64], R15 ;  /* 0x0000000f0c007986 */ /* 0x0001e8000c115908 */
[----:B------:R0:W-:Y:S06]  /*34c0*/  STG.E.STRONG.SYS desc[UR8][R22.64], R9 ;  /* 0x0000000916007986 */ /* 0x0001ec000c115908 */
.L_x_111:
[----:B01234-:R-:W0:Y:S01]  /*34d0*/  @!P0 LDC.64 R8, c[0x0][0x398] ;  /* 0x0000e600ff088b82 */ /* 0x01fe220000000a00 */
[----:B------:R-:W-:Y:S05]  /*34e0*/  WARPSYNC.ALL ;  /* 0x0000000000007948 */ /* 0x000fea0003800000 */
[----:B0-----:R-:W-:Y:S02]  /*34f0*/  @!P0 IMAD.WIDE R8, R4, 0x4, R8 ;  /* 0x0000000404088825 */ /* 0x001fe400078e0208 */
[----:B------:R-:W-:Y:S02]  /*3500*/  BAR.SYNC.DEFER_BLOCKING 0x0 ;  /* 0x0000000000007b1d */ /* 0x000fe40000010000 */
[----:B------:R-:W-:-:S04]  /*3510*/  @!P0 IMAD.IADD R4, R3, 0x1, R4 ;  /* 0x0000000103048824 */ /* 0x000fc800078e0204 */
[----:B------:R1:W-:Y:S01]  /*3520*/  @!P0 STG.E.STRONG.SYS desc[UR8][R8.64], R0 ;  /* 0x0000000008008986 */ /* 0x0003e2000c115908 */
[----:B------:R-:W-:-:S13]  /*3530*/  ISETP.GE.AND P0, PT, R4, UR7, PT ;  /* 0x0000000704007c0c */ /* 0x000fda000bf06270 */
[----:B-1----:R-:W-:Y:S05]  /*3540*/  @!P0 BRA `(.L_x_150) ;  /* 0xffffffe000bc8947 */ /* 0x002fea000383ffff */
[----:B------:R-:W-:Y:S05]  /*3550*/  EXIT ;  /* 0x000000000000794d */ /* 0x000fea0003800000 */
        .weak           $__internal_0_$__cuda_sm20_rcp_rn_f32_slowpath
        .type           $__internal_0_$__cuda_sm20_rcp_rn_f32_slowpath,@function
        .size           $__internal_0_$__cuda_sm20_rcp_rn_f32_slowpath,(.L_x_209 - $__internal_0_$__cuda_sm20_rcp_rn_f32_slowpath)
$__internal_0_$__cuda_sm20_rcp_rn_f32_slowpath:
[----:B------:R-:W-:Y:S01]  /*3560*/  SHF.L.U32 R7, R0, 0x1, RZ ;  /* 0x0000000100077819 */ /* 0x000fe200000006ff */
[----:B------:R-:W-:Y:S03]  /*3570*/  BSSY.RECONVERGENT B4, `(.L_x_151) ;  /* 0x0000030000047945 */ /* 0x000fe60003800200 */
[----:B------:R-:W-:-:S04]  /*3580*/  SHF.R.U32.HI R7, RZ, 0x18, R7 ;  /* 0x00000018ff077819 */ /* 0x000fc80000011607 */
[----:B------:R-:W-:-:S13]  /*3590*/  ISETP.NE.U32.AND P0, PT, R7, RZ, PT ;  /* 0x000000ff0700720c */ /* 0x000fda0003f05070 */
[----:B------:R-:W-:Y:S05]  /*35a0*/  @P0 BRA `(.L_x_152) ;  /* 0x0000000000280947 */ /* 0x000fea0003800000 */
[----:B------:R-:W-:-:S04]  /*35b0*/  SHF.L.U32 R7, R0, 0x1, RZ ;  /* 0x0000000100077819 */ /* 0x000fc800000006ff */
[----:B------:R-:W-:-:S13]  /*35c0*/  ISETP.NE.AND P0, PT, R7, RZ, PT ;  /* 0x000000ff0700720c */ /* 0x000fda0003f05270 */
[----:B------:R-:W-:Y:S01]  /*35d0*/  @P0 FFMA R8, R0, 1.84467440737095516160e+19, RZ ;  /* 0x5f80000000080823 */ /* 0x000fe200000000ff */
[----:B------:R-:W-:Y:S08]  /*35e0*/  @!P0 MUFU.RCP R9, R0 ;  /* 0x0000000000098308 */ /* 0x000ff00000001000 */
[----:B------:R-:W0:Y:S02]  /*35f0*/  @P0 MUFU.RCP R7, R8 ;  /* 0x0000000800070308 */ /* 0x000e240000001000 */
[----:B0-----:R-:W-:-:S04]  /*3600*/  @P0 FFMA R10, R8, R7, -1 ;  /* 0xbf800000080a0423 */ /* 0x001fc80000000007 */
[----:B------:R-:W-:-:S04]  /*3610*/  @P0 FADD.FTZ R10, -R10, -RZ ;  /* 0x800000ff0a0a0221 */ /* 0x000fc80000010100 */
[----:B------:R-:W-:-:S04]  /*3620*/  @P0 FFMA R10, R7, R10, R7 ;  /* 0x0000000a070a0223 */ /* 0x000fc80000000007 */
[----:B------:R-:W-:Y:S01]  /*3630*/  @P0 FFMA R9, R10, 1.84467440737095516160e+19, RZ ;  /* 0x5f8000000a090823 */ /* 0x000fe200000000ff */
[----:B------:R-:W-:Y:S06]  /*3640*/  BRA `(.L_x_153) ;  /* 0x0000000000887947 */ /* 0x000fec0003800000 */
.L_x_152:
[----:B------:R-:W-:-:S04]  /*3650*/  IADD3 R8, PT, PT, R7, -0xfd, RZ ;  /* 0xffffff0307087810 */ /* 0x000fc80007ffe0ff */
[----:B------:R-:W-:-:S13]  /*3660*/  ISETP.GT.U32.AND P0, PT, R8, 0x1, PT ;  /* 0x000000010800780c */ /* 0x000fda0003f04070 */
[----:B------:R-:W-:Y:S05]  /*3670*/  @P0 BRA `(.L_x_154) ;  /* 0x0000000000780947 */ /* 0x000fea0003800000 */
[----:B------:R-:W-:Y:S01]  /*3680*/  LOP3.LUT R27, R0, 0x7fffff, RZ, 0xc0, !PT ;  /* 0x007fffff001b7812 */ /* 0x000fe200078ec0ff */
[----:B------:R-:W-:Y:S01]  /*3690*/  IMAD.MOV.U32 R11, RZ, RZ, 0x3 ;  /* 0x00000003ff0b7424 */ /* 0x000fe200078e00ff */
[----:B------:R-:W-:Y:S02]  /*36a0*/  IADD3 R7, PT, PT, R7, -0xfc, RZ ;  /* 0xffffff0407077810 */ /* 0x000fe40007ffe0ff */
[----:B------:R-:W-:Y:S02]  /*36b0*/  LOP3.LUT R27, R27, 0x3f800000, RZ, 0xfc, !PT ;  /* 0x3f8000001b1b7812 */ /* 0x000fe400078efcff */
[----:B------:R-:W-:Y:S02]  /*36c0*/  SHF.L.U32 R11, R11, R8, RZ ;  /* 0x000000080b0b7219 */ /* 0x000fe400000006ff */
[----:B------:R-:W0:Y:S02]  /*36d0*/  MUFU.RCP R10, R27 ;  /* 0x0000001b000a7308 */ /* 0x000e240000001000 */
[----:B0-----:R-:W-:-:S04]  /*36e0*/  FFMA R25, R27, R10, -1 ;  /* 0xbf8000001b197423 */ /* 0x001fc8000000000a */
[----:B------:R-:W-:-:S04]  /*36f0*/  FADD.FTZ R25, -R25, -RZ ;  /* 0x800000ff19197221 */ /* 0x000fc80000010100 */
[CCC-:B------:R-:W-:Y:S01]  /*3700*/  FFMA.RM R9, R10.reuse, R25.reuse, R10.reuse ;  /* 0x000000190a097223 */ /* 0x1c0fe2000000400a */
[----:B------:R-:W-:-:S04]  /*3710*/  FFMA.RP R10, R10, R25, R10 ;  /* 0x000000190a0a7223 */ /* 0x000fc8000000800a */
[C---:B------:R-:W-:Y:S02]  /*3720*/  LOP3.LUT R18, R9.reuse, 0x7fffff, RZ, 0xc0, !PT ;  /* 0x007fffff09127812 */ /* 0x040fe400078ec0ff */
[----:B------:R-:W-:Y:S02]  /*3730*/  FSETP.NEU.FTZ.AND P0, PT, R9, R10, PT ;  /* 0x0000000a0900720b */ /* 0x000fe40003f1d000 */
[----:B------:R-:W-:Y:S02]  /*3740*/  LOP3.LUT R18, R18, 0x800000, RZ, 0xfc, !PT ;  /* 0x0080000012127812 */ /* 0x000fe400078efcff */
[----:B------:R-:W-:Y:S02]  /*3750*/  SEL R9, RZ, 0xffffffff, !P0 ;  /* 0xffffffffff097807 */ /* 0x000fe40004000000 */
[----:B------:R-:W-:Y:S02]  /*3760*/  LOP3.LUT R11, R11, R18, RZ, 0xc0, !PT ;  /* 0x000000120b0b7212 */ /* 0x000fe400078ec0ff */
[----:B------:R-:W-:-:S02]  /*3770*/  IADD3 R9, PT, PT, -R9, RZ, RZ ;  /* 0x000000ff09097210 */ /* 0x000fc40007ffe1ff */
[-C--:B------:R-:W-:Y:S02]  /*3780*/  SHF.R.U32.HI R11, RZ, R8.reuse, R11 ;  /* 0x00000008ff0b7219 */ /* 0x080fe4000001160b */
[--C-:B------:R-:W-:Y:S02]  /*3790*/  LOP3.LUT P1, RZ, R9, R8, R18.reuse, 0xf8, !PT ;  /* 0x0000000809ff7212 */ /* 0x100fe4000782f812 */
[C---:B------:R-:W-:Y:S02]  /*37a0*/  LOP3.LUT P0, RZ, R11.reuse, 0x1, RZ, 0xc0, !PT ;  /* 0x000000010bff7812 */ /* 0x040fe4000780c0ff */
[----:B------:R-:W-:Y:S02]  /*37b0*/  LOP3.LUT P2, RZ, R11, 0x2, RZ, 0xc0, !PT ;  /* 0x000000020bff7812 */ /* 0x000fe4000784c0ff */
[----:B------:R-:W-:Y:S02]  /*37c0*/  SHF.R.U32.HI R7, RZ, R7, R18 ;  /* 0x00000007ff077219 */ /* 0x000fe40000011612 */
[----:B------:R-:W-:-:S02]  /*37d0*/  PLOP3.LUT P0, PT, P0, P1, P2, 0xe0, 0x0 ;  /* 0x000000000000781c */ /* 0x000fc40000703c20 */
[----:B------:R-:W-:Y:S02]  /*37e0*/  LOP3.LUT P1, RZ, R0, 0x7fffff, RZ, 0xc0, !PT ;  /* 0x007fffff00ff7812 */ /* 0x000fe4000782c0ff */
[----:B------:R-:W-:-:S04]  /*37f0*/  SEL R8, RZ, 0x1, !P0 ;  /* 0x00000001ff087807 */ /* 0x000fc80004000000 */
[----:B------:R-:W-:-:S04]  /*3800*/  IADD3 R8, PT, PT, -R8, RZ, RZ ;  /* 0x000000ff08087210 */ /* 0x000fc80007ffe1ff */
[----:B------:R-:W-:-:S13]  /*3810*/  ISETP.GE.AND P0, PT, R8, RZ, PT ;  /* 0x000000ff0800720c */ /* 0x000fda0003f06270 */
[----:B------:R-:W-:-:S05]  /*3820*/  @!P0 VIADD R7, R7, 0x1 ;  /* 0x0000000107078836 */ /* 0x000fca0000000000 */
[----:B------:R-:W-:-:S04]  /*3830*/  @!P1 SHF.L.U32 R7, R7, 0x1, RZ ;  /* 0x0000000107079819 */ /* 0x000fc800000006ff */
[----:B------:R-:W-:Y:S01]  /*3840*/  LOP3.LUT R9, R7, 0x80000000, R0, 0xf8, !PT ;  /* 0x8000000007097812 */ /* 0x000fe200078ef800 */
[----:B------:R-:W-:Y:S06]  /*3850*/  BRA `(.L_x_153) ;  /* 0x0000000000047947 */ /* 0x000fec0003800000 */
.L_x_154:
[----:B------:R0:W1:Y:S02]  /*3860*/  MUFU.RCP R9, R0 ;  /* 0x0000000000097308 */ /* 0x0000640000001000 */
.L_x_153:
[----:B------:R-:W-:Y:S05]  /*3870*/  BSYNC.RECONVERGENT B4 ;  /* 0x0000000000047941 */ /* 0x000fea0003800200 */
.L_x_151:
[----:B------:R-:W-:Y:S01]  /*3880*/  HFMA2 R11, -RZ, RZ, 0, 0 ;  /* 0x00000000ff0b7431 */ /* 0x000fe200000001ff */
[----:B------:R-:W-:-:S04]  /*3890*/  MOV R10, R2 ;  /* 0x00000002000a7202 */ /* 0x000fc80000000f00 */
[----:B01----:R-:W-:Y:S05]  /*38a0*/  RET.REL.NODEC R10 `(_Z9CoGKerneliiPViPKiPVfS4_S4_S4_) ;  /* 0xffffffc40ad47950 */ /* 0x003fea0003c3ffff */
.L_x_155:
        /* <DEDUP_REMOVED lines=13> */
.L_x_209:


//--------------------- .text._Z21InitializationKernel2iPViPVf --------------------------
	.section	.text._Z21InitializationKernel2iPViPVf,"ax",@progbits
	.align	128
        .global         _Z21InitializationKernel2iPViPVf
        .type           _Z21InitializationKernel2iPViPVf,@function
        .size           _Z21InitializationKernel2iPViPVf,(.L_x_214 - _Z21InitializationKernel2iPViPVf)
        .other          _Z21InitializationKernel2iPViPVf,@"STO_CUDA_ENTRY STV_DEFAULT"
_Z21InitializationKernel2iPViPVf:
.text._Z21InitializationKernel2iPViPVf:
[----:B------:R-:W-:Y:S08]  /*0000*/  LDC R1, c[0x0][0x37c] ;  /* 0x0000df00ff017b82 */ /* 0x000ff00000000800 */
[----:B------:R-:W0:Y:S01]  /*0010*/  LDC.64 R2, c[0x4][0x8] ;  /* 0x01000200ff027b82 */ /* 0x000e220000000a00 */
[----:B------:R-:W0:Y:S01]  /*0020*/  LDCU.64 UR4, c[0x0][0x358] ;  /* 0x00006b00ff0477ac */ /* 0x000e220008000a00 */
[----:B------:R-:W1:Y:S01]  /*0030*/  S2R R9, SR_TID.X ;  /* 0x0000000000097919 */ /* 0x000e620000002100 */
[----:B------:R-:W1:Y:S01]  /*0040*/  S2R R10, SR_CTAID.X ;  /* 0x00000000000a7919 */ /* 0x000e620000002500 */
[----:B------:R-:W1:Y:S01]  /*0050*/  LDCU UR6, c[0x0][0x360] ;  /* 0x00006c00ff0677ac */ /* 0x000e620008000800 */
[----:B------:R-:W2:Y:S01]  /*0060*/  LDCU UR7, c[0x0][0x380] ;  /* 0x00007000ff0777ac */ /* 0x000ea20008000800 */
[----:B0-----:R-:W3:Y:S02]  /*0070*/  LDG.E.CONSTANT R2, desc[UR4][R2.64] ;  /* 0x0000000402027981 */ /* 0x001ee4000c1e9900 */
[----:B------:R-:W0:Y:S01]  /*0080*/  LDC R8, c[0x0][0x370] ;  /* 0x0000dc00ff087b82 */ /* 0x000e220000000800 */
[----:B-1----:R-:W-:-:S02]  /*0090*/  IMAD R5, R10, UR6, R9 ;  /* 0x000000060a057c24 */ /* 0x002fc4000f8e0209 */
[----:B0-----:R-:W-:Y:S01]  /*00a0*/  IMAD R0, R8, UR6, RZ ;  /* 0x0000000608007c24 */ /* 0x001fe2000f8e02ff */
[----:B---3--:R-:W-:-:S05]  /*00b0*/  LOP3.LUT R4, R2, 0xffffffe0, RZ, 0xc0, !PT ;  /* 0xffffffe002047812 */ /* 0x008fca00078ec0ff */
[----:B------:R-:W-:-:S05]  /*00c0*/  IMAD.IADD R5, R4, 0x1, R5 ;  /* 0x0000000104057824 */ /* 0x000fca00078e0205 */
[----:B------:R-:W-:-:S04]  /*00d0*/  ISETP.GE.AND P0, PT, R5, R2, PT ;  /* 0x000000020500720c */ /* 0x000fc80003f06270 */
[----:B------:R-:W-:-:S05]  /*00e0*/  SEL R2, R0, RZ, !P0 ;  /* 0x000000ff00027207 */ /* 0x000fca0004000000 */
[----:B------:R-:W-:-:S05]  /*00f0*/  IMAD.IADD R7, R5, 0x1, R2 ;  /* 0x0000000105077824 */ /* 0x000fca00078e0202 */
[----:B--2---:R-:W-:-:S13]  /*0100*/  ISETP.GE.AND P0, PT, R7, UR7, PT ;  /* 0x0000000707007c0c */ /* 0x004fda000bf06270 */
[----:B------:R-:W-:Y:S05]  /*0110*/  @P0 EXIT ;  /* 0x000000000000094d */ /* 0x000fea0003800000 */
[----:B------:R-:W0:Y:S01]  /*0120*/  I2F.U32.RP R6, R0 ;  /* 0x0000000000067306 */ /* 0x000e220000209000 */
[----:B------:R-:W-:Y:S01]  /*0130*/  IADD3 R5, PT, PT, R8, R10, RZ ;  /* 0x0000000a08057210 */ /* 0x000fe20007ffe0ff */
[----:B------:R-:W-:Y:S01]  /*0140*/  IMAD.IADD R2, R2, 0x1, R9 ;  /* 0x0000000102027824 */ /* 0x000fe200078e0209 */
[----:B------:R-:W-:Y:S01]  /*0150*/  ISETP.NE.U32.AND P2, PT, R0, RZ, PT ;  /* 0x000000ff0000720c */ /* 0x000fe20003f45070 */
[----:B------:R-:W-:Y:S01]  /*0160*/  IMAD.MOV R9, RZ, RZ, -R0 ;  /* 0x000000ffff097224 */ /* 0x000fe200078e0a00 */
[----:B------:R-:W-:Y:S01]  /*0170*/  BSSY.RECONVERGENT B0, `(.L_x_156) ;  /* 0x000002c000007945 */ /* 0x000fe20003800200 */
[----:B------:R-:W-:Y:S02]  /*0180*/  IMAD R5, R5, UR6, R2 ;  /* 0x0000000605057c24 */ /* 0x000fe4000f8e0202 */
[----:B------:R-:W-:-:S03]  /*0190*/  IMAD.MOV.U32 R2, RZ, RZ, RZ ;  /* 0x000000ffff027224 */ /* 0x000fc600078e00ff */
[----:B------:R-:W-:Y:S01]  /*01a0*/  IADD3 R5, PT, PT, R4, R5, RZ ;  /* 0x0000000504057210 */ /* 0x000fe20007ffe0ff */
[----:B0-----:R-:W0:Y:S03]  /*01b0*/  MUFU.RCP R6, R6 ;  /* 0x0000000600067308 */ /* 0x001e260000001000 */
[C---:B------:R-:W-:Y:S02]  /*01c0*/  ISETP.GE.AND P0, PT, R5.reuse, UR7, PT ;  /* 0x0000000705007c0c */ /* 0x040fe4000bf06270 */
[----:B------:R-:W-:Y:S02]  /*01d0*/  VIMNMX R4, PT, PT, R5, UR7, !PT ;  /* 0x0000000705047c48 */ /* 0x000fe4000ffe0100 */
[----:B0-----:R-:W-:Y:S02]  /*01e0*/  IADD3 R3, PT, PT, R6, 0xffffffe, RZ ;  /* 0x0ffffffe06037810 */ /* 0x001fe40007ffe0ff */
[----:B------:R-:W-:-:S04]  /*01f0*/  SEL R6, RZ, 0x1, P0 ;  /* 0x00000001ff067807 */ /* 0x000fc80000000000 */
[----:B------:R-:W0:Y:S01]  /*0200*/  F2I.FTZ.U32.TRUNC.NTZ R3, R3 ;  /* 0x0000000300037305 */ /* 0x000e22000021f000 */
[----:B------:R-:W-:Y:S01]  /*0210*/  IADD3 R5, PT, PT, R4, -R5, -R6 ;  /* 0x8000000504057210 */ /* 0x000fe20007ffe806 */
[----:B0-----:R-:W-:-:S04]  /*0220*/  IMAD R9, R9, R3, RZ ;  /* 0x0000000309097224 */ /* 0x001fc800078e02ff */
[----:B------:R-:W-:-:S06]  /*0230*/  IMAD.HI.U32 R2, R3, R9, R2 ;  /* 0x0000000903027227 */ /* 0x000fcc00078e0002 */
[----:B------:R-:W-:-:S05]  /*0240*/  IMAD.HI.U32 R9, R2, R5, RZ ;  /* 0x0000000502097227 */ /* 0x000fca00078e00ff */
[----:B------:R-:W-:-:S05]  /*0250*/  IADD3 R2, PT, PT, -R9, RZ, RZ ;  /* 0x000000ff09027210 */ /* 0x000fca0007ffe1ff */
[----:B------:R-:W-:Y:S02]  /*0260*/  IMAD R5, R0, R2, R5 ;  /* 0x0000000200057224 */ /* 0x000fe400078e0205 */
[----:B------:R-:W0:Y:S03]  /*0270*/  LDC.64 R2, c[0x0][0x388] ;  /* 0x0000e200ff027b82 */ /* 0x000e260000000a00 */
[----:B------:R-:W-:-:S13]  /*0280*/  ISETP.GE.U32.AND P0, PT, R5, R0, PT ;  /* 0x000000000500720c */ /* 0x000fda0003f06070 */
[----:B------:R-:W-:Y:S01]  /*0290*/  @P0 IMAD.IADD R5, R5, 0x1, -R0 ;  /* 0x0000000105050824 */ /* 0x000fe200078e0a00 */
[----:B------:R-:W-:-:S04]  /*02a0*/  @P0 IADD3 R9, PT, PT, R9, 0x1, RZ ;  /* 0x0000000109090810 */ /* 0x000fc80007ffe0ff */
[-C--:B------:R-:W-:Y:S02]  /*02b0*/  ISETP.GE.U32.AND P1, PT, R5, R0.reuse, PT ;  /* 0x000000000500720c */ /* 0x080fe40003f26070 */
[----:B------:R-:W1:Y:S11]  /*02c0*/  LDC.64 R4, c[0x0][0x390] ;  /* 0x0000e400ff047b82 */ /* 0x000e760000000a00 */
[----:B------:R-:W-:Y:S01]  /*02d0*/  @P1 VIADD R9, R9, 0x1 ;  /* 0x0000000109091836 */ /* 0x000fe20000000000 */
[----:B------:R-:W-:-:S04]  /*02e0*/  @!P2 LOP3.LUT R9, RZ, R0, RZ, 0x33, !PT ;  /* 0x00000000ff09a212 */ /* 0x000fc800078e33ff */
[----:B------:R-:W-:-:S04]  /*02f0*/  IADD3 R6, PT, PT, R6, R9, RZ ;  /* 0x0000000906067210 */ /* 0x000fc80007ffe0ff */
[C---:B------:R-:W-:Y:S02]  /*0300*/  LOP3.LUT R8, R6.reuse, 0x3, RZ, 0xc0, !PT ;  /* 0x0000000306087812 */ /* 0x040fe400078ec0ff */
[----:B------:R-:W-:Y:S02]  /*0310*/  ISETP.GE.U32.AND P1, PT, R6, 0x3, PT ;  /* 0x000000030600780c */ /* 0x000fe40003f26070 */
[----:B------:R-:W-:-:S13]  /*0320*/  ISETP.NE.AND P0, PT, R8, 0x3, PT ;  /* 0x000000030800780c */ /* 0x000fda0003f05270 */
[----:B0-----:R-:W-:Y:S05]  /*0330*/  @!P0 BRA `(.L_x_157) ;  /* 0x00000000003c8947 */ /* 0x001fea0003800000 */
[----:B------:R-:W0:Y:S01]  /*0340*/  LDC.64 R12, c[0x0][0x388] ;  /* 0x0000e200ff0c7b82 */ /* 0x000e220000000a00 */
[----:B------:R-:W-:Y:S02]  /*0350*/  VIADD R6, R6, 0x1 ;  /* 0x0000000106067836 */ /* 0x000fe40000000000 */
[----:B------:R-:W-:Y:S02]  /*0360*/  HFMA2 R17, -RZ, RZ, -1.875, 0 ;  /* 0xbf800000ff117431 */ /* 0x000fe400000001ff */
[----:B------:R-:W-:Y:S01]  /*0370*/  IMAD.MOV.U32 R19, RZ, RZ, -0x1 ;  /* 0xffffffffff137424 */ /* 0x000fe200078e00ff */
[----:B------:R-:W-:Y:S02]  /*0380*/  LOP3.LUT R6, R6, 0x3, RZ, 0xc0, !PT ;  /* 0x0000000306067812 */ /* 0x000fe400078ec0ff */
[----:B------:R-:W2:Y:S02]  /*0390*/  LDC.64 R14, c[0x0][0x390] ;  /* 0x0000e400ff0e7b82 */ /* 0x000ea40000000a00 */
[----:B------:R-:W-:-:S07]  /*03a0*/  IADD3 R6, PT, PT, -R6, RZ, RZ ;  /* 0x000000ff06067210 */ /* 0x000fce0007ffe1ff */
.L_x_158:
[----:B--2---:R-:W-:-:S04]  /*03b0*/  IMAD.WIDE R10, R7, 0x4, R14 ;  /* 0x00000004070a7825 */ /* 0x004fc800078e020e */
[----:B0-----:R-:W-:Y:S01]  /*03c0*/  IMAD.WIDE R8, R7, 0x4, R12 ;  /* 0x0000000407087825 */ /* 0x001fe200078e020c */
[----:B------:R3:W-:Y:S01]  /*03d0*/  STG.E.STRONG.SYS desc[UR4][R10.64], R17 ;  /* 0x000000110a007986 */ /* 0x0007e2000c115904 */
[----:B------:R-:W-:Y:S02]  /*03e0*/  IADD3 R7, PT, PT, R0, R7, RZ ;  /* 0x0000000700077210 */ /* 0x000fe40007ffe0ff */
[----:B------:R-:W-:Y:S01]  /*03f0*/  VIADD R6, R6, 0x1 ;  /* 0x0000000106067836 */ /* 0x000fe20000000000 */
[----:B------:R3:W-:Y:S04]  /*0400*/  STG.E.STRONG.SYS desc[UR4][R8.64], R19 ;  /* 0x0000001308007986 */ /* 0x0007e8000c115904 */
[----:B------:R-:W-:-:S13]  /*0410*/  ISETP.NE.AND P0, PT, R6, RZ, PT ;  /* 0x000000ff0600720c */ /* 0x000fda0003f05270 */
[----:B---3--:R-:W-:Y:S05]  /*0420*/  @P0 BRA `(.L_x_158) ;  /* 0xfffffffc00e00947 */ /* 0x008fea000383ffff */
.L_x_157:
[----:B------:R-:W-:Y:S05]  /*0430*/  BSYNC.RECONVERGENT B0 ;  /* 0x0000000000007941 */ /* 0x000fea0003800200 */
.L_x_156:
[----:B------:R-:W-:Y:S05]  /*0440*/  @!P1 EXIT ;  /* 0x000000000000994d */ /* 0x000fea0003800000 */
.L_x_159:
[----:B01----:R-:W-:Y:S01]  /*0450*/  IMAD.WIDE R20, R7, 0x4, R4 ;  /* 0x0000000407147825 */ /* 0x003fe200078e0204 */
[----:B------:R-:W-:-:S03]  /*0460*/  MOV R27, 0xffffffff ;  /* 0xffffffff001b7802 */ /* 0x000fc60000000f00 */
[----:B------:R-:W-:Y:S01]  /*0470*/  IMAD.WIDE R22, R7, 0x4, R2 ;  /* 0x0000000407167825 */ /* 0x000fe200078e0202 */
[----:B------:R-:W-:-:S03]  /*0480*/  LEA R7, R0, R7, 0x2 ;  /* 0x0000000700077211 */ /* 0x000fc600078e10ff */
[----:B------:R-:W-:Y:S01]  /*0490*/  IMAD.WIDE R8, R0, 0x4, R20 ;  /* 0x0000000400087825 */ /* 0x000fe200078e0214 */
[----:B------:R-:W-:-:S03]  /*04a0*/  ISETP.GE.AND P0, PT, R7, UR7, PT ;  /* 0x0000000707007c0c */ /* 0x000fc6000bf06270 */
[----:B------:R-:W-:-:S04]  /*04b0*/  IMAD.WIDE R10, R0, 0x4, R22 ;  /* 0x00000004000a7825 */ /* 0x000fc800078e0216 */
[----:B------:R-:W-:Y:S02]  /*04c0*/  IMAD.MOV.U32 R25, RZ, RZ, -0x40800000 ;  /* 0xbf800000ff197424 */ /* 0x000fe400078e00ff */
[----:B------:R-:W-:-:S03]  /*04d0*/  IMAD.WIDE R12, R0, 0x4, R8 ;  /* 0x00000004000c7825 */ /* 0x000fc600078e0208 */
[----:B------:R0:W-:Y:S01]  /*04e0*/  STG.E.STRONG.SYS desc[UR4][R20.64], R25 ;  /* 0x0000001914007986 */ /* 0x0001e2000c115904 */
[----:B------:R-:W-:-:S03]  /*04f0*/  IMAD.WIDE R14, R0, 0x4, R10 ;  /* 0x00000004000e7825 */ /* 0x000fc600078e020a */
[----:B------:R0:W-:Y:S01]  /*0500*/  STG.E.STRONG.SYS desc[UR4][R22.64], R27 ;  /* 0x0000001b16007986 */ /* 0x0001e2000c115904 */
[----:B------:R-:W-:-:S03]  /*0510*/  IMAD.WIDE R16, R0, 0x4, R12 ;  /* 0x0000000400107825 */ /* 0x000fc600078e020c */
[----:B------:R0:W-:Y:S01]  /*0520*/  STG.E.STRONG.SYS desc[UR4][R8.64], R25 ;  /* 0x0000001908007986 */ /* 0x0001e2000c115904 */
[----:B------:R-:W-:-:S03]  /*0530*/  IMAD.WIDE R18, R0, 0x4, R14 ;  /* 0x0000000400127825 */ /* 0x000fc600078e020e */
[----:B------:R0:W-:Y:S04]  /*0540*/  STG.E.STRONG.SYS desc[UR4][R10.64], R27 ;  /* 0x0000001b0a007986 */ /* 0x0001e8000c115904 */
[----:B------:R0:W-:Y:S04]  /*0550*/  STG.E.STRONG.SYS desc[UR4][R12.64], R25 ;  /* 0x000000190c007986 */ /* 0x0001e8000c115904 */
[----:B------:R0:W-:Y:S04]  /*0560*/  STG.E.STRONG.SYS desc[UR4][R14.64], R27 ;  /* 0x0000001b0e007986 */ /* 0x0001e8000c115904 */
[----:B------:R0:W-:Y:S04]  /*0570*/  STG.E.STRONG.SYS desc[UR4][R16.64], R25 ;  /* 0x0000001910007986 */ /* 0x0001e8000c115904 */
[----:B------:R0:W-:Y:S01]  /*0580*/  STG.E.STRONG.SYS desc[UR4][R18.64], R27 ;  /* 0x0000001b12007986 */ /* 0x0001e2000c115904 */
[----:B------:R-:W-:Y:S05]  /*0590*/  @!P0 BRA `(.L_x_159) ;  /* 0xfffffffc00ac8947 */ /* 0x000fea000383ffff */
[----:B------:R-:W-:Y:S05]  /*05a0*/  EXIT ;  /* 0x000000000000794d */ /* 0x000fea0003800000 */
.L_x_160:
        /* <DEDUP_REMOVED lines=13> */
.L_x_214:


//--------------------- .text._Z18TreeBuildingKerneliiPViPVfS2_S2_ --------------------------
	.section	.text._Z18TreeBuildingKerneliiPViPVfS2_S2_,"ax",@progbits
	.align	128
        .global         _Z18TreeBuildingKerneliiPViPVfS2_S2_
        .type           _Z18TreeBuildingKerneliiPViPVfS2_S2_,@function
        .size           _Z18TreeBuildingKerneliiPViPVfS2_S2_,(.L_x_215 - _Z18TreeBuildingKerneliiPViPVfS2_S2_)
        .other          _Z18TreeBuildingKerneliiPViPVfS2_S2_,@"STO_CUDA_ENTRY STV_DEFAULT"
_Z18TreeBuildingKerneliiPViPVfS2_S2_:
.text._Z18TreeBuildingKerneliiPViPVfS2_S2_:
[----:B------:R-:W-:Y:S08]  /*0000*/  LDC R1, c[0x0][0x37c] ;  /* 0x0000df00ff017b82 */ /* 0x000ff00000000800 */
[----:B------:R-:W0:Y:S01]  /*0010*/  LDC.64 R2, c[0x0][0x390] ;  /* 0x0000e400ff027b82 */ /* 0x000e220000000a00 */
[----:B------:R-:W1:Y:S07]  /*0020*/  LDCU.64 UR6, c[0x0][0x358] ;  /* 0x00006b00ff0677ac */ /* 0x000e6e0008000a00 */
[----:B------:R-:W0:Y:S08]  /*0030*/  LDC.64 R8, c[0x0][0x380] ;  /* 0x0000e000ff087b82 */ /* 0x000e300000000a00 */
[----:B------:R-:W2:Y:S08]  /*0040*/  LDC.64 R4, c[0x0][0x398] ;  /* 0x0000e600ff047b82 */ /* 0x000eb00000000a00 */
[----:B------:R-:W3:Y:S01]  /*0050*/  LDC.64 R6, c[0x0][0x3a0] ;  /* 0x0000e800ff067b82 */ /* 0x000ee20000000a00 */
[----:B0-----:R-:W-:-:S05]  /*0060*/  IMAD.WIDE R2, R8, 0x4, R2 ;  /* 0x0000000408027825 */ /* 0x001fca00078e0202 */
[----:B-1----:R0:W5:Y:S01]  /*0070*/  LDG.E.STRONG.SYS R27, desc[UR6][R2.64] ;  /* 0x00000006021b7981 */ /* 0x002162000c1f5900 */
[----:B--2---:R-:W-:-:S05]  /*0080*/  IMAD.WIDE R4, R8, 0x4, R4 ;  /* 0x0000000408047825 */ /* 0x004fca00078e0204 */
[----:B------:R0:W5:Y:S01]  /*0090*/  LDG.E.STRONG.SYS R26, desc[UR6][R4.64] ;  /* 0x00000006041a7981 */ /* 0x000162000c1f5900 */
[----:B---3--:R-:W-:-:S05]  /*00a0*/  IMAD.WIDE R6, R8, 0x4, R6 ;  /* 0x0000000408067825 */ /* 0x008fca00078e0206 */
[----:B------:R0:W5:Y:S01]  /*00b0*/  LDG.E.STRONG.SYS R25, desc[UR6][R6.64] ;  /* 0x0000000606197981 */ /* 0x000162000c1f5900 */
[----:B------:R-:W1:Y:S01]  /*00c0*/  S2R R11, SR_TID.X ;  /* 0x00000000000b7919 */ /* 0x000e620000002100 */
[----:B------:R-:W1:Y:S01]  /*00d0*/  S2R R0, SR_CTAID.X ;  /* 0x0000000000007919 */ /* 0x000e620000002500 */
[----:B------:R-:W1:Y:S01]  /*00e0*/  LDCU UR4, c[0x0][0x360] ;  /* 0x00006c00ff0477ac */ /* 0x000e620008000800 */
[----:B------:R-:W-:Y:S02]  /*00f0*/  IMAD.MOV.U32 R24, RZ, RZ, 0x1 ;  /* 0x00000001ff187424 */ /* 0x000fe400078e00ff */
[----:B-1----:R-:W-:-:S05]  /*0100*/  IMAD R11, R0, UR4, R11 ;  /* 0x00000004000b7c24 */ /* 0x002fca000f8e020b */
[----:B------:R-:W-:-:S13]  /*0110*/  ISETP.GE.AND P0, PT, R11, R9, PT ;  /* 0x000000090b00720c */ /* 0x000fda0003f06270 */
[----:B0-----:R-:W-:Y:S05]  /*0120*/  @P0 BRA `(.L_x_161) ;  /* 0x0000000800a00947 */ /* 0x001fea0003800000 */
[----:B------:R-:W0:Y:S02]  /*0130*/  LDC.64 R2, c[0x4][0x20] ;  /* 0x01000800ff027b82 */ /* 0x000e240000000a00 */
[----:B0-----:R-:W2:Y:S01]  /*0140*/  LDG.E R2, desc[UR6][R2.64] ;  /* 0x0000000602027981 */ /* 0x001ea2000c1e1900 */
[----:B------:R-:W-:Y:S01]  /*0150*/  PLOP3.LUT P0, PT, PT, PT, PT, 0x80, 0x8 ;  /* 0x000000000008781c */ /* 0x000fe20003f0f070 */
[----:B------:R-:W-:Y:S02]  /*0160*/  IMAD.MOV.U32 R24, RZ, RZ, 0x1 ;  /* 0x00000001ff187424 */ /* 0x000fe400078e00ff */
[----:B--2---:R-:W-:-:S10]  /*0170*/  FMUL R23, R2, 0.5 ;  /* 0x3f00000002177820 */ /* 0x004fd40000400000 */
.L_x_171:
[----:B------:R-:W-:Y:S05]  /*0180*/  YIELD ;  /* 0x0000000000007946 */ /* 0x000fea0003800000 */
[----:B------:R-:W-:Y:S04]  /*0190*/  BSSY.RECONVERGENT B0, `(.L_x_162) ;  /* 0x000001b000007945 */ /* 0x000fe80003800200 */
[----:B------:R-:W-:Y:S05]  /*01a0*/  @!P0 BRA `(.L_x_163) ;  /* 0x0000000000648947 */ /* 0x000fea0003800000 */
[----:B------:R-:W0:Y:S08]  /*01b0*/  LDC.64 R4, c[0x0][0x390] ;  /* 0x0000e400ff047b82 */ /* 0x000e300000000a00 */
[----:B------:R-:W1:Y:S08]  /*01c0*/  LDC.64 R12, c[0x0][0x398] ;  /* 0x0000e600ff0c7b82 */ /* 0x000e700000000a00 */
[----:B------:R-:W2:Y:S01]  /*01d0*/  LDC.64 R14, c[0x0][0x3a0] ;  /* 0x0000e800ff0e7b82 */ /* 0x000ea20000000a00 */
[----:B0-----:R-:W-:-:S05]  /*01e0*/  IMAD.WIDE R4, R11, 0x4, R4 ;  /* 0x000000040b047825 */ /* 0x001fca00078e0204 */
[----:B------:R-:W3:Y:S01]  /*01f0*/  LDG.E.STRONG.SYS R22, desc[UR6][R4.64] ;  /* 0x0000000604167981 */ /* 0x000ee2000c1f5900 */
[----:B-1----:R-:W-:-:S05]  /*0200*/  IMAD.WIDE R12, R11, 0x4, R12 ;  /* 0x000000040b0c7825 */ /* 0x002fca00078e020c */
[----:B------:R-:W4:Y:S01]  /*0210*/  LDG.E.STRONG.SYS R9, desc[UR6][R12.64] ;  /* 0x000000060c097981 */ /* 0x000f22000c1f5900 */
[----:B--2---:R-:W-:-:S05]  /*0220*/  IMAD.WIDE R14, R11, 0x4, R14 ;  /* 0x000000040b0e7825 */ /* 0x004fca00078e020e */
[----:B------:R-:W2:Y:S01]  /*0230*/  LDG.E.STRONG.SYS R8, desc[UR6][R14.64] ;  /* 0x000000060e087981 */ /* 0x000ea2000c1f5900 */
[----:B------:R-:W0:Y:S01]  /*0240*/  LDCU UR4, c[0x0][0x380] ;  /* 0x00007000ff0477ac */ /* 0x000e220008000800 */
[----:B------:R-:W-:Y:S02]  /*0250*/  IMAD.MOV.U32 R7, RZ, RZ, 0x1 ;  /* 0x00000001ff077424 */ /* 0x000fe400078e00ff */
[----:B------:R-:W-:Y:S02]  /*0260*/  IMAD.MOV.U32 R6, RZ, RZ, R23 ;  /* 0x000000ffff067224 */ /* 0x000fe400078e0017 */
[----:B0-----:R-:W-:Y:S01]  /*0270*/  IMAD.U32 R21, RZ, RZ, UR4 ;  /* 0x00000004ff157e24 */ /* 0x001fe2000f8e00ff */
[----:B---3-5:R-:W-:Y:S02]  /*0280*/  FSETP.GEU.AND P0, PT, R27, R22, PT ;  /* 0x000000161b00720b */ /* 0x028fe40003f0e000 */
[----:B----4-:R-:W-:Y:S02]  /*0290*/  FSETP.GEU.AND P1, PT, R26, R9, PT ;  /* 0x000000091a00720b */ /* 0x010fe40003f2e000 */
[----:B------:R-:W-:-:S02]  /*02a0*/  SEL R20, RZ, 0x1, P0 ;  /* 0x00000001ff147807 */ /* 0x000fc40000000000 */
[----:B--2---:R-:W-:Y:S02]  /*02b0*/  FSETP.GEU.AND P2, PT, R25, R8, PT ;  /* 0x000000081900720b */ /* 0x004fe40003f4e000 */
[CC--:B------:R-:W-:Y:S02]  /*02c0*/  FSEL R4, R23.reuse, -R23.reuse, !P0 ;  /* 0x8000001717047208 */ /* 0x0c0fe40004000000 */
[----:B------:R-:W-:-:S05]  /*02d0*/  FSEL R3, R23, -R23, !P1 ;  /* 0x8000001717037208 */ /* 0x000fca0004800000 */
[----:B------:R-:W-:Y:S02]  /*02e0*/  @!P1 IADD3 R20, PT, PT, R20, 0x2, RZ ;  /* 0x0000000214149810 */ /* 0x000fe40007ffe0ff */
[----:B------:R-:W-:Y:S01]  /*02f0*/  FSEL R10, R23, -R23, !P2 ;  /* 0x80000017170a7208 */ /* 0x000fe20005000000 */
[----:B------:R-:W-:Y:S01]  /*0300*/  FADD R5, R27, R4 ;  /* 0x000000041b057221 */ /* 0x000fe20000000000 */
[----:B------:R-:W-:Y:S01]  /*0310*/  FADD R4, R26, R3 ;  /* 0x000000031a047221 */ /* 0x000fe20000000000 */
[----:B------:R-:W-:Y:S02]  /*0320*/  @!P2 VIADD R20, R20, 0x4 ;  /* 0x000000041414a836 */ /* 0x000fe40000000000 */
[----:B------:R-:W-:-:S07]  /*0330*/  FADD R3, R25, R10 ;  /* 0x0000000a19037221 */ /* 0x000fce0000000000 */
.L_x_163:
[----:B------:R-:W-:Y:S05]  /*0340*/  BSYNC.RECONVERGENT B0 ;  /* 0x0000000000007941 */ /* 0x000fea0003800200 */
.L_x_162:
[----:B------:R-:W0:Y:S01]  /*0350*/  LDCU.64 UR4, c[0x0][0x388] ;  /* 0x00007100ff0477ac */ /* 0x000e220008000a00 */
[----:B------:R-:W-:Y:S01]  /*0360*/  LEA R13, R21, R20, 0x3 ;  /* 0x00000014150d7211 */ /* 0x000fe200078e18ff */
[----:B------:R-:W1:Y:S01]  /*0370*/  LDC R19, c[0x0][0x384] ;  /* 0x0000e100ff137b82 */ /* 0x000e620000000800 */
[----:B0-----:R-:W-:Y:S02]  /*0380*/  IMAD.U32 R14, RZ, RZ, UR4 ;  /* 0x00000004ff0e7e24 */ /* 0x001fe4000f8e00ff */
[----:B------:R-:W-:Y:S02]  /*0390*/  IMAD.U32 R15, RZ, RZ, UR5 ;  /* 0x00000005ff0f7e24 */ /* 0x000fe4000f8e00ff */
[----:B------:R-:W-:-:S06]  /*03a0*/  IMAD.WIDE R12, R13, 0x4, R14 ;  /* 0x000000040d0c7825 */ /* 0x000fcc00078e020e */
[----:B------:R-:W1:Y:S01]  /*03b0*/  LDG.E.STRONG.SYS R12, desc[UR6][R12.64] ;  /* 0x000000060c0c7981 */ /* 0x000e62000c1f5900 */
[----:B------:R-:W-:Y:S01]  /*03c0*/  BSSY B0, `(.L_x_164) ;  /* 0x000001c000007945 */ /* 0x000fe20003800000 */
[----:B------:R-:W-:Y:S02]  /*03d0*/  PLOP3.LUT P1, PT, PT, PT, PT, 0x8, 0x80 ;  /* 0x000000000080781c */ /* 0x000fe40003f2e170 */
[----:B------:R-:W-:Y:S02]  /*03e0*/  PLOP3.LUT P0, PT, PT, PT, PT, 0x8, 0x80 ;  /* 0x000000000080781c */ /* 0x000fe40003f0e170 */
[----:B-1----:R-:W-:-:S13]  /*03f0*/  ISETP.GE.AND P2, PT, R12, R19, PT ;  /* 0x000000130c00720c */ /* 0x002fda0003f46270 */
[----:B------:R-:W-:Y:S05]  /*0400*/  @!P2 BRA `(.L_x_165) ;  /* 0x00000000005ca947 */ /* 0x000fea0003800000 */
[----:B------:R-:W-:Y:S01]  /*0410*/  BSSY B1, `(.L_x_165) ;  /* 0x0000016000017945 */ /* 0x000fe20003800000 */
.L_x_166:
[----:B------:R-:W-:Y:S01]  /*0420*/  FSETP.GEU.AND P3, PT, R4, R9, PT ;  /* 0x000000090400720b */ /* 0x000fe20003f6e000 */
[----:B------:R-:W-:Y:S01]  /*0430*/  IMAD.MOV.U32 R21, RZ, RZ, R12 ;  /* 0x000000ffff157224 */ /* 0x000fe200078e000c */
[----:B------:R-:W-:Y:S02]  /*0440*/  FSETP.GEU.AND P2, PT, R5, R22, PT ;  /* 0x000000160500720b */ /* 0x000fe40003f4e000 */
[----:B------:R-:W-:Y:S02]  /*0450*/  FSETP.GEU.AND P4, PT, R3, R8, PT ;  /* 0x000000080300720b */ /* 0x000fe40003f8e000 */
[----:B------:R-:W-:-:S07]  /*0460*/  SEL R20, RZ, 0x1, P2 ;  /* 0x00000001ff147807 */ /* 0x000fce0001000000 */
[----:B------:R-:W-:-:S05]  /*0470*/  @!P3 VIADD R20, R20, 0x2 ;  /* 0x000000021414b836 */ /* 0x000fca0000000000 */
[----:B------:R-:W-:-:S05]  /*0480*/  @!P4 IADD3 R20, PT, PT, R20, 0x4, RZ ;  /* 0x000000041414c810 */ /* 0x000fca0007ffe0ff */
[----:B------:R-:W-:-:S04]  /*0490*/  IMAD R17, R12, 0x8, R20 ;  /* 0x000000080c117824 */ /* 0x000fc800078e0214 */
[----:B------:R-:W-:-:S05]  /*04a0*/  IMAD.WIDE R16, R17, 0x4, R14 ;  /* 0x0000000411107825 */ /* 0x000fca00078e020e */
[----:B------:R-:W2:Y:S01]  /*04b0*/  LDG.E.STRONG.SYS R12, desc[UR6][R16.64] ;  /* 0x00000006100c7981 */ /* 0x000ea2000c1f5900 */
[----:B------:R-:W-:Y:S01]  /*04c0*/  FMUL R6, R6, 0.5 ;  /* 0x3f00000006067820 */ /* 0x000fe20000400000 */
[----:B------:R-:W-:Y:S05]  /*04d0*/  YIELD ;  /* 0x0000000000007946 */ /* 0x000fea0003800000 */
[CC--:B------:R-:W-:Y:S01]  /*04e0*/  FSEL R10, R6.reuse, -R6.reuse, !P2 ;  /* 0x80000006060a7208 */ /* 0x0c0fe20005000000 */
[----:B------:R-:W-:Y:S01]  /*04f0*/  VIADD R7, R7, 0x1 ;  /* 0x0000000107077836 */ /* 0x000fe20000000000 */
[CC--:B------:R-:W-:Y:S02]  /*0500*/  FSEL R13, R6.reuse, -R6.reuse, !P3 ;  /* 0x80000006060d7208 */ /* 0x0c0fe40005800000 */
[----:B------:R-:W-:Y:S01]  /*0510*/  FSEL R18, R6, -R6, !P4 ;  /* 0x8000000606127208 */ /* 0x000fe20006000000 */
[----:B------:R-:W-:-:S02]  /*0520*/  FADD R5, R10, R5 ;  /* 0x000000050a057221 */ /* 0x000fc40000000000 */
[----:B------:R-:W-:Y:S02]  /*0530*/  FADD R4, R13, R4 ;  /* 0x000000040d047221 */ /* 0x000fe40000000000 */
[----:B------:R-:W-:Y:S01]  /*0540*/  FADD R3, R18, R3 ;  /* 0x0000000312037221 */ /* 0x000fe20000000000 */
[----:B--2---:R-:W-:-:S13]  /*0550*/  ISETP.GE.AND P2, PT, R12, R19, PT ;  /* 0x000000130c00720c */ /* 0x004fda0003f46270 */
[----:B------:R-:W-:Y:S05]  /*0560*/  @P2 BRA `(.L_x_166) ;  /* 0xfffffffc00ac2947 */ /* 0x000fea000383ffff */
[----:B------:R-:W-:Y:S05]  /*0570*/  BSYNC B1 ;  /* 0x0000000000017941 */ /* 0x000fea0003800000 */
.L_x_165:
[----:B------:R-:W-:Y:S05]  /*0580*/  BSYNC B0 ;  /* 0x0000000000007941 */ /* 0x000fea0003800000 */
.L_x_164:
[----:B------:R-:W-:-:S13]  /*0590*/  ISETP.NE.AND P2, PT, R12, -0x2, PT ;  /* 0xfffffffe0c00780c */ /* 0x000fda0003f45270 */
[----:B------:R-:W-:Y:S05]  /*05a0*/  @!P2 BRA `(.L_x_167) ;  /* 0x000000040064a947 */ /* 0x000fea0003800000 */
[----:B------:R-:W-:Y:S02]  /*05b0*/  ISETP.NE.AND P2, PT, R12, -0x1, PT ;  /* 0xffffffff0c00780c */ /* 0x000fe40003f45270 */
[----:B------:R-:W-:-:S11]  /*05c0*/  LEA R2, R21, R20, 0x3 ;  /* 0x0000001415027211 */ /* 0x000fd600078e18ff */
[----:B------:R-:W-:Y:S05]  /*05d0*/  @P2 BRA `(.L_x_168) ;  /* 0x00000000002c2947 */ /* 0x000fea0003800000 */
[----:B------:R-:W-:Y:S02]  /*05e0*/  IMAD.MOV.U32 R10, RZ, RZ, -0x1 ;  /* 0xffffffffff0a7424 */ /* 0x000fe400078e00ff */
[----:B------:R-:W-:-:S05]  /*05f0*/  IMAD.WIDE R12, R2, 0x4, R14 ;  /* 0x00000004020c7825 */ /* 0x000fca00078e020e */
[----:B------:R-:W2:Y:S02]  /*0600*/  ATOMG.E.CAS.STRONG.GPU PT, R10, [R12], R10, R11 ;  /* 0x0000000a0c0a73a9 */ /* 0x000ea400001ee10b */
[----:B--2---:R-:W-:-:S13]  /*0610*/  ISETP.NE.AND P2, PT, R10, -0x1, PT ;  /* 0xffffffff0a00780c */ /* 0x004fda0003f45270 */
[----:B------:R-:W-:Y:S05]  /*0620*/  @P2 BRA `(.L_x_167) ;  /* 0x0000000400442947 */ /* 0x000fea0003800000 */
[----:B------:R-:W0:Y:S01]  /*0630*/  LDCU UR4, c[0x0][0x360] ;  /* 0x00006c00ff0477ac */ /* 0x000e220008000800 */
[----:B------:R-:W0:Y:S01]  /*0640*/  LDC R10, c[0x0][0x370] ;  /* 0x0000dc00ff0a7b82 */ /* 0x000e220000000800 */
[----:B------:R-:W-:Y:S02]  /*0650*/  PLOP3.LUT P0, PT, PT, PT, PT, 0x80, 0x8 ;  /* 0x000000000008781c */ /* 0x000fe40003f0f070 */
[----:B------:R-:W-:Y:S01]  /*0660*/  VIMNMX R24, PT, PT, R24, R7, !PT ;  /* 0x0000000718187248 */ /* 0x000fe20007fe0100 */
[----:B0-----:R-:W-:Y:S01]  /*0670*/  IMAD R11, R10, UR4, R11 ;  /* 0x000000040a0b7c24 */ /* 0x001fe2000f8e020b */
[----:B------:R-:W-:Y:S09]  /*0680*/  BRA `(.L_x_167) ;  /* 0x00000004002c7947 */ /* 0x000ff20003800000 */
.L_x_168:
[----:B------:R-:W-:Y:S02]  /*0690*/  IMAD.MOV.U32 R13, RZ, RZ, -0x2 ;  /* 0xfffffffeff0d7424 */ /* 0x000fe400078e00ff */
[----:B------:R-:W-:-:S05]  /*06a0*/  IMAD.WIDE R16, R2, 0x4, R14 ;  /* 0x0000000402107825 */ /* 0x000fca00078e020e */
[----:B------:R-:W2:Y:S02]  /*06b0*/  ATOMG.E.CAS.STRONG.GPU PT, R13, [R16], R12, R13 ;  /* 0x0000000c100d73a9 */ /* 0x000ea400001ee10d */
[----:B--2---:R-:W-:-:S13]  /*06c0*/  ISETP.NE.AND P2, PT, R12, R13, PT ;  /* 0x0000000d0c00720c */ /* 0x004fda0003f45270 */
[----:B------:R-:W-:Y:S05]  /*06d0*/  @P2 BRA `(.L_x_167) ;  /* 0x0000000400182947 */ /* 0x000fea0003800000 */
[----:B------:R-:W0:Y:S01]  /*06e0*/  LDC.64 R16, c[0x4][0x8] ;  /* 0x01000200ff107b82 */ /* 0x000e220000000a00 */
[----:B------:R-:W-:Y:S01]  /*06f0*/  BSSY B0, `(.L_x_169) ;  /* 0x000003c000007945 */ /* 0x000fe20003800000 */
[----:B------:R-:W-:-:S07]  /*0700*/  MOV R0, 0xffffffff ;  /* 0xffffffff00007802 */ /* 0x000fce0000000f00 */
.L_x_170:
[----:B------:R-:W1:Y:S01]  /*0710*/  S2R R13, SR_LANEID ;  /* 0x00000000000d7919 */ /* 0x000e620000000000 */
[----:B------:R-:W-:Y:S05]  /*0720*/  YIELD ;  /* 0x0000000000007946 */ /* 0x000fea0003800000 */
[----:B------:R-:W-:Y:S01]  /*0730*/  VOTEU.ANY UR4, UPT, PT ;  /* 0x0000000000047886 */ /* 0x000fe200038e0100 */
[----:B------:R-:W2:Y:S01]  /*0740*/  S2R R18, SR_LTMASK ;  /* 0x0000000000127919 */ /* 0x000ea20000003900 */
[----:B------:R-:W1:Y:S01]  /*0750*/  FLO.U32 R10, UR4 ;  /* 0x00000004000a7d00 */ /* 0x000e6200080e0000 */
[----:B------:R-:W-:Y:S01]  /*0760*/  UPOPC UR5, UR4 ;  /* 0x00000004000572bf */ /* 0x000fe20008000000 */
[----:B------:R-:W3:Y:S05]  /*0770*/  LDC.64 R14, c[0x0][0x388] ;  /* 0x0000e200ff0e7b82 */ /* 0x000eea0000000a00 */
[----:B------:R-:W-:Y:S01]  /*0780*/  IMAD R29, RZ, RZ, -UR5 ;  /* 0x80000005ff1d7e24 */ /* 0x000fe2000f8e02ff */
[----:B-1----:R-:W-:-:S13]  /*0790*/  ISETP.EQ.U32.AND P0, PT, R10, R13, PT ;  /* 0x0000000d0a00720c */ /* 0x002fda0003f02070 */
[----:B0-----:R-:W4:Y:S01]  /*07a0*/  @P0 ATOMG.E.ADD.STRONG.GPU PT, R29, desc[UR6][R16.64], R29 ;  /* 0x8000001d101d09a8 */ /* 0x001f2200081ef106 */
[----:B--2---:R-:W-:Y:S02]  /*07b0*/  LOP3.LUT R28, R18, UR4, RZ, 0xc0, !PT ;  /* 0x00000004121c7c12 */ /* 0x004fe4000f8ec0ff */
[----:B------:R-:W-:-:S04]  /*07c0*/  ISETP.NE.AND P0, PT, R0, -0x1, PT ;  /* 0xffffffff0000780c */ /* 0x000fc80003f05270 */
[----:B------:R-:W0:Y:S09]  /*07d0*/  POPC R28, R28 ;  /* 0x0000001c001c7309 */ /* 0x000e320000000000 */
[----:B------:R-:W-:Y:S02]  /*07e0*/  @P0 IMAD R19, R21, 0x8, R20 ;  /* 0x0000000815130824 */ /* 0x000fe400078e0214 */
[----:B------:R-:W1:Y:S02]  /*07f0*/  LDC.64 R20, c[0x0][0x390] ;  /* 0x0000e400ff147b82 */ /* 0x000e640000000a00 */
[----:B---3--:R-:W-:-:S04]  /*0800*/  @P0 IMAD.WIDE R18, R19, 0x4, R14 ;  /* 0x0000000413120825 */ /* 0x008fc800078e020e */
[C---:B-1----:R-:W-:Y:S01]  /*0810*/  IMAD.WIDE R20, R12.reuse, 0x4, R20 ;  /* 0x000000040c147825 */ /* 0x042fe200078e0214 */
[----:B----4-:R-:W0:Y:S02]  /*0820*/  SHFL.IDX PT, R13, R29, R10, 0x1f ;  /* 0x00001f0a1d0d7589 */ /* 0x010e2400000e0000 */
[----:B0-----:R-:W-:Y:S02]  /*0830*/  IADD3 R13, PT, PT, R13, -0x1, -R28 ;  /* 0xffffffff0d0d7810 */ /* 0x001fe40007ffe81c */
[----:B------:R-:W0:Y:S03]  /*0840*/  LDC.64 R28, c[0x0][0x3a0] ;  /* 0x0000e800ff1c7b82 */ /* 0x000e260000000a00 */
[----:B------:R1:W-:Y:S04]  /*0850*/  @P0 STG.E.STRONG.SYS desc[UR6][R18.64], R13 ;  /* 0x0000000d12000986 */ /* 0x0003e8000c115906 */
[----:B------:R-:W2:Y:S01]  /*0860*/  LDG.E.STRONG.SYS R20, desc[UR6][R20.64] ;  /* 0x0000000614147981 */ /* 0x000ea2000c1f5900 */
[----:B-1----:R-:W1:Y:S01]  /*0870*/  LDC.64 R18, c[0x0][0x398] ;  /* 0x0000e600ff127b82 */ /* 0x002e620000000a00 */
[----:B0-----:R-:W-:-:S04]  /*0880*/  IMAD.WIDE R28, R12, 0x4, R28 ;  /* 0x000000040c1c7825 */ /* 0x001fc800078e021c */
[----:B-1----:R-:W-:-:S05]  /*0890*/  IMAD.WIDE R18, R12, 0x4, R18 ;  /* 0x000000040c127825 */ /* 0x002fca00078e0212 */
[----:B------:R0:W3:Y:S04]  /*08a0*/  LDG.E.STRONG.SYS R10, desc[UR6][R18.64] ;  /* 0x00000006120a7981 */ /* 0x0000e8000c1f5900 */
[----:B------:R-:W4:Y:S01]  /*08b0*/  LDG.E.STRONG.SYS R28, desc[UR6][R28.64] ;  /* 0x000000061c1c7981 */ /* 0x000f22000c1f5900 */
[----:B------:R-:W-:Y:S02]  /*08c0*/  FSETP.GEU.AND P0, PT, R4, R9, PT ;  /* 0x000000090400720b */ /* 0x000fe40003f0e000 */
[----:B------:R-:W-:Y:S02]  /*08d0*/  FSETP.GEU.AND P4, PT, R3, R8, PT ;  /* 0x000000080300720b */ /* 0x000fe40003f8e000 */
[----:B--2---:R-:W-:-:S04]  /*08e0*/  FSETP.GEU.AND P3, PT, R5, R20, PT ;  /* 0x000000140500720b */ /* 0x004fc80003f6e000 */
[----:B0-----:R-:W-:Y:S02]  /*08f0*/  SEL R18, RZ, 0x1, P3 ;  /* 0x00000001ff127807 */ /* 0x001fe40001800000 */
[----:B------:R-:W-:Y:S02]  /*0900*/  FSETP.GEU.AND P3, PT, R5, R22, PT ;  /* 0x000000160500720b */ /* 0x000fe40003f6e000 */
[----:B---3--:R-:W-:Y:S02]  /*0910*/  FSETP.GEU.AND P1, PT, R4, R10, PT ;  /* 0x0000000a0400720b */ /* 0x008fe40003f2e000 */
[----:B----4-:R-:W-:Y:S02]  /*0920*/  FSETP.GEU.AND P2, PT, R3, R28, PT ;  /* 0x0000001c0300720b */ /* 0x010fe40003f4e000 */
[----:B------:R-:W-:-:S09]  /*0930*/  SEL R10, RZ, 0x1, P3 ;  /* 0x00000001ff0a7807 */ /* 0x000fd20001800000 */
[----:B------:R-:W-:Y:S01]  /*0940*/  @!P1 IADD3 R18, PT, PT, R18, 0x2, RZ ;  /* 0x0000000212129810 */ /* 0x000fe20007ffe0ff */
[----:B------:R-:W-:-:S04]  /*0950*/  @!P0 VIADD R10, R10, 0x2 ;  /* 0x000000020a0a8836 */ /* 0x000fc80000000000 */
[----:B------:R-:W-:Y:S02]  /*0960*/  @!P2 VIADD R18, R18, 0x4 ;  /* 0x000000041212a836 */ /* 0x000fe40000000000 */
[----:B------:R-:W-:-:S03]  /*0970*/  @!P4 VIADD R10, R10, 0x4 ;  /* 0x000000040a0ac836 */ /* 0x000fc60000000000 */
[C---:B------:R-:W-:Y:S01]  /*0980*/  LEA R21, R13.reuse, R18, 0x3 ;  /* 0x000000120d157211 */ /* 0x040fe200078e18ff */
[----:B------:R-:W-:-:S04]  /*0990*/  IMAD R19, R13, 0x8, R10 ;  /* 0x000000080d137824 */ /* 0x000fc800078e020a */
[----:B------:R-:W-:-:S04]  /*09a0*/  IMAD.WIDE R20, R21, 0x4, R14 ;  /* 0x0000000415147825 */ /* 0x000fc800078e020e */
[----:B------:R-:W-:Y:S01]  /*09b0*/  IMAD.WIDE R18, R19, 0x4, R14 ;  /* 0x0000000413127825 */ /* 0x000fe200078e020e */
[----:B------:R0:W-:Y:S04]  /*09c0*/  STG.E.STRONG.SYS desc[UR6][R20.64], R12 ;  /* 0x0000000c14007986 */ /* 0x0001e8000c115906 */
[----:B0-----:R-:W2:Y:S01]  /*09d0*/  LDG.E.STRONG.SYS R12, desc[UR6][R18.64] ;  /* 0x00000006120c7981 */ /* 0x001ea2000c1f5900 */
[----:B------:R-:W-:-:S05]  /*09e0*/  FMUL R6, R6, 0.5 ;  /* 0x3f00000006067820 */ /* 0x000fca0000400000 */
[CC--:B------:R-:W-:Y:S02]  /*09f0*/  FSEL R29, R6.reuse, -R6.reuse, !P0 ;  /* 0x80000006061d7208 */ /* 0x0c0fe40004000000 */
[----:B------:R-:W-:-:S05]  /*0a00*/  FSEL R28, R6, -R6, !P3 ;  /* 0x80000006061c7208 */ /* 0x000fca0005800000 */
[----:B------:R-:W-:Y:S01]  /*0a10*/  FADD R5, R28, R5 ;  /* 0x000000051c057221 */ /* 0x000fe20000000000 */
[----:B------:R-:W-:Y:S01]  /*0a20*/  FSEL R28, R6, -R6, !P4 ;  /* 0x80000006061c7208 */ /* 0x000fe20006000000 */
[----:B------:R-:W-:Y:S01]  /*0a30*/  FADD R4, R29, R4 ;  /* 0x000000041d047221 */ /* 0x000fe20000000000 */
[----:B------:R-:W-:Y:S01]  /*0a40*/  IADD3 R7, PT, PT, R7, 0x1, RZ ;  /* 0x0000000107077810 */ /* 0x000fe20007ffe0ff */
[----:B------:R-:W-:Y:S01]  /*0a50*/  IMAD.MOV.U32 R20, RZ, RZ, R10 ;  /* 0x000000ffff147224 */ /* 0x000fe200078e000a */
[----:B------:R-:W-:Y:S01]  /*0a60*/  VIMNMX R0, PT, PT, R13, R0, !PT ;  /* 0x000000000d007248 */ /* 0x000fe20007fe0100 */
[----:B------:R-:W-:Y:S01]  /*0a70*/  FADD R3, R28, R3 ;  /* 0x000000031c037221 */ /* 0x000fe20000000000 */
[----:B------:R-:W-:Y:S01]  /*0a80*/  IMAD.MOV.U32 R21, RZ, RZ, R13 ;  /* 0x000000ffff157224 */ /* 0x000fe200078e000d */
[----:B--2---:R-:W-:-:S13]  /*0a90*/  ISETP.GT.AND P0, PT, R12, -0x1, PT ;  /* 0xffffffff0c00780c */ /* 0x004fda0003f04270 */
[----:B------:R-:W-:Y:S05]  /*0aa0*/  @P0 BRA `(.L_x_170) ;  /* 0xfffffffc00180947 */ /* 0x000fea000383ffff */
[----:B------:R-:W-:Y:S05]  /*0ab0*/  BSYNC B0 ;  /* 0x0000000000007941 */ /* 0x000fea0003800000 */
.L_x_169:
[----:B------:R-:W0:Y:S01]  /*0ac0*/  LDCU UR4, c[0x0][0x360] ;  /* 0x00006c00ff0477ac */ /* 0x000e220008000800 */
[----:B------:R-:W0:Y:S01]  /*0ad0*/  LDC R10, c[0x0][0x370] ;  /* 0x0000dc00ff0a7b82 */ /* 0x000e220000000800 */
[----:B------:R0:W-:Y:S01]  /*0ae0*/  STG.E.STRONG.SYS desc[UR6][R18.64], R11 ;  /* 0x0000000b12007986 */ /* 0x0001e2000c115906 */
[----:B------:R-:W-:Y:S02]  /*0af0*/  PLOP3.LUT P0, PT, PT, PT, PT, 0x80, 0x8 ;  /* 0x000000000008781c */ /* 0x000fe40003f0f070 */
[----:B------:R-:W-:Y:S02]  /*0b00*/  PLOP3.LUT P1, PT, PT, PT, PT, 0x80, 0x8 ;  /* 0x000000000008781c */ /* 0x000fe40003f2f070 */
[----:B------:R-:W-:Y:S02]  /*0b10*/  VIMNMX R24, PT, PT, R24, R7, !PT ;  /* 0x0000000718187248 */ /* 0x000fe40007fe0100 */
[----:B------:R-:W-:Y:S01]  /*0b20*/  MOV R21, R13 ;  /* 0x0000000d00157202 */ /* 0x000fe20000000f00 */
[----:B0-----:R-:W-:-:S08]  /*0b30*/  IMAD R11, R10, UR4, R11 ;  /* 0x000000040a0b7c24 */ /* 0x001fd0000f8e020b */
.L_x_167:
[----:B------:R-:W-:Y:S05]  /*0b40*/  WARPSYNC.ALL ;  /* 0x0000000000007948 */ /* 0x000fea0003800000 */
[----:B------:R-:W-:Y:S01]  /*0b50*/  BAR.SYNC.DEFER_BLOCKING 0x0 ;  /* 0x0000000000007b1d */ /* 0x000fe20000010000 */
[----:B------:R-:W-:-:S05]  /*0b60*/  @P1 IMAD.WIDE R14, R2, 0x4, R14 ;  /* 0x00000004020e1825 */ /* 0x000fca00078e020e */
[----:B------:R-:W0:Y:S01]  /*0b70*/  LDCU UR4, c[0x0][0x384] ;  /* 0x00007080ff0477ac */ /* 0x000e220008000800 */
[----:B------:R1:W-:Y:S01]  /*0b80*/  @P1 STG.E.STRONG.SYS desc[UR6][R14.64], R0 ;  /* 0x000000000e001986 */ /* 0x0003e2000c115906 */
[----:B0-----:R-:W-:-:S13]  /*0b90*/  ISETP.GE.AND P1, PT, R11, UR4, PT ;  /* 0x000000040b007c0c */ /* 0x001fda000bf26270 */
[----:B-1----:R-:W-:Y:S05]  /*0ba0*/  @!P1 BRA `(.L_x_171) ;  /* 0xfffffff400749947 */ /* 0x002fea000383ffff */
.L_x_161:
[----:B------:R-:W0:Y:S01]  /*0bb0*/  S2R R0, SR_LANEID ;  /* 0x0000000000007919 */ /* 0x000e220000000000 */
[----:B------:R-:W1:Y:S01]  /*0bc0*/  LDC.64 R2, c[0x4][0x10] ;  /* 0x01000400ff027b82 */ /* 0x000e620000000a00 */
[----:B------:R-:W-:Y:S01]  /*0bd0*/  VOTEU.ANY UR4, UPT, PT ;  /* 0x0000000000047886 */ /* 0x000fe200038e0100 */
[----:B------:R-:W-:Y:S01]  /*0be0*/  CREDUX.MAX.S32 UR5, R24 ;  /* 0x00000000180572cc */ /* 0x000fe20000000200 */
[----:B------:R-:W-:-:S12]  /*0bf0*/  UFLO.U32 UR4, UR4 ;  /* 0x00000004000472bd */ /* 0x000fd800080e0000 */
[----:B------:R-:W-:Y:S01]  /*0c00*/  IMAD.U32 R5, RZ, RZ, UR5 ;  /* 0x00000005ff057e24 */ /* 0x000fe2000f8e00ff */
[----:B0-----:R-:W-:-:S13]  /*0c10*/  ISETP.EQ.U32.AND P0, PT, R0, UR4, PT ;  /* 0x0000000400007c0c */ /* 0x001fda000bf02070 */
[----:B-1----:R-:W-:Y:S01]  /*0c20*/  @P0 REDG.E.MAX.S32.STRONG.GPU desc[UR6][R2.64], R5 ;  /* 0x000000050200098e */ /* 0x002fe2000d12e306 */
[----:B------:R-:W-:Y:S05]  /*0c30*/  EXIT ;  /* 0x000000000000794d */ /* 0x000fea0003800000 */
.L_x_172:
        /* <DEDUP_REMOVED lines=12> */
.L_x_215:


//--------------------- .text._Z21InitializationKernel1iiPVi --------------------------
	.section	.text._Z21InitializationKernel1iiPVi,"ax",@progbits
	.align	128
        .global         _Z21InitializationKernel1iiPVi
        .type           _Z21InitializationKernel1iiPVi,@function
        .size           _Z21InitializationKernel1iiPVi,(.L_x_216 - _Z21InitializationKernel1iiPVi)
        .other          _Z21InitializationKernel1iiPVi,@"STO_CUDA_ENTRY STV_DEFAULT"
_Z21InitializationKernel1iiPVi:
.text._Z21InitializationKernel1iiPVi:
[----:B------:R-:W-:Y:S01]  /*0000*/  LDC R1, c[0x0][0x37c] ;  /* 0x0000df00ff017b82 */ /* 0x000fe20000000800 */
[----:B------:R-:W0:Y:S01]  /*0010*/  S2R R6, SR_TID.X ;  /* 0x0000000000067919 */ /* 0x000e220000002100 */
[----:B------:R-:W1:Y:S01]  /*0020*/  LDCU.64 UR6, c[0x0][0x380] ;  /* 0x00007000ff0677ac */ /* 0x000e620008000a00 */
[----:B------:R-:W0:Y:S01]  /*0030*/  S2R R9, SR_CTAID.X ;  /* 0x0000000000097919 */ /* 0x000e220000002500 */
[----:B------:R-:W0:Y:S04]  /*0040*/  LDCU UR8, c[0x0][0x360] ;  /* 0x00006c00ff0877ac */ /* 0x000e280008000800 */
[----:B------:R-:W2:Y:S01]  /*0050*/  LDC R5, c[0x0][0x370] ;  /* 0x0000dc00ff057b82 */ /* 0x000ea20000000800 */
[----:B-1----:R-:W-:-:S04]  /*0060*/  USHF.L.U32 UR4, UR7, 0x3, URZ ;  /* 0x0000000307047899 */ /* 0x002fc800080006ff */
[----:B------:R-:W-:Y:S01]  /*0070*/  ULOP3.LUT UR5, UR4, 0xffffffe0, URZ, 0xc0, !UPT ;  /* 0xffffffe004057892 */ /* 0x000fe2000f8ec0ff */
[----:B0-----:R-:W-:-:S05]  /*0080*/  IMAD R0, R9, UR8, R6 ;  /* 0x0000000809007c24 */ /* 0x001fca000f8e0206 */
[----:B------:R-:W-:Y:S02]  /*0090*/  VIADD R2, R0, UR5 ;  /* 0x0000000500027c36 */ /* 0x000fe40008000000 */
[----:B--2---:R-:W-:-:S03]  /*00a0*/  IMAD R0, R5, UR8, RZ ;  /* 0x0000000805007c24 */ /* 0x004fc6000f8e02ff */
[----:B------:R-:W-:Y:S01]  /*00b0*/  ISETP.GE.AND P0, PT, R2, UR4, PT ;  /* 0x0000000402007c0c */ /* 0x000fe2000bf06270 */
[----:B------:R-:W-:-:S03]  /*00c0*/  USHF.L.U32 UR4, UR6, 0x3, URZ ;  /* 0x0000000306047899 */ /* 0x000fc600080006ff */
[----:B------:R-:W-:-:S05]  /*00d0*/  SEL R3, R0, RZ, !P0 ;  /* 0x000000ff00037207 */ /* 0x000fca0004000000 */
[----:B------:R-:W-:-:S05]  /*00e0*/  IMAD.IADD R4, R2, 0x1, R3 ;  /* 0x0000000102047824 */ /* 0x000fca00078e0203 */
[----:B------:R-:W-:-:S13]  /*00f0*/  ISETP.GE.AND P0, PT, R4, UR4, PT ;  /* 0x0000000404007c0c */ /* 0x000fda000bf06270 */
[----:B------:R-:W-:Y:S05]  /*0100*/  @P0 EXIT ;  /* 0x000000000000094d */ /* 0x000fea0003800000 */
[----:B------:R-:W0:Y:S01]  /*0110*/  I2F.U32.RP R7, R0 ;  /* 0x0000000000077306 */ /* 0x000e220000209000 */
[----:B------:R-:W-:Y:S01]  /*0120*/  IMAD.IADD R2, R3, 0x1, R6 ;  /* 0x0000000103027824 */ /* 0x000fe200078e0206 */
[----:B------:R-:W-:Y:S01]  /*0130*/  ISETP.NE.U32.AND P2, PT, R0, RZ, PT ;  /* 0x000000ff0000720c */ /* 0x000fe20003f45070 */
[----:B------:R-:W-:Y:S01]  /*0140*/  IMAD.IADD R5, R5, 0x1, R9 ;  /* 0x0000000105057824 */ /* 0x000fe200078e0209 */
[----:B------:R-:W-:Y:S01]  /*0150*/  IADD3 R9, PT, PT, RZ, -R0, RZ ;  /* 0x80000000ff097210 */ /* 0x000fe20007ffe0ff */
[----:B------:R-:W1:Y:S01]  /*0160*/  LDCU.64 UR6, c[0x0][0x358] ;  /* 0x00006b00ff0677ac */ /* 0x000e620008000a00 */
[----:B------:R-:W-:Y:S01]  /*0170*/  BSSY.RECONVERGENT B0, `(.L_x_173) ;  /* 0x0000027000007945 */ /* 0x000fe20003800200 */
[----:B------:R-:W-:Y:S02]  /*0180*/  IMAD R2, R5, UR8, R2 ;  /* 0x0000000805027c24 */ /* 0x000fe4000f8e0202 */
[----:B------:R-:W-:Y:S02]  /*0190*/  IMAD.MOV.U32 R13, RZ, RZ, R4 ;  /* 0x000000ffff0d7224 */ /* 0x000fe400078e0004 */
[----:B------:R-:W-:-:S02]  /*01a0*/  VIADD R5, R2, UR5 ;  /* 0x0000000502057c36 */ /* 0x000fc40008000000 */
[----:B------:R-:W-:Y:S01]  /*01b0*/  IMAD.MOV.U32 R2, RZ, RZ, RZ ;  /* 0x000000ffff027224 */ /* 0x000fe200078e00ff */
[----:B0-----:R-:W0:Y:S02]  /*01c0*/  MUFU.RCP R7, R7 ;  /* 0x0000000700077308 */ /* 0x001e240000001000 */
[C---:B------:R-:W-:Y:S02]  /*01d0*/  ISETP.GE.AND P0, PT, R5.reuse, UR4, PT ;  /* 0x0000000405007c0c */ /* 0x040fe4000bf06270 */
[----:B------:R-:W-:Y:S02]  /*01e0*/  VIMNMX R6, PT, PT, R5, UR4, !PT ;  /* 0x0000000405067c48 */ /* 0x000fe4000ffe0100 */
[----:B0-----:R-:W-:Y:S02]  /*01f0*/  IADD3 R8, PT, PT, R7, 0xffffffe, RZ ;  /* 0x0ffffffe07087810 */ /* 0x001fe40007ffe0ff */
[----:B------:R-:W-:Y:S02]  /*0200*/  SEL R7, RZ, 0x1, P0 ;  /* 0x00000001ff077807 */ /* 0x000fe40000000000 */
[----:B------:R-:W0:Y:S02]  /*0210*/  F2I.FTZ.U32.TRUNC.NTZ R3, R8 ;  /* 0x0000000800037305 */ /* 0x000e24000021f000 */
[----:B------:R-:W-:Y:S01]  /*0220*/  IADD3 R5, PT, PT, R6, -R5, -R7 ;  /* 0x8000000506057210 */ /* 0x000fe20007ffe807 */
[----:B0-----:R-:W-:-:S04]  /*0230*/  IMAD R9, R9, R3, RZ ;  /* 0x0000000309097224 */ /* 0x001fc800078e02ff */
[----:B------:R-:W-:-:S06]  /*0240*/  IMAD.HI.U32 R2, R3, R9, R2 ;  /* 0x0000000903027227 */ /* 0x000fcc00078e0002 */
[----:B------:R-:W-:-:S05]  /*0250*/  IMAD.HI.U32 R2, R2, R5, RZ ;  /* 0x0000000502027227 */ /* 0x000fca00078e00ff */
[----:B------:R-:W-:-:S05]  /*0260*/  IADD3 R3, PT, PT, -R2, RZ, RZ ;  /* 0x000000ff02037210 */ /* 0x000fca0007ffe1ff */
[----:B------:R-:W-:-:S05]  /*0270*/  IMAD R5, R0, R3, R5 ;  /* 0x0000000300057224 */ /* 0x000fca00078e0205 */
[----:B------:R-:W-:-:S13]  /*0280*/  ISETP.GE.U32.AND P0, PT, R5, R0, PT ;  /* 0x000000000500720c */ /* 0x000fda0003f06070 */
[----:B------:R-:W-:Y:S01]  /*0290*/  @P0 IMAD.IADD R5, R5, 0x1, -R0 ;  /* 0x0000000105050824 */ /* 0x000fe200078e0a00 */
[----:B------:R-:W-:-:S04]  /*02a0*/  @P0 IADD3 R2, PT, PT, R2, 0x1, RZ ;  /* 0x0000000102020810 */ /* 0x000fc80007ffe0ff */
[----:B------:R-:W-:-:S13]  /*02b0*/  ISETP.GE.U32.AND P1, PT, R5, R0, PT ;  /* 0x000000000500720c */ /* 0x000fda0003f26070 */
[----:B------:R-:W-:Y:S01]  /*02c0*/  @P1 VIADD R2, R2, 0x1 ;  /* 0x0000000102021836 */ /* 0x000fe20000000000 */
[----:B------:R-:W-:-:S04]  /*02d0*/  @!P2 LOP3.LUT R2, RZ, R0, RZ, 0x33, !PT ;  /* 0x00000000ff02a212 */ /* 0x000fc800078e33ff */
[----:B------:R-:W-:-:S04]  /*02e0*/  IADD3 R2, PT, PT, R7, R2, RZ ;  /* 0x0000000207027210 */ /* 0x000fc80007ffe0ff */
[C---:B------:R-:W-:Y:S02]  /*02f0*/  LOP3.LUT R3, R2.reuse, 0x3, RZ, 0xc0, !PT ;  /* 0x0000000302037812 */ /* 0x040fe400078ec0ff */
[----:B------:R-:W-:Y:S02]  /*0300*/  ISETP.GE.U32.AND P1, PT, R2, 0x3, PT ;  /* 0x000000030200780c */ /* 0x000fe40003f26070 */
[----:B------:R-:W-:-:S13]  /*0310*/  ISETP.NE.AND P0, PT, R3, 0x3, PT ;  /* 0x000000030300780c */ /* 0x000fda0003f05270 */
[----:B-1----:R-:W-:Y:S05]  /*0320*/  @!P0 BRA `(.L_x_174) ;  /* 0x00000000002c8947 */ /* 0x002fea0003800000 */
[----:B------:R-:W0:Y:S01]  /*0330*/  LDC.64 R4, c[0x0][0x388] ;  /* 0x0000e200ff047b82 */ /* 0x000e220000000a00 */
[----:B------:R-:W-:Y:S01]  /*0340*/  IADD3 R2, PT, PT, R2, 0x1, RZ ;  /* 0x0000000102027810 */ /* 0x000fe20007ffe0ff */
[----:B------:R-:W-:-:S03]  /*0350*/  IMAD.MOV.U32 R7, RZ, RZ, -0x1 ;  /* 0xffffffffff077424 */ /* 0x000fc600078e00ff */
[----:B------:R-:W-:-:S04]  /*0360*/  LOP3.LUT R2, R2, 0x3, RZ, 0xc0, !PT ;  /* 0x0000000302027812 */ /* 0x000fc800078ec0ff */
[----:B------:R-:W-:-:S07]  /*0370*/  IADD3 R6, PT, PT, -R2, RZ, RZ ;  /* 0x000000ff02067210 */ /* 0x000fce0007ffe1ff */
.L_x_175:
[----:B0-----:R-:W-:Y:S01]  /*0380*/  IMAD.WIDE R2, R13, 0x4, R4 ;  /* 0x000000040d027825 */ /* 0x001fe200078e0204 */
[----:B------:R-:W-:-:S03]  /*0390*/  IADD3 R13, PT, PT, R0, R13, RZ ;  /* 0x0000000d000d7210 */ /* 0x000fc60007ffe0ff */
[----:B------:R-:W-:Y:S01]  /*03a0*/  VIADD R6, R6, 0x1 ;  /* 0x0000000106067836 */ /* 0x000fe20000000000 */
[----:B------:R1:W-:Y:S04]  /*03b0*/  STG.E.STRONG.SYS desc[UR6][R2.64], R7 ;  /* 0x0000000702007986 */ /* 0x0003e8000c115906 */
[----:B------:R-:W-:-:S13]  /*03c0*/  ISETP.NE.AND P0, PT, R6, RZ, PT ;  /* 0x000000ff0600720c */ /* 0x000fda0003f05270 */
[----:B-1----:R-:W-:Y:S05]  /*03d0*/  @P0 BRA `(.L_x_175) ;  /* 0xfffffffc00e80947 */ /* 0x002fea000383ffff */
.L_x_174:
[----:B------:R-:W-:Y:S05]  /*03e0*/  BSYNC.RECONVERGENT B0 ;  /* 0x0000000000007941 */ /* 0x000fea0003800200 */
.L_x_173:
[----:B------:R-:W-:Y:S05]  /*03f0*/  @!P1 EXIT ;  /* 0x000000000000994d */ /* 0x000fea0003800000 */
[----:B------:R-:W0:Y:S01]  /*0400*/  LDC.64 R8, c[0x0][0x388] ;  /* 0x0000e200ff087b82 */ /* 0x000e220000000a00 */
[----:B------:R-:W-:-:S07]  /*0410*/  IMAD.MOV.U32 R15, RZ, RZ, -0x1 ;  /* 0xffffffffff0f7424 */ /* 0x000fce00078e00ff */
.L_x_176:
[----:B01----:R-:W-:Y:S01]  /*0420*/  IMAD.WIDE R10, R13, 0x4, R8 ;  /* 0x000000040d0a7825 */ /* 0x003fe200078e0208 */
[----:B------:R-:W-:-:S04]  /*0430*/  LEA R13, R0, R13, 0x2 ;  /* 0x0000000d000d7211 */ /* 0x000fc800078e10ff */
[----:B------:R1:W-:Y:S01]  /*0440*/  STG.E.STRONG.SYS desc[UR6][R10.64], R15 ;  /* 0x0000000f0a007986 */ /* 0x0003e2000c115906 */
[----:B------:R-:W-:Y:S01]  /*0450*/  IMAD.WIDE R2, R0, 0x4, R10 ;  /* 0x0000000400027825 */ /* 0x000fe200078e020a */
[----:B------:R-:W-:-:S04]  /*0460*/  ISETP.GE.AND P0, PT, R13, UR4, PT ;  /* 0x000000040d007c0c */ /* 0x000fc8000bf06270 */
[----:B------:R1:W-:Y:S01]  /*0470*/  STG.E.STRONG.SYS desc[UR6][R2.64], R15 ;  /* 0x0000000f02007986 */ /* 0x0003e2000c115906 */
[----:B------:R-:W-:-:S05]  /*0480*/  IMAD.WIDE R4, R0, 0x4, R2 ;  /* 0x0000000400047825 */ /* 0x000fca00078e0202 */
[----:B------:R1:W-:Y:S01]  /*0490*/  STG.E.STRONG.SYS desc[UR6][R4.64], R15 ;  /* 0x0000000f04007986 */ /* 0x0003e2000c115906 */
[----:B------:R-:W-:-:S05]  /*04a0*/  IMAD.WIDE R6, R0, 0x4, R4 ;  /* 0x0000000400067825 */ /* 0x000fca00078e0204 */
[----:B------:R1:W-:Y:S01]  /*04b0*/  STG.E.STRONG.SYS desc[UR6][R6.64], R15 ;  /* 0x0000000f06007986 */ /* 0x0003e2000c115906 */
[----:B------:R-:W-:Y:S05]  /*04c0*/  @!P0 BRA `(.L_x_176) ;  /* 0xfffffffc00d48947 */ /* 0x000fea000383ffff */
[----:B------:R-:W-:Y:S05]  /*04d0*/  EXIT ;  /* 0x000000000000794d */ /* 0x000fea0003800000 */
.L_x_177:
        /* <DEDUP_REMOVED lines=10> */
.L_x_216:


//--------------------- .text._Z17BoundingBoxKerneliiPViS0_PVfS2_S2_S2_S2_S2_S2_S2_S2_S2_ --------------------------
	.section	.text._Z17BoundingBoxKerneliiPViS0_PVfS2_S2_S2_S2_S2_S2_S2_S2_S2_,"ax",@progbits
	.align	128
        .global         _Z17BoundingBoxKerneliiPViS0_PVfS2_S2_S2_S2_S2_S2_S2_S2_S2_
        .type           _Z17BoundingBoxKerneliiPViS0_PVfS2_S2_S2_S2_S2_S2_S2_S2_S2_,@function
        .size           _Z17BoundingBoxKerneliiPViS0_PVfS2_S2_S2_S2_S2_S2_S2_S2_S2_,(.L_x_217 - _Z17BoundingBoxKerneliiPViS0_PVfS2_S2_S2_S2_S2_S2_S2_S2_S2_)
        .other          _Z17BoundingBoxKerneliiPViS0_PVfS2_S2_S2_S2_S2_S2_S2_S2_S2_,@"STO_CUDA_ENTRY STV_DEFAULT"
_Z17BoundingBoxKerneliiPViS0_PVfS2_S2_S2_S2_S2_S2_S2_S2_S2_:
.text._Z17BoundingBoxKerneliiPViS0_PVfS2_S2_S2_S2_S2_S2_S2_S2_S2_:
[----:B------:R-:W-:Y:S08]  /*0000*/  LDC R1, c[0x0][0x37c] ;  /* 0x0000df00ff017b82 */ /* 0x000ff00000000800 */
[----:B------:R-:W0:Y:S01]  /*0010*/  LDC.64 R2, c[0x0][0x3a0] ;  /* 0x0000e800ff027b82 */ /* 0x000e220000000a00 */
[----:B------:R-:W0:Y:S07]  /*0020*/  LDCU.64 UR28, c[0x0][0x358] ;  /* 0x00006b00ff1c77ac */ /* 0x000e2e0008000a00 */
[----:B------:R-:W1:Y:S08]  /*0030*/  LDC.64 R20, c[0x0][0x3a8] ;  /* 0x0000ea00ff147b82 */ /* 0x000e700000000a00 */
[----:B------:R-:W2:Y:S01]  /*0040*/  LDC.64 R24, c[0x0][0x3b0] ;  /* 0x0000ec00ff187b82 */ /* 0x000ea20000000a00 */
[----:B------:R-:W3:Y:S01]  /*0050*/  S2R R0, SR_TID.X ;  /* 0x0000000000007919 */ /* 0x000ee20000002100 */
[----:B------:R-:W4:Y:S01]  /*0060*/  LDCU UR4, c[0x0][0x384] ;  /* 0x00007080ff0477ac */ /* 0x000f220008000800 */
[----:B0-----:R3:W5:Y:S04]  /*0070*/  LDG.E.STRONG.SYS R19, desc[UR28][R2.64] ;  /* 0x0000001c02137981 */ /* 0x001768000c1f5900 */
[----:B-1----:R-:W5:Y:S04]  /*0080*/  LDG.E.STRONG.SYS R20, desc[UR28][R20.64] ;  /* 0x0000001c14147981 */ /* 0x002f68000c1f5900 */
[----:B--2---:R-:W2:Y:S01]  /*0090*/  LDG.E.STRONG.SYS R24, desc[UR28][R24.64] ;  /* 0x0000001c18187981 */ /* 0x004ea2000c1f5900 */
[----:B------:R-:W0:Y:S01]  /*00a0*/  S2UR UR10, SR_CTAID.X ;  /* 0x00000000000a79c3 */ /* 0x000e220000002500 */
[----:B------:R-:W1:Y:S01]  /*00b0*/  LDCU UR30, c[0x0][0x370] ;  /* 0x00006e00ff1e77ac */ /* 0x000e620008000800 */
[----:B------:R-:W-:Y:S01]  /*00c0*/  BSSY.RECONVERGENT B0, `(.L_x_178) ;  /* 0x0000070000007945 */ /* 0x000fe20003800200 */
[----:B0-----:R-:W-:-:S04]  /*00d0*/  IMAD.U32 R5, RZ, RZ, UR10 ;  /* 0x0000000aff057e24 */ /* 0x001fc8000f8e00ff */
[----:B---3--:R-:W-:-:S05]  /*00e0*/  IMAD R3, R5, 0x200, R0 ;  /* 0x0000020005037824 */ /* 0x008fca00078e0200 */
[----:B----4-:R-:W-:Y:S01]  /*00f0*/  ISETP.GE.AND P0, PT, R3, UR4, PT ;  /* 0x0000000403007c0c */ /* 0x010fe2000bf06270 */
[----:B-----5:R-:W-:Y:S02]  /*0100*/  IMAD.MOV.U32 R18, RZ, RZ, R19 ;  /* 0x000000ffff127224 */ /* 0x020fe400078e0013 */
[----:B------:R-:W-:Y:S02]  /*0110*/  IMAD.MOV.U32 R11, RZ, RZ, R20 ;  /* 0x000000ffff0b7224 */ /* 0x000fe400078e0014 */
[----:B--2---:R-:W-:-:S08]  /*0120*/  IMAD.MOV.U32 R9, RZ, RZ, R24 ;  /* 0x000000ffff097224 */ /* 0x004fd000078e0018 */
[----:B-1----:R-:W-:Y:S05]  /*0130*/  @P0 BRA `(.L_x_179) ;  /* 0x0000000400a00947 */ /* 0x002fea0003800000 */
[----:B------:R-:W-:Y:S01]  /*0140*/  IMAD.U32 R4, RZ, RZ, UR30 ;  /* 0x0000001eff047e24 */ /* 0x000fe2000f8e00ff */
[----:B------:R-:W-:Y:S01]  /*0150*/  BSSY.RECONVERGENT B1, `(.L_x_180) ;  /* 0x000003a000017945 */ /* 0x000fe20003800200 */
[----:B------:R-:W-:Y:S02]  /*0160*/  IMAD.MOV.U32 R18, RZ, RZ, R19 ;  /* 0x000000ffff127224 */ /* 0x000fe400078e0013 */
[----:B------:R-:W-:-:S04]  /*0170*/  IMAD.SHL.U32 R4, R4, 0x200, RZ ;  /* 0x0000020004047824 */ /* 0x000fc800078e00ff */
[----:B------:R-:W0:Y:S01]  /*0180*/  I2F.U32.RP R9, R4 ;  /* 0x0000000400097306 */ /* 0x000e220000209000 */
[C---:B------:R-:W-:Y:S01]  /*0190*/  IMAD.IADD R2, R4.reuse, 0x1, R3 ;  /* 0x0000000104027824 */ /* 0x040fe200078e0203 */
[----:B------:R-:W-:Y:S01]  /*01a0*/  ISETP.NE.U32.AND P2, PT, R4, RZ, PT ;  /* 0x000000ff0400720c */ /* 0x000fe20003f45070 */
[----:B------:R-:W-:-:S03]  /*01b0*/  IMAD.MOV R11, RZ, RZ, -R4 ;  /* 0x000000ffff0b7224 */ /* 0x000fc600078e0a04 */
[C---:B------:R-:W-:Y:S02]  /*01c0*/  ISETP.GE.AND P0, PT, R2.reuse, UR4, PT ;  /* 0x0000000402007c0c */ /* 0x040fe4000bf06270 */
[----:B------:R-:W-:Y:S02]  /*01d0*/  VIMNMX R5, PT, PT, R2, UR4, !PT ;  /* 0x0000000402057c48 */ /* 0x000fe4000ffe0100 */
[----:B------:R-:W-:-:S04]  /*01e0*/  SEL R8, RZ, 0x1, P0 ;  /* 0x00000001ff087807 */ /* 0x000fc80000000000 */
[----:B------:R-:W-:Y:S01]  /*01f0*/  IADD3 R5, PT, PT, R5, -R2, -R8 ;  /* 0x8000000205057210 */ /* 0x000fe20007ffe808 */
[----:B0-----:R-:W0:Y:S02]  /*0200*/  MUFU.RCP R9, R9 ;  /* 0x0000000900097308 */ /* 0x001e240000001000 */
[----:B0-----:R-:W-:Y:S02]  /*0210*/  VIADD R6, R9, 0xffffffe ;  /* 0x0ffffffe09067836 */ /* 0x001fe40000000000 */
[----:B------:R-:W-:-:S04]  /*0220*/  IMAD.MOV.U32 R9, RZ, RZ, R24 ;  /* 0x000000ffff097224 */ /* 0x000fc800078e0018 */
[----:B------:R0:W1:Y:S02]  /*0230*/  F2I.FTZ.U32.TRUNC.NTZ R7, R6 ;  /* 0x0000000600077305 */ /* 0x000064000021f000 */
[----:B0-----:R-:W-:Y:S02]  /*0240*/  HFMA2 R6, -RZ, RZ, 0, 0 ;  /* 0x00000000ff067431 */ /* 0x001fe400000001ff */
[----:B-1----:R-:W-:-:S04]  /*0250*/  IMAD R11, R11, R7, RZ ;  /* 0x000000070b0b7224 */ /* 0x002fc800078e02ff */
[----:B------:R-:W-:-:S04]  /*0260*/  IMAD.HI.U32 R10, R7, R11, R6 ;  /* 0x0000000b070a7227 */ /* 0x000fc800078e0006 */
[----:B------:R-:W-:Y:S02]  /*0270*/  IMAD.MOV.U32 R11, RZ, RZ, R20 ;  /* 0x000000ffff0b7224 */ /* 0x000fe400078e0014 */
[----:B------:R-:W-:-:S04]  /*0280*/  IMAD.HI.U32 R7, R10, R5, RZ ;  /* 0x000000050a077227 */ /* 0x000fc800078e00ff */
[----:B------:R-:W-:-:S04]  /*0290*/  IMAD.MOV R2, RZ, RZ, -R7 ;  /* 0x000000ffff027224 */ /* 0x000fc800078e0a07 */
[----:B------:R-:W-:-:S05]  /*02a0*/  IMAD R5, R4, R2, R5 ;  /* 0x0000000204057224 */ /* 0x000fca00078e0205 */
[----:B------:R-:W-:-:S13]  /*02b0*/  ISETP.GE.U32.AND P0, PT, R5, R4, PT ;  /* 0x000000040500720c */ /* 0x000fda0003f06070 */
[----:B------:R-:W-:Y:S02]  /*02c0*/  @P0 IMAD.IADD R5, R5, 0x1, -R4 ;  /* 0x0000000105050824 */ /* 0x000fe400078e0a04 */
[----:B------:R-:W-:-:S03]  /*02d0*/  @P0 VIADD R7, R7, 0x1 ;  /* 0x0000000107070836 */ /* 0x000fc60000000000 */
[----:B------:R-:W-:-:S13]  /*02e0*/  ISETP.GE.U32.AND P1, PT, R5, R4, PT ;  /* 0x000000040500720c */ /* 0x000fda0003f26070 */
[----:B------:R-:W-:Y:S01]  /*02f0*/  @P1 VIADD R7, R7, 0x1 ;  /* 0x0000000107071836 */ /* 0x000fe20000000000 */
[----:B------:R-:W-:-:S05]  /*0300*/  @!P2 LOP3.LUT R7, RZ, R4, RZ, 0x33, !PT ;  /* 0x00000004ff07a212 */ /* 0x000fca00078e33ff */
[----:B------:R-:W-:-:S05]  /*0310*/  IMAD.IADD R2, R8, 0x1, R7 ;  /* 0x0000000108027824 */ /* 0x000fca00078e0207 */
[C---:B------:R-:W-:Y:S02]  /*0320*/  LOP3.LUT R5, R2.reuse, 0x3, RZ, 0xc0, !PT ;  /* 0x0000000302057812 */ /* 0x040fe400078ec0ff */
[----:B------:R-:W-:Y:S02]  /*0330*/  ISETP.GE.U32.AND P1, PT, R2, 0x3, PT ;  /* 0x000000030200780c */ /* 0x000fe40003f26070 */
[----:B------:R-:W-:-:S13]  /*0340*/  ISETP.NE.AND P0, PT, R5, 0x3, PT ;  /* 0x000000030500780c */ /* 0x000fda0003f05270 */
[----:B------:R-:W-:Y:S05]  /*0350*/  @!P0 BRA `(.L_x_181) ;  /* 0x0000000000648947 */ /* 0x000fea0003800000 */
[----:B------:R-:W0:Y:S01]  /*0360*/  LDC.64 R6, c[0x0][0x3b0] ;  /* 0x0000ec00ff067b82 */ /* 0x000e220000000a00 */
[----:B------:R-:W-:Y:S01]  /*0370*/  VIADD R2, R2, 0x1 ;  /* 0x0000000102027836 */ /* 0x000fe20000000000 */
[----:B------:R-:W-:Y:S01]  /*0380*/  MOV R11, R20 ;  /* 0x00000014000b7202 */ /* 0x000fe20000000f00 */
[----:B------:R-:W-:Y:S02]  /*0390*/  IMAD.MOV.U32 R9, RZ, RZ, R24 ;  /* 0x000000ffff097224 */ /* 0x000fe400078e0018 */
[----:B------:R-:W-:Y:S01]  /*03a0*/  IMAD.MOV.U32 R18, RZ, RZ, R19 ;  /* 0x000000ffff127224 */ /* 0x000fe200078e0013 */
[----:B------:R-:W-:Y:S02]  /*03b0*/  LOP3.LUT R2, R2, 0x3, RZ, 0xc0, !PT ;  /* 0x0000000302027812 */ /* 0x000fe400078ec0ff */
[----:B------:R-:W1:Y:S03]  /*03c0*/  LDC.64 R12, c[0x0][0x3a0] ;  /* 0x0000e800ff0c7b82 */ /* 0x000e660000000a00 */
[----:B------:R-:W-:-:S05]  /*03d0*/  IMAD.MOV R2, RZ, RZ, -R2 ;  /* 0x000000ffff027224 */ /* 0x000fca00078e0a02 */
[----:B------:R-:W2:Y:S02]  /*03e0*/  LDC.64 R14, c[0x0][0x3a8] ;  /* 0x0000ea00ff0e7b82 */ /* 0x000ea40000000a00 */
.L_x_182:
[----:B-1----:R-:W-:-:S04]  /*03f0*/  IMAD.WIDE R22, R3, 0x4, R12 ;  /* 0x0000000403167825 */ /* 0x002fc800078e020c */
[C---:B--2---:R-:W-:Y:S02]  /*0400*/  IMAD.WIDE R16, R3.reuse, 0x4, R14 ;  /* 0x0000000403107825 */ /* 0x044fe400078e020e */
[----:B------:R-:W2:Y:S02]  /*0410*/  LDG.E.STRONG.SYS R22, desc[UR28][R22.64] ;  /* 0x0000001c16167981 */ /* 0x000ea4000c1f5900 */
[----:B0-----:R-:W-:Y:S02]  /*0420*/  IMAD.WIDE R26, R3, 0x4, R6 ;  /* 0x00000004031a7825 */ /* 0x001fe400078e0206 */
[----:B------:R-:W3:Y:S04]  /*0430*/  LDG.E.STRONG.SYS R16, desc[UR28][R16.64] ;  /* 0x0000001c10107981 */ /* 0x000ee8000c1f5900 */
[----:B------:R-:W4:Y:S01]  /*0440*/  LDG.E.STRONG.SYS R26, desc[UR28][R26.64] ;  /* 0x0000001c1a1a7981 */ /* 0x000f22000c1f5900 */
[----:B------:R-:W-:-:S05]  /*0450*/  VIADD R2, R2, 0x1 ;  /* 0x0000000102027836 */ /* 0x000fca0000000000 */
[----:B------:R-:W-:Y:S01]  /*0460*/  ISETP.NE.AND P0, PT, R2, RZ, PT ;  /* 0x000000ff0200720c */ /* 0x000fe20003f05270 */
[----:B------:R-:W-:Y:S01]  /*0470*/  IMAD.IADD R3, R4, 0x1, R3 ;  /* 0x0000000104037824 */ /* 0x000fe200078e0203 */
[C---:B--2---:R-:W-:Y:S02]  /*0480*/  FMNMX R18, R22.reuse, R18, PT ;  /* 0x0000001216127209 */ /* 0x044fe40003800000 */
[----:B------:R-:W-:Y:S02]  /*0490*/  FMNMX R19, R22, R19, !PT ;  /* 0x0000001316137209 */ /* 0x000fe40007800000 */
[C---:B---3--:R-:W-:Y:S02]  /*04a0*/  FMNMX R11, R16.reuse, R11, PT ;  /* 0x0000000b100b7209 */ /* 0x048fe40003800000 */
[----:B------:R-:W-:Y:S02]  /*04b0*/  FMNMX R20, R16, R20, !PT ;  /* 0x0000001410147209 */ /* 0x000fe40007800000 */
[----:B----4-:R-:W-:-:S02]  /*04c0*/  FMNMX R9, R26, R9, PT ;  /* 0x000000091a097209 */ /* 0x010fc40003800000 */
[----:B------:R-:W-:Y:S01]  /*04d0*/  FMNMX R24, R26, R24, !PT ;  /* 0x000000181a187209 */ /* 0x000fe20007800000 */
[----:B------:R-:W-:Y:S06]  /*04e0*/  @P0 BRA `(.L_x_182) ;  /* 0xfffffffc00c00947 */ /* 0x000fec000383ffff */
.L_x_181:
[----:B------:R-:W-:Y:S05]  /*04f0*/  BSYNC.RECONVERGENT B1 ;  /* 0x0000000000017941 */ /* 0x000fea0003800200 */
.L_x_180:
[----:B------:R-:W-:Y:S05]  /*0500*/  @!P1 BRA `(.L_x_179) ;  /* 0x0000000000ac9947 */ /* 0x000fea0003800000 */
.L_x_183:
[----:B------:R-:W0:Y:S08]  /*0510*/  LDC.64 R12, c[0x0][0x3a0] ;  /* 0x0000e800ff0c7b82 */ /* 0x000e300000000a00 */
[----:B------:R-:W1:Y:S08]  /*0520*/  LDC.64 R14, c[0x0][0x3a8] ;  /* 0x0000ea00ff0e7b82 */ /* 0x000e700000000a00 */
[----:B------:R-:W2:Y:S01]  /*0530*/  LDC.64 R22, c[0x0][0x3b0] ;  /* 0x0000ec00ff167b82 */ /* 0x000ea20000000a00 */
[----:B0-----:R-:W-:-:S05]  /*0540*/  IMAD.WIDE R12, R3, 0x4, R12 ;  /* 0x00000004030c7825 */ /* 0x001fca00078e020c */
[----:B------:R0:W3:Y:S01]  /*0550*/  LDG.E.STRONG.SYS R2, desc[UR28][R12.64] ;  /* 0x0000001c0c027981 */ /* 0x0000e2000c1f5900 */
[----:B-1----:R-:W-:-:S04]  /*0560*/  IMAD.WIDE R14, R3, 0x4, R14 ;  /* 0x00000004030e7825 */ /* 0x002fc800078e020e */
[----:B------:R-:W-:Y:S01]  /*0570*/  IMAD.WIDE R28, R4, 0x4, R12 ;  /* 0x00000004041c7825 */ /* 0x000fe200078e020c */
[----:B------:R1:W4:Y:S03]  /*0580*/  LDG.E.STRONG.SYS R5, desc[UR28][R14.64] ;  /* 0x0000001c0e057981 */ /* 0x000326000c1f5900 */
[----:B--2---:R-:W-:-:S04]  /*0590*/  IMAD.WIDE R22, R3, 0x4, R22 ;  /* 0x0000000403167825 */ /* 0x004fc800078e0216 */
[C---:B------:R-:W-:Y:S01]  /*05a0*/  IMAD.WIDE R30, R4.reuse, 0x4, R14 ;  /* 0x00000004041e7825 */ /* 0x040fe200078e020e */
[----:B------:R2:W5:Y:S03]  /*05b0*/  LDG.E.STRONG.SYS R8, desc[UR28][R22.64] ;  /* 0x0000001c16087981 */ /* 0x000566000c1f5900 */
[C---:B------:R-:W-:Y:S01]  /*05c0*/  IMAD.WIDE R26, R4.reuse, 0x4, R22 ;  /* 0x00000004041a7825 */ /* 0x040fe200078e0216 */
[----:B------:R2:W3:Y:S03]  /*05d0*/  LDG.E.STRONG.SYS R21, desc[UR28][R28.64] ;  /* 0x0000001c1c157981 */ /* 0x0004e6000c1f5900 */
[C---:B------:R-:W-:Y:S01]  /*05e0*/  IMAD.WIDE R16, R4.reuse, 0x4, R28 ;  /* 0x0000000404107825 */ /* 0x040fe200078e021c */
[----:B------:R-:W4:Y:S03]  /*05f0*/  LDG.E.STRONG.SYS R10, desc[UR28][R30.64] ;  /* 0x0000001c1e0a7981 */ /* 0x000f26000c1f5900 */
[C---:B------:R-:W-:Y:S01]  /*0600*/  IMAD.WIDE R6, R4.reuse, 0x4, R30 ;  /* 0x0000000404067825 */ /* 0x040fe200078e021e */
[----:B------:R-:W5:Y:S03]  /*0610*/  LDG.E.STRONG.SYS R25, desc[UR28][R26.64] ;  /* 0x0000001c1a197981 */ /* 0x000f66000c1f5900 */
[C---:B0-----:R-:W-:Y:S01]  /*0620*/  IMAD.WIDE R12, R4.reuse, 0x4, R26 ;  /* 0x00000004040c7825 */ /* 0x041fe200078e021a */
[----:B------:R-:W5:Y:S03]  /*0630*/  LDG.E.STRONG.SYS R32, desc[UR28][R16.64] ;  /* 0x0000001c10207981 */ /* 0x000f66000c1f5900 */
[C---:B-1----:R-:W-:Y:S01]  /*0640*/  IMAD.WIDE R14, R4.reuse, 0x4, R16 ;  /* 0x00000004040e7825 */ /* 0x042fe200078e0210 */
[----:B------:R-:W5:Y:S03]  /*0650*/  LDG.E.STRONG.SYS R33, desc[UR28][R6.64] ;  /* 0x0000001c06217981 */ /* 0x000f66000c1f5900 */
[C---:B--2---:R-:W-:Y:S01]  /*0660*/  IMAD.WIDE R22, R4.reuse, 0x4, R6 ;  /* 0x0000000404167825 */ /* 0x044fe200078e0206 */
[----:B------:R-:W2:Y:S03]  /*0670*/  LDG.E.STRONG.SYS R34, desc[UR28][R12.64] ;  /* 0x0000001c0c227981 */ /* 0x000ea6000c1f5900 */
[C---:B------:R-:W-:Y:S01]  /*0680*/  IMAD.WIDE R28, R4.reuse, 0x4, R12 ;  /* 0x00000004041c7825 */ /* 0x040fe200078e020c */
[----:B------:R-:W2:Y:S04]  /*0690*/  LDG.E.STRONG.SYS R15, desc[UR28][R14.64] ;  /* 0x0000001c0e0f7981 */ /* 0x000ea8000c1f5900 */
[----:B------:R-:W2:Y:S04]  /*06a0*/  LDG.E.STRONG.SYS R22, desc[UR28][R22.64] ;  /* 0x0000001c16167981 */ /* 0x000ea8000c1f5900 */
[----:B------:R-:W2:Y:S01]  /*06b0*/  LDG.E.STRONG.SYS R28, desc[UR28][R28.64] ;  /* 0x0000001c1c1c7981 */ /* 0x000ea2000c1f5900 */
[----:B------:R-:W-:-:S04]  /*06c0*/  IADD3 R3, PT, PT, R4, R3, R4 ;  /* 0x0000000304037210 */ /* 0x000fc80007ffe004 */
[----:B------:R-:W-:-:S04]  /*06d0*/  IADD3 R3, PT, PT, R4, R3, R4 ;  /* 0x0000000304037210 */ /* 0x000fc80007ffe004 */
[----:B------:R-:W-:Y:S02]  /*06e0*/  ISETP.GE.AND P0, PT, R3, UR4, PT ;  /* 0x0000000403007c0c */ /* 0x000fe4000bf06270 */
[-CC-:B---3--:R-:W-:Y:S02]  /*06f0*/  FMNMX3 R18, R18, R2.reuse, R21.reuse, PT ;  /* 0x0000000212127276 */ /* 0x188fe40003800015 */
[----:B------:R-:W-:Y:S02]  /*0700*/  FMNMX3 R19, R19, R2, R21, !PT ;  /* 0x0000000213137276 */ /* 0x000fe40007800015 */
[-CC-:B----4-:R-:W-:Y:S02]  /*0710*/  FMNMX3 R11, R11, R5.reuse, R10.reuse, PT ;  /* 0x000000050b0b7276 */ /* 0x190fe4000380000a */
[----:B------:R-:W-:Y:S02]  /*0720*/  FMNMX3 R20, R20, R5, R10, !PT ;  /* 0x0000000514147276 */ /* 0x000fe4000780000a */
[----:B-----5:R-:W-:-:S02]  /*0730*/  FMNMX3 R9, R9, R8, R25, PT ;  /* 0x0000000809097276 */ /* 0x020fc40003800019 */
[----:B------:R-:W-:Y:S02]  /*0740*/  FMNMX3 R25, R24, R8, R25, !PT ;  /* 0x0000000818197276 */ /* 0x000fe40007800019 */
[-CC-:B--2---:R-:W-:Y:S02]  /*0750*/  FMNMX3 R18, R18, R32.reuse, R15.reuse, PT ;  /* 0x0000002012127276 */ /* 0x184fe4000380000f */
[----:B------:R-:W-:Y:S02]  /*0760*/  FMNMX3 R19, R19, R32, R15, !PT ;  /* 0x0000002013137276 */ /* 0x000fe4000780000f */
[-CC-:B------:R-:W-:Y:S02]  /*0770*/  FMNMX3 R11, R11, R33.reuse, R22.reuse, PT ;  /* 0x000000210b0b7276 */ /* 0x180fe40003800016 */
[----:B------:R-:W-:Y:S02]  /*0780*/  FMNMX3 R20, R20, R33, R22, !PT ;  /* 0x0000002114147276 */ /* 0x000fe40007800016 */
[----:B------:R-:W-:-:S02]  /*0790*/  FMNMX3 R9, R9, R34, R28, PT ;  /* 0x0000002209097276 */ /* 0x000fc4000380001c */
[----:B------:R-:W-:Y:S01]  /*07a0*/  FMNMX3 R24, R25, R34, R28, !PT ;  /* 0x0000002219187276 */ /* 0x000fe2000780001c */
[----:B------:R-:W-:Y:S06]  /*07b0*/  @!P0 BRA `(.L_x_183) ;  /* 0xfffffffc00548947 */ /* 0x000fec000383ffff */
.L_x_179:
[----:B------:R-:W-:Y:S05]  /*07c0*/  BSYNC.RECONVERGENT B0 ;  /* 0x0000000000007941 */ /* 0x000fea0003800200 */
.L_x_178:
[----:B------:R-:W0:Y:S01]  /*07d0*/  S2UR UR9, SR_CgaCtaId ;  /* 0x00000000000979c3 */ /* 0x000e220000008800 */
[----:B------:R-:W-:Y:S01]  /*07e0*/  UMOV UR4, 0x400 ;  /* 0x0000040000047882 */ /* 0x000fe20000000000 */
[C---:B------:R-:W-:Y:S01]  /*07f0*/  ISETP.GT.U32.AND P0, PT, R0.reuse, 0x3f, PT ;  /* 0x0000003f0000780c */ /* 0x040fe20003f04070 */
[----:B------:R-:W-:Y:S01]  /*0800*/  UIADD3 UR5, UPT, UPT, UR4, 0x1800, URZ ;  /* 0x0000180004057890 */ /* 0x000fe2000fffe0ff */
[C---:B------:R-:W-:Y:S01]  /*0810*/  ISETP.GT.U32.AND P6, PT, R0.reuse, 0xff, PT ;  /* 0x000000ff0000780c */ /* 0x040fe20003fc4070 */
[----:B------:R-:W-:Y:S01]  /*0820*/  UIADD3 UR6, UPT, UPT, UR4, 0x800, URZ ;  /* 0x0000080004067890 */ /* 0x000fe2000fffe0ff */
[----:B------:R-:W-:Y:S01]  /*0830*/  P2R R2, PR, RZ, 0x1 ;  /* 0x00000001ff027803 */ /* 0x000fe20000000000 */
[----:B------:R-:W-:Y:S01]  /*0840*/  UIADD3 UR7, UPT, UPT, UR4, 0x2000, URZ ;  /* 0x0000200004077890 */ /* 0x000fe2000fffe0ff */
[----:B------:R-:W-:Y:S01]  /*0850*/  BSSY.RECONVERGENT B0, `(.L_x_184) ;  /* 0x000002f000007945 */ /* 0x000fe20003800200 */
[----:B------:R-:W-:Y:S01]  /*0860*/  UIADD3 UR8, UPT, UPT, UR4, 0x1000, URZ ;  /* 0x0000100004087890 */ /* 0x000fe2000fffe0ff */
[----:B------:R-:W-:-:S02]  /*0870*/  ISETP.GT.U32.AND P5, PT, R0, 0x7f, PT ;  /* 0x0000007f0000780c */ /* 0x000fc40003fa4070 */
[C---:B------:R-:W-:Y:S02]  /*0880*/  ISETP.GT.U32.AND P4, PT, R0.reuse, 0x1f, PT ;  /* 0x0000001f0000780c */ /* 0x040fe40003f84070 */
[C---:B------:R-:W-:Y:S02]  /*0890*/  ISETP.GT.U32.AND P3, PT, R0.reuse, 0xf, PT ;  /* 0x0000000f0000780c */ /* 0x040fe40003f64070 */
[C---:B------:R-:W-:Y:S02]  /*08a0*/  ISETP.GT.U32.AND P2, PT, R0.reuse, 0x7, PT ;  /* 0x000000070000780c */ /* 0x040fe40003f44070 */
[C---:B------:R-:W-:Y:S02]  /*08b0*/  ISETP.GT.U32.AND P1, PT, R0.reuse, 0x3, PT ;  /* 0x000000030000780c */ /* 0x040fe40003f24070 */
[----:B------:R-:W-:Y:S01]  /*08c0*/  ISETP.GT.U32.AND P0, PT, R0, 0x1, PT ;  /* 0x000000010000780c */ /* 0x000fe20003f04070 */
[----:B0-----:R-:W-:Y:S02]  /*08d0*/  ULEA UR11, UR9, UR4, 0x18 ;  /* 0x00000004090b7291 */ /* 0x001fe4000f8ec0ff */
[----:B------:R-:W-:-:S02]  /*08e0*/  UIADD3 UR4, UPT, UPT, UR4, 0x2800, URZ ;  /* 0x0000280004047890 */ /* 0x000fc4000fffe0ff */
[----:B------:R-:W-:Y:S02]  /*08f0*/  ULEA UR5, UR9, UR5, 0x18 ;  /* 0x0000000509057291 */ /* 0x000fe4000f8ec0ff */
[----:B------:R-:W-:Y:S01]  /*0900*/  ULEA UR6, UR9, UR6, 0x18 ;  /* 0x0000000609067291 */ /* 0x000fe2000f8ec0ff */
[C---:B------:R-:W-:Y:S01]  /*0910*/  LEA R5, R0.reuse, UR11, 0x2 ;  /* 0x0000000b00057c11 */ /* 0x040fe2000f8e10ff */
[----:B------:R-:W-:Y:S02]  /*0920*/  ULEA UR7, UR9, UR7, 0x18 ;  /* 0x0000000709077291 */ /* 0x000fe4000f8ec0ff */
[----:B------:R-:W-:Y:S01]  /*0930*/  ULEA UR8, UR9, UR8, 0x18 ;  /* 0x0000000809087291 */ /* 0x000fe2000f8ec0ff */
[C---:B------:R-:W-:Y:S01]  /*0940*/  LEA R2, R0.reuse, UR5, 0x2 ;  /* 0x0000000500027c11 */ /* 0x040fe2000f8e10ff */
[----:B------:R-:W-:Y:S01]  /*0950*/  ULEA UR4, UR9, UR4, 0x18 ;  /* 0x0000000409047291 */ /* 0x000fe2000f8ec0ff */
[C---:B------:R-:W-:Y:S01]  /*0960*/  LEA R4, R0.reuse, UR6, 0x2 ;  /* 0x0000000600047c11 */ /* 0x040fe2000f8e10ff */
[----:B------:R0:W-:Y:S01]  /*0970*/  STS [R5], R18 ;  /* 0x0000001205007388 */ /* 0x0001e20000000800 */
[----:B------:R-:W-:-:S02]  /*0980*/  LEA R7, R0, UR7, 0x2 ;  /* 0x0000000700077c11 */ /* 0x000fc4000f8e10ff */
[C---:B------:R-:W-:Y:S01]  /*0990*/  LEA R6, R0.reuse, UR8, 0x2 ;  /* 0x0000000800067c11 */ /* 0x040fe2000f8e10ff */
[----:B------:R0:W-:Y:S01]  /*09a0*/  STS [R2], R19 ;  /* 0x0000001302007388 */ /* 0x0001e20000000800 */
[----:B------:R-:W-:-:S03]  /*09b0*/  LEA R3, R0, UR4, 0x2 ;  /* 0x0000000400037c11 */ /* 0x000fc6000f8e10ff */
[----:B------:R0:W-:Y:S04]  /*09c0*/  STS [R4], R11 ;  /* 0x0000000b04007388 */ /* 0x0001e80000000800 */
[----:B------:R0:W-:Y:S04]  /*09d0*/  STS [R7], R20 ;  /* 0x0000001407007388 */ /* 0x0001e80000000800 */
[----:B------:R0:W-:Y:S04]  /*09e0*/  STS [R6], R9 ;  /* 0x0000000906007388 */ /* 0x0001e80000000800 */
[----:B------:R0:W-:Y:S01]  /*09f0*/  STS [R3], R24 ;  /* 0x0000001803007388 */ /* 0x0001e20000000800 */
[----:B------:R-:W-:Y:S06]  /*0a00*/  BAR.SYNC.DEFER_BLOCKING 0x0 ;  /* 0x0000000000007b1d */ /* 0x000fec0000010000 */
[----:B------:R-:W-:Y:S05]  /*0a10*/  @P6 BRA `(.L_x_185) ;  /* 0x0000000000486947 */ /* 0x000fea0003800000 */
[----:B------:R-:W0:Y:S02]  /*0a20*/  LDS R13, [R5+0x400] ;  /* 0x00040000050d7984 */ /* 0x000e240000000800 */
[----:B0-----:R-:W-:-:S05]  /*0a30*/  FMNMX R18, R18, R13, PT ;  /* 0x0000000d12127209 */ /* 0x001fca0003800000 */
[----:B------:R-:W-:Y:S04]  /*0a40*/  STS [R5], R18 ;  /* 0x0000001205007388 */ /* 0x000fe80000000800 */
[----:B------:R-:W0:Y:S02]  /*0a50*/  LDS R8, [R4+0x400] ;  /* 0x0004000004087984 */ /* 0x000e240000000800 */
[----:B0-----:R-:W-:-:S05]  /*0a60*/  FMNMX R11, R11, R8, PT ;  /* 0x000000080b0b7209 */ /* 0x001fca0003800000 */
[----:B------:R-:W-:Y:S04]  /*0a70*/  STS [R4], R11 ;  /* 0x0000000b04007388 */ /* 0x000fe80000000800 */
[----:B------:R-:W0:Y:S02]  /*0a80*/  LDS R8, [R6+0x400] ;  /* 0x0004000006087984 */ /* 0x000e240000000800 */
[----:B0-----:R-:W-:-:S05]  /*0a90*/  FMNMX R9, R9, R8, PT ;  /* 0x0000000809097209 */ /* 0x001fca0003800000 */
[----:B------:R-:W-:Y:S04]  /*0aa0*/  STS [R6], R9 ;  /* 0x0000000906007388 */ /* 0x000fe80000000800 */
[----:B------:R-:W0:Y:S02]  /*0ab0*/  LDS R8, [R2+0x400] ;  /* 0x0004000002087984 */ /* 0x000e240000000800 */
[----:B0-----:R-:W-:-:S05]  /*0ac0*/  FMNMX R19, R19, R8, !PT ;  /* 0x0000000813137209 */ /* 0x001fca0007800000 */
[----:B------:R-:W-:Y:S04]  /*0ad0*/  STS [R2], R19 ;  /* 0x0000001302007388 */ /* 0x000fe80000000800 */
[----:B------:R-:W0:Y:S02]  /*0ae0*/  LDS R13, [R7+0x400] ;  /* 0x00040000070d7984 */ /* 0x000e240000000800 */
[----:B0-----:R-:W-:-:S05]  /*0af0*/  FMNMX R20, R20, R13, !PT ;  /* 0x0000000d14147209 */ /* 0x001fca0007800000 */
[----:B------:R-:W-:Y:S04]  /*0b00*/  STS [R7], R20 ;  /* 0x0000001407007388 */ /* 0x000fe80000000800 */
[----:B------:R-:W0:Y:S02]  /*0b10*/  LDS R13, [R3+0x400] ;  /* 0x00040000030d7984 */ /* 0x000e240000000800 */
[----:B0-----:R-:W-:-:S05]  /*0b20*/  FMNMX R24, R24, R13, !PT ;  /* 0x0000000d18187209 */ /* 0x001fca0007800000 */
[----:B------:R1:W-:Y:S02]  /*0b30*/  STS [R3], R24 ;  /* 0x0000001803007388 */ /* 0x0003e40000000800 */
.L_x_185:
[----:B------:R-:W-:Y:S05]  /*0b40*/  BSYNC.RECONVERGENT B0 ;  /* 0x0000000000007941 */ /* 0x000fea0003800200 */
.L_x_184:
[----:B------:R-:W-:Y:S01]  /*0b50*/  BAR.SYNC.DEFER_BLOCKING 0x0 ;  /* 0x0000000000007b1d */ /* 0x000fe20000010000 */
[----:B------:R-:W-:-:S05]  /*0b60*/  ISETP.NE.AND P6, PT, R0, RZ, PT ;  /* 0x000000ff0000720c */ /* 0x000fca0003fc5270 */
[----:B------:R-:W-:Y:S04]  /*0b70*/  BSSY.RECONVERGENT B0, `(.L_x_186) ;  /* 0x0000014000007945 */ /* 0x000fe80003800200 */
        /* <DEDUP_REMOVED lines=16> */
[----:B------:R-:W1:Y:S02]  /*0c80*/  LDS R13, [R3+0x200] ;  /* 0x00020000030d7984 */ /* 0x000e640000000800 */
[----:B-1----:R-:W-:-:S05]  /*0c90*/  FMNMX R24, R24, R13, !PT ;  /* 0x0000000d18187209 */ /* 0x002fca0007800000 */
[----:B------:R2:W-:Y:S02]  /*0ca0*/  STS [R3], R24 ;  /* 0x0000001803007388 */ /* 0x0005e40000000800 */
.L_x_187:
[----:B------:R-:W-:Y:S05]  /*0cb0*/  BSYNC.RECONVERGENT B0 ;  /* 0x0000000000007941 */ /* 0x000fea0003800200 */
.L_x_186:
[----:B------:R-:W-:Y:S01]  /*0cc0*/  BAR.SYNC.DEFER_BLOCKING 0x0 ;  /* 0x0000000000007b1d */ /* 0x000fe20000010000 */
[----:B------:R-:W-:-:S05]  /*0cd0*/  ISETP.GT.U32.AND P5, PT, R0, 0x3f, PT ;  /* 0x0000003f0000780c */ /* 0x000fca0003fa4070 */
[----:B------:R-:W-:Y:S08]  /*0ce0*/  BSSY.RECONVERGENT B0, `(.L_x_188) ;  /* 0x0000014000007945 */ /* 0x000ff00003800200 */
        /* <DEDUP_REMOVED lines=17> */
[----:B-12---:R-:W-:-:S05]  /*0e00*/  FMNMX R24, R24, R13, !PT ;  /* 0x0000000d18187209 */ /* 0x006fca0007800000 */
[----:B------:R3:W-:Y:S02]  /*0e10*/  STS [R3], R24 ;  /* 0x0000001803007388 */ /* 0x0007e40000000800 */
.L_x_189:
[----:B------:R-:W-:Y:S05]  /*0e20*/  BSYNC.RECONVERGENT B0 ;  /* 0x0000000000007941 */ /* 0x000fea0003800200 */
.L_x_188:
[----:B------:R-:W-:Y:S06]  /*0e30*/  BAR.SYNC.DEFER_BLOCKING 0x0 ;  /* 0x0000000000007b1d */ /* 0x000fec0000010000 */
        /* <DEDUP_REMOVED lines=18> */
[----:B-123--:R-:W-:-:S05]  /*0f60*/  FMNMX R24, R24, R13, !PT ;  /* 0x0000000d18187209 */ /* 0x00efca0007800000 */
[----:B------:R4:W-:Y:S02]  /*0f70*/  STS [R3], R24 ;  /* 0x0000001803007388 */ /* 0x0009e40000000800 */
.L_x_191:
[----:B------:R-:W-:Y:S05]  /*0f80*/  BSYNC.RECONVERGENT B0 ;  /* 0x0000000000007941 */ /* 0x000fea0003800200 */
.L_x_190:
        /* <DEDUP_REMOVED lines=19> */
[----:B-1234-:R-:W-:-:S05]  /*10c0*/  FMNMX R24, R24, R13, !PT ;  /* 0x0000000d18187209 */ /* 0x01efca0007800000 */
[----:B------:R0:W-:Y:S02]  /*10d0*/  STS [R3], R24 ;  /* 0x0000001803007388 */ /* 0x0001e40000000800 */
.L_x_193:
[----:B------:R-:W-:Y:S05]  /*10e0*/  BSYNC.RECONVERGENT B0 ;  /* 0x0000000000007941 */ /* 0x000fea0003800200 */
.L_x_192:
        /* <DEDUP_REMOVED lines=21> */
.L_x_195:
[----:B------:R-:W-:Y:S05]  /*1240*/  BSYNC.RECONVERGENT B0 ;  /* 0x0000000000007941 */ /* 0x000fea0003800200 */
.L_x_194:
        /* <DEDUP_REMOVED lines=21> */
.L_x_197:
[----:B------:R-:W-:Y:S05]  /*13a0*/  BSYNC.RECONVERGENT B0 ;  /* 0x0000000000007941 */ /* 0x000fea0003800200 */
.L_x_196:
        /* <DEDUP_REMOVED lines=21> */
.L_x_199:
[----:B------:R-:W-:Y:S05]  /*1500*/  BSYNC.RECONVERGENT B0 ;  /* 0x0000000000007941 */ /* 0x000fea0003800200 */
.L_x_198:
[----:B------:R-:W-:Y:S06]  /*1510*/  BAR.SYNC.DEFER_BLOCKING 0x0 ;  /* 0x0000000000007b1d */ /* 0x000fec0000010000 */
[----:B------:R-:W-:Y:S04]  /*1520*/  BSSY.RECONVERGENT B0, `(.L_x_200) ;  /* 0x0000014000007945 */ /* 0x000fe80003800200 */
[----:B------:R-:W-:Y:S05]  /*1530*/  @P6 BRA `(.L_x_201) ;  /* 0x0000000000486947 */ /* 0x000fea0003800000 */
[----:B------:R-:W0:Y:S02]  /*1540*/  LDS R13, [UR11+0x4] ;  /* 0x0000040bff0d7984 */ /* 0x000e240008000800 */
[----:B0-----:R-:W-:-:S05]  /*1550*/  FMNMX R18, R18, R13, PT ;  /* 0x0000000d12127209 */ /* 0x001fca0003800000 */
[----:B------:R-:W-:Y:S04]  /*1560*/  STS [R5], R18 ;  /* 0x0000001205007388 */ /* 0x000fe80000000800 */
[----:B------:R-:W0:Y:S02]  /*1570*/  LDS R0, [UR11+0x804] ;  /* 0x0008040bff007984 */ /* 0x000e240008000800 */
[----:B0-----:R-:W-:-:S05]  /*1580*/  FMNMX R11, R11, R0, PT ;  /* 0x000000000b0b7209 */ /* 0x001fca0003800000 */
[----:B------:R-:W-:Y:S04]  /*1590*/  STS [R4], R11 ;  /* 0x0000000b04007388 */ /* 0x000fe80000000800 */
[----:B------:R-:W0:Y:S02]  /*15a0*/  LDS R0, [UR11+0x1004] ;  /* 0x0010040bff007984 */ /* 0x000e240008000800 */
[----:B0-----:R-:W-:-:S05]  /*15b0*/  FMNMX R9, R9, R0, PT ;  /* 0x0000000009097209 */ /* 0x001fca0003800000 */
[----:B------:R-:W-:Y:S04]  /*15c0*/  STS [R6], R9 ;  /* 0x0000000906007388 */ /* 0x000fe80000000800 */
[----:B------:R-:W0:Y:S02]  /*15d0*/  LDS R0, [UR11+0x1804] ;  /* 0x0018040bff007984 */ /* 0x000e240008000800 */
[----:B0-----:R-:W-:-:S05]  /*15e0*/  FMNMX R19, R19, R0, !PT ;  /* 0x0000000013137209 */ /* 0x001fca0007800000 */
[----:B------:R-:W-:Y:S04]  /*15f0*/  STS [R2], R19 ;  /* 0x0000001302007388 */ /* 0x000fe80000000800 */
[----:B------:R-:W0:Y:S02]  /*1600*/  LDS R13, [UR11+0x2004] ;  /* 0x0020040bff0d7984 */ /* 0x000e240008000800 */
[----:B0-----:R-:W-:-:S05]  /*1610*/  FMNMX R20, R20, R13, !PT ;  /* 0x0000000d14147209 */ /* 0x001fca0007800000 */
[----:B------:R-:W-:Y:S04]  /*1620*/  STS [R7], R20 ;  /* 0x0000001407007388 */ /* 0x000fe80000000800 */
[----:B------:R-:W1:Y:S02]  /*1630*/  LDS R5, [UR11+0x2804] ;  /* 0x0028040bff057984 */ /* 0x000e640008000800 */
[----:B-1234-:R-:W-:-:S05]  /*1640*/  FMNMX R24, R24, R5, !PT ;  /* 0x0000000518187209 */ /* 0x01efca0007800000 */
[----:B------:R0:W-:Y:S02]  /*1650*/  STS [R3], R24 ;  /* 0x0000001803007388 */ /* 0x0001e40000000800 */
.L_x_201:
[----:B------:R-:W-:Y:S05]  /*1660*/  BSYNC.RECONVERGENT B0 ;  /* 0x0000000000007941 */ /* 0x000fea0003800200 */
.L_x_200:
[----:B------:R-:W-:Y:S05]  /*1670*/  @P6 EXIT ;  /* 0x000000000000694d */ /* 0x000fea0003800000 */
[----:B------:R-:W5:Y:S01]  /*1680*/  LDCU.128 UR16, c[0x0][0x3d0] ;  /* 0x00007a00ff1077ac */ /* 0x000f620008000c00 */
[----:B01234-:R-:W0:Y:S01]  /*1690*/  LDC.64 R2, c[0x4][0x18] ;  /* 0x01000600ff027b82 */ /* 0x01fe220000000a00 */
[----:B------:R-:W1:Y:S01]  /*16a0*/  LDCU.64 UR32, c[0x0][0x3e0] ;  /* 0x00007c00ff2077ac */ /* 0x000e620008000a00 */
[----:B------:R-:W2:Y:S01]  /*16b0*/  LDCU.64 UR34, c[0x0][0x3b8] ;  /* 0x00007700ff2277ac */ /* 0x000ea20008000a00 */
[----:B------:R-:W3:Y:S01]  /*16c0*/  LDCU.128 UR20, c[0x0][0x3c0] ;  /* 0x00007800ff1477ac */ /* 0x000ee20008000c00 */
[----:B-----5:R-:W-:Y:S02]  /*16d0*/  UIMAD.WIDE.U32 UR4, UR10, 0x4, UR16 ;  /* 0x000000040a0478a5 */ /* 0x020fe4000f8e0010 */
[----:B------:R-:W-:Y:S02]  /*16e0*/  UIMAD.WIDE.U32 UR6, UR10, 0x4, UR18 ;  /* 0x000000040a0678a5 */ /* 0x000fe4000f8e0012 */
[----:B-1----:R-:W-:Y:S02]  /*16f0*/  UIMAD.WIDE.U32 UR8, UR10, 0x4, UR32 ;  /* 0x000000040a0878a5 */ /* 0x002fe4000f8e0020 */
[----:B------:R-:W-:Y:S01]  /*1700*/  IMAD.U32 R4, RZ, RZ, UR4 ;  /* 0x00000004ff047e24 */ /* 0x000fe2000f8e00ff */
[----:B--2---:R-:W-:Y:S01]  /*1710*/  UIMAD.WIDE.U32 UR12, UR10, 0x4, UR34 ;  /* 0x000000040a0c78a5 */ /* 0x004fe2000f8e0022 */
[----:B------:R-:W-:-:S02]  /*1720*/  IMAD.U32 R5, RZ, RZ, UR5 ;  /* 0x00000005ff057e24 */ /* 0x000fc4000f8e00ff */
[----:B------:R-:W-:Y:S01]  /*1730*/  IMAD.U32 R6, RZ, RZ, UR6 ;  /* 0x00000006ff067e24 */ /* 0x000fe2000f8e00ff */
[----:B---3--:R-:W-:Y:S01]  /*1740*/  UIMAD.WIDE.U32 UR14, UR10, 0x4, UR20 ;  /* 0x000000040a0e78a5 */ /* 0x008fe2000f8e0014 */
[----:B------:R-:W-:Y:S01]  /*1750*/  IMAD.U32 R7, RZ, RZ, UR7 ;  /* 0x00000007ff077e24 */ /* 0x000fe2000f8e00ff */
[----:B------:R-:W-:Y:S01]  /*1760*/  UIMAD.WIDE.U32 UR4, UR10, 0x4, UR22 ;  /* 0x000000040a0478a5 */ /* 0x000fe2000f8e0016 */
[----:B------:R-:W-:Y:S01]  /*1770*/  IMAD.U32 R12, RZ, RZ, UR8 ;  /* 0x00000008ff0c7e24 */ /* 0x000fe2000f8e00ff */
[----:B------:R-:W-:Y:S01]  /*1780*/  MOV R14, UR12 ;  /* 0x0000000c000e7c02 */ /* 0x000fe20008000f00 */
[----:B------:R-:W-:Y:S01]  /*1790*/  IMAD.U32 R13, RZ, RZ, UR9 ;  /* 0x00000009ff0d7e24 */ /* 0x000fe2000f8e00ff */
[----:B------:R1:W-:Y:S01]  /*17a0*/  STG.E.STRONG.SYS desc[UR28][R4.64], R18 ;  /* 0x0000001204007986 */ /* 0x0003e2000c11591c */
[----:B------:R-:W-:Y:S02]  /*17b0*/  IMAD.U32 R15, RZ, RZ, UR13 ;  /* 0x0000000dff0f7e24 */ /* 0x000fe4000f8e00ff */
[----:B------:R-:W-:Y:S01]  /*17c0*/  IMAD.U32 R16, RZ, RZ, UR14 ;  /* 0x0000000eff107e24 */ /* 0x000fe2000f8e00ff */
[----:B------:R2:W-:Y:S01]  /*17d0*/  STG.E.STRONG.SYS desc[UR28][R6.64], R11 ;  /* 0x0000000b06007986 */ /* 0x0005e2000c11591c */
[----:B------:R-:W-:-:S02]  /*17e0*/  IMAD.U32 R17, RZ, RZ, UR15 ;  /* 0x0000000fff117e24 */ /* 0x000fc4000f8e00ff */
[----:B------:R-:W-:Y:S01]  /*17f0*/  IMAD.U32 R22, RZ, RZ, UR4 ;  /* 0x00000004ff167e24 */ /* 0x000fe2000f8e00ff */
[----:B------:R2:W-:Y:S01]  /*1800*/  STG.E.STRONG.SYS desc[UR28][R12.64], R9 ;  /* 0x000000090c007986 */ /* 0x0005e2000c11591c */
[----:B------:R-:W-:-:S03]  /*1810*/  IMAD.U32 R23, RZ, RZ, UR5 ;  /* 0x00000005ff177e24 */ /* 0x000fc6000f8e00ff */
[----:B------:R2:W-:Y:S04]  /*1820*/  STG.E.STRONG.SYS desc[UR28][R14.64], R19 ;  /* 0x000000130e007986 */ /* 0x0005e8000c11591c */
[----:B------:R2:W-:Y:S04]  /*1830*/  STG.E.STRONG.SYS desc[UR28][R16.64], R20 ;  /* 0x0000001410007986 */ /* 0x0005e8000c11591c */
[----:B------:R2:W-:Y:S01]  /*1840*/  STG.E.STRONG.SYS desc[UR28][R22.64], R24 ;  /* 0x0000001816007986 */ /* 0x0005e2000c11591c */
[----:B------:R-:W-:Y:S06]  /*1850*/  MEMBAR.SC.GPU ;  /* 0x0000000000007992 */ /* 0x000fec0000002000 */
[----:B------:R-:W-:-:S00]  /*1860*/  ERRBAR ;  /* 0x00000000000079ab */ /* 0x000fc00000000000 */
[----:B------:R-:W-:Y:S06]  /*1870*/  CGAERRBAR ;  /* 0x00000000000075ab */ /* 0x000fec0000000000 */
[----:B------:R-:W-:Y:S01]  /*1880*/  CCTL.IVALL ;  /* 0x00000000ff00798f */ /* 0x000fe20002000000 */
[----:B------:R-:W-:-:S06]  /*1890*/  UIADD3 UR4, UPT, UPT, UR30, -0x1, URZ ;  /* 0xffffffff1e047890 */ /* 0x000fcc000fffe0ff */
[----:B-1----:R-:W-:-:S05]  /*18a0*/  IMAD.U32 R5, RZ, RZ, UR4 ;  /* 0x00000004ff057e24 */ /* 0x002fca000f8e00ff */
[----:B0-----:R-:W3:Y:S02]  /*18b0*/  ATOMG.E.INC.STRONG.GPU PT, R2, desc[UR28][R2.64], R5 ;  /* 0x80000005020279a8 */ /* 0x001ee400099ef11c */
[----:B---3--:R-:W-:-:S13]  /*18c0*/  ISETP.NE.AND P0, PT, R2, UR4, PT ;  /* 0x0000000402007c0c */ /* 0x008fda000bf05270 */
[----:B--2---:R-:W-:Y:S05]  /*18d0*/  @P0 EXIT ;  /* 0x000000000000094d */ /* 0x004fea0003800000 */
[----:B------:R-:W-:Y:S01]  /*18e0*/  UISETP.GE.U32.AND UP0, UPT, UR30, 0x8, UPT ;  /* 0x000000081e00788c */ /* 0x000fe2000bf06070 */
[----:B------:R-:W-:-:S08]  /*18f0*/  UMOV UR4, URZ ;  /* 0x000000ff00047c82 */ /* 0x000fd00008000000 */
[----:B------:R-:W-:Y:S05]  /*1900*/  BRA.U !UP0, `(.L_x_202) ;  /* 0x0000000508fc7547 */ /* 0x000fea000b800000 */
[----:B------:R-:W0:Y:S01]  /*1910*/  LDCU.128 UR12, c[0x0][0x3d0] ;  /* 0x00007a00ff0c77ac */ /* 0x000e220008000c00 */
[----:B------:R-:W1:Y:S01]  /*1920*/  LDCU.64 UR4, c[0x0][0x3e0] ;  /* 0x00007c00ff0477ac */ /* 0x000e620008000a00 */
[----:B------:R-:W2:Y:S01]  /*1930*/  LDCU.128 UR36, c[0x0][0x3c0] ;  /* 0x00007800ff2477ac */ /* 0x000ea20008000c00 */
[----:B------:R-:W3:Y:S01]  /*1940*/  LDCU.64 UR10, c[0x0][0x3b8] ;  /* 0x00007700ff0a77ac */ /* 0x000ee20008000a00 */
[----:B0-----:R-:W-:Y:S02]  /*1950*/  UIADD3 UR24, UP0, UPT, UR12, 0x10, URZ ;  /* 0x000000100c187890 */ /* 0x001fe4000ff1e0ff */
[----:B------:R-:W-:Y:S02]  /*1960*/  UIADD3 UR14, UP1, UPT, UR14, 0x10, URZ ;  /* 0x000000100e0e7890 */ /* 0x000fe4000ff3e0ff */
[----:B------:R-:W-:Y:S02]  /*1970*/  UIADD3.X UR25, UPT, UPT, URZ, UR13, URZ, UP0, !UPT ;  /* 0x0000000dff197290 */ /* 0x000fe400087fe4ff */
[----:B-1----:R-:W-:Y:S01]  /*1980*/  UIADD3 UR12, UP0, UPT, UR4, 0x10, URZ ;  /* 0x00000010040c7890 */ /* 0x002fe2000ff1e0ff */
[----:B------:R-:W-:Y:S01]  /*1990*/  IMAD.U32 R10, RZ, RZ, UR24 ;  /* 0x00000018ff0a7e24 */ /* 0x000fe2000f8e00ff */
[----:B------:R-:W-:Y:S01]  /*19a0*/  UIADD3.X UR15, UPT, UPT, URZ, UR15, URZ, UP1, !UPT ;  /* 0x0000000fff0f7290 */ /* 0x000fe20008ffe4ff */
[----:B------:R-:W-:Y:S01]  /*19b0*/  IMAD.U32 R8, RZ, RZ, UR14 ;  /* 0x0000000eff087e24 */ /* 0x000fe2000f8e00ff */
[----:B------:R-:W-:Y:S01]  /*19c0*/  UIADD3.X UR13, UPT, UPT, URZ, UR5, URZ, UP0, !UPT ;  /* 0x00000005ff0d7290 */ /* 0x000fe200087fe4ff */
[----:B------:R-:W-:Y:S01]  /*19d0*/  IMAD.U32 R7, RZ, RZ, UR25 ;  /* 0x00000019ff077e24 */ /* 0x000fe2000f8e00ff */
[----:B--2---:R-:W-:Y:S01]  /*19e0*/  UIADD3 UR8, UP1, UPT, UR36, 0x10, URZ ;  /* 0x0000001024087890 */ /* 0x004fe2000ff3e0ff */
[----:B------:R-:W-:Y:S01]  /*19f0*/  IMAD.U32 R6, RZ, RZ, UR12 ;  /* 0x0000000cff067e24 */ /* 0x000fe2000f8e00ff */
[----:B------:R-:W-:Y:S01]  /*1a00*/  UIADD3 UR6, UP2, UPT, UR38, 0x10, URZ ;  /* 0x0000001026067890 */ /* 0x000fe2000ff5e0ff */
[----:B------:R-:W-:Y:S01]  /*1a10*/  IMAD.U32 R5, RZ, RZ, UR15 ;  /* 0x0000000fff057e24 */ /* 0x000fe2000f8e00ff */
[----:B---3--:R-:W-:Y:S01]  /*1a20*/  UIADD3 UR10, UP0, UPT, UR10, 0x10, URZ ;  /* 0x000000100a0a7890 */ /* 0x008fe2000ff1e0ff */
[----:B------:R-:W-:Y:S01]  /*1a30*/  IMAD.U32 R3, RZ, RZ, UR13 ;  /* 0x0000000dff037e24 */ /* 0x000fe2000f8e00ff */
[----:B------:R-:W-:Y:S01]  /*1a40*/  UIADD3.X UR9, UPT, UPT, URZ, UR37, URZ, UP1, !UPT ;  /* 0x00000025ff097290 */ /* 0x000fe20008ffe4ff */
[----:B------:R-:W-:Y:S01]  /*1a50*/  MOV R2, UR8 ;  /* 0x0000000800027c02 */ /* 0x000fe20008000f00 */
[----:B------:R-:W-:Y:S01]  /*1a60*/  UIADD3.X UR7, UPT, UPT, URZ, UR39, URZ, UP2, !UPT ;  /* 0x00000027ff077290 */ /* 0x000fe200097fe4ff */
[----:B------:R-:W-:Y:S01]  /*1a70*/  IMAD.U32 R0, RZ, RZ, UR6 ;  /* 0x00000006ff007e24 */ /* 0x000fe2000f8e00ff */
[----:B------:R-:W-:Y:S01]  /*1a80*/  UIADD3.X UR11, UPT, UPT, URZ, UR11, URZ, UP0, !UPT ;  /* 0x0000000bff0b7290 */ /* 0x000fe200087fe4ff */
[----:B------:R-:W-:Y:S01]  /*1a90*/  IMAD.U32 R4, RZ, RZ, UR10 ;  /* 0x0000000aff047e24 */ /* 0x000fe2000f8e00ff */
[----:B------:R-:W-:Y:S01]  /*1aa0*/  ULOP3.LUT UR5, UR30, 0xfffffff8, URZ, 0xc0, !UPT ;  /* 0xfffffff81e057892 */ /* 0x000fe2000f8ec0ff */
[----:B------:R-:W-:Y:S01]  /*1ab0*/  IMAD.U32 R15, RZ, RZ, UR9 ;  /* 0x00000009ff0f7e24 */ /* 0x000fe2000f8e00ff */
[----:B------:R-:W-:Y:S01]  /*1ac0*/  ULOP3.LUT UR4, UR30, 0x7ffffff8, URZ, 0xc0, !UPT ;  /* 0x7ffffff81e047892 */ /* 0x000fe2000f8ec0ff */
[----:B------:R-:W-:Y:S01]  /*1ad0*/  IMAD.U32 R17, RZ, RZ, UR7 ;  /* 0x00000007ff117e24 */ /* 0x000fe2000f8e00ff */
[----:B------:R-:W-:Y:S01]  /*1ae0*/  UIADD3 UR5, UPT, UPT, -UR5, URZ, URZ ;  /* 0x000000ff05057290 */ /* 0x000fe2000fffe1ff */
[----:B------:R-:W-:-:S11]  /*1af0*/  IMAD.U32 R13, RZ, RZ, UR11 ;  /* 0x0000000bff0d7e24 */ /* 0x000fd6000f8e00ff */
.L_x_203:
[----:B------:R-:W-:Y:S01]  /*1b00*/  IMAD.MOV.U32 R32, RZ, RZ, R10 ;  /* 0x000000ffff207224 */ /* 0x000fe200078e000a */
[----:B------:R-:W-:Y:S01]  /*1b10*/  MOV R30, R8 ;  /* 0x00000008001e7202 */ /* 0x000fe20000000f00 */
[----:B------:R-:W-:Y:S02]  /*1b20*/  IMAD.MOV.U32 R33, RZ, RZ, R7 ;  /* 0x000000ffff217224 */ /* 0x000fe400078e0007 */
[----:B------:R-:W-:Y:S02]  /*1b30*/  IMAD.MOV.U32 R31, RZ, RZ, R5 ;  /* 0x000000ffff1f7224 */ /* 0x000fe400078e0005 */
[----:B------:R-:W-:Y:S02]  /*1b40*/  IMAD.MOV.U32 R28, RZ, RZ, R6 ;  /* 0x000000ffff1c7224 */ /* 0x000fe400078e0006 */
[----:B------:R-:W-:Y:S02]  /*1b50*/  IMAD.MOV.U32 R29, RZ, RZ, R3 ;  /* 0x000000ffff1d7224 */ /* 0x000fe400078e0003 */
[----:B------:R-:W-:Y:S01]  /*1b60*/  IMAD.MOV.U32 R12, RZ, RZ, R4 ;  /* 0x000000ffff0c7224 */ /* 0x000fe200078e0004 */
[----:B------:R-:W2:Y:S01]  /*1b70*/  LDG.E.STRONG.SYS R3, desc[UR28][R32.64+-0x10] ;  /* 0xfffff01c20037981 */ /* 0x000ea2000c1f5900 */
[----:B------:R-:W-:-:S02]  /*1b80*/  IMAD.MOV.U32 R14, RZ, RZ, R2 ;  /* 0x000000ffff0e7224 */ /* 0x000fc400078e0002 */
[----:B------:R-:W-:Y:S01]  /*1b90*/  IMAD.MOV.U32 R16, RZ, RZ, R0 ;  /* 0x000000ffff107224 */ /* 0x000fe200078e0000 */
[----:B------:R-:W3:Y:S04]  /*1ba0*/  LDG.E.STRONG.SYS R2, desc[UR28][R30.64+-0x10] ;  /* 0xfffff01c1e027981 */ /* 0x000ee8000c1f5900 */
[----:B------:R-:W4:Y:S04]  /*1bb0*/  LDG.E.STRONG.SYS R6, desc[UR28][R28.64+-0x10] ;  /* 0xfffff01c1c067981 */ /* 0x000f28000c1f5900 */
[----:B------:R-:W5:Y:S04]  /*1bc0*/  LDG.E.STRONG.SYS R4, desc[UR28][R12.64+-0x10] ;  /* 0xfffff01c0c047981 */ /* 0x000f68000c1f5900 */
[----:B------:R-:W5:Y:S04]  /*1bd0*/  LDG.E.STRONG.SYS R7, desc[UR28][R14.64+-0x10] ;  /* 0xfffff01c0e077981 */ /* 0x000f68000c1f5900 */
[----:B------:R-:W5:Y:S04]  /*1be0*/  LDG.E.STRONG.SYS R5, desc[UR28][R16.64+-0x10] ;  /* 0xfffff01c10057981 */ /* 0x000f68000c1f5900 */
[----:B------:R-:W2:Y:S04]  /*1bf0*/  LDG.E.STRONG.SYS R0, desc[UR28][R32.64+-0xc] ;  /* 0xfffff41c20007981 */ /* 0x000ea8000c1f5900 */
[----:B------:R-:W3:Y:S01]  /*1c00*/  LDG.E.STRONG.SYS R8, desc[UR28][R30.64+-0xc] ;  /* 0xfffff41c1e087981 */ /* 0x000ee2000c1f5900 */
[----:B--2---:R-:W-:-:S03]  /*1c10*/  FMNMX3 R0, R18, R3, R0, PT ;  /* 0x0000000312007276 */ /* 0x004fc60003800000 */
[----:B------:R-:W4:Y:S01]  /*1c20*/  LDG.E.STRONG.SYS R3, desc[UR28][R28.64+-0xc] ;  /* 0xfffff41c1c037981 */ /* 0x000f22000c1f5900 */
[----:B---3--:R-:W-:-:S03]  /*1c30*/  FMNMX3 R2, R11, R2, R8, PT ;  /* 0x000000020b027276 */ /* 0x008fc60003800008 */
[----:B------:R-:W5:Y:S04]  /*1c40*/  LDG.E.STRONG.SYS R8, desc[UR28][R12.64+-0xc] ;  /* 0xfffff41c0c087981 */ /* 0x000f68000c1f5900 */
[----:B------:R-:W2:Y:S04]  /*1c50*/  LDG.E.STRONG.SYS R10, desc[UR28][R14.64+-0xc] ;  /* 0xfffff41c0e0a7981 */ /* 0x000ea8000c1f5900 */
[----:B------:R-:W3:Y:S01]  /*1c60*/  LDG.E.STRONG.SYS R11, desc[UR28][R16.64+-0xc] ;  /* 0xfffff41c100b7981 */ /* 0x000ee2000c1f5900 */
[----:B----4-:R-:W-:Y:S02]  /*1c70*/  FMNMX3 R3, R9, R6, R3, PT ;  /* 0x0000000609037276 */ /* 0x010fe40003800003 */
[----:B-----5:R-:W-:-:S02]  /*1c80*/  FMNMX3 R4, R19, R4, R8, !PT ;  /* 0x0000000413047276 */ /* 0x020fc40007800008 */
[----:B--2---:R-:W-:Y:S02]  /*1c90*/  FMNMX3 R7, R20, R7, R10, !PT ;  /* 0x0000000714077276 */ /* 0x004fe4000780000a */
[----:B---3--:R-:W-:Y:S02]  /*1ca0*/  FMNMX3 R5, R24, R5, R11, !PT ;  /* 0x0000000518057276 */ /* 0x008fe4000780000b */
[----:B------:R-:W2:Y:S04]  /*1cb0*/  LDG.E.STRONG.SYS R11, desc[UR28][R32.64+-0x8] ;  /* 0xfffff81c200b7981 */ /* 0x000ea8000c1f5900 */
        /* <DEDUP_REMOVED lines=15> */
[----:B------:R-:W4:Y:S01]  /*1db0*/  LDG.E.STRONG.SYS R9, desc[UR28][R32.64] ;  /* 0x0000001c20097981 */ /* 0x000f22000c1f5900 */
[----:B--2---:R-:W-:-:S03]  /*1dc0*/  FMNMX3 R7, R7, R8, R19, !PT ;  /* 0x0000000807077276 */ /* 0x004fc60007800013 */
[----:B------:R-:W2:Y:S01]  /*1dd0*/  LDG.E.STRONG.SYS R11, desc[UR28][R30.64] ;  /* 0x0000001c1e0b7981 */ /* 0x000ea2000c1f5900 */
[----:B---3--:R-:W-:-:S03]  /*1de0*/  FMNMX3 R5, R5, R6, R20, !PT ;  /* 0x0000000605057276 */ /* 0x008fc60007800014 */
[----:B------:R-:W3:Y:S04]  /*1df0*/  LDG.E.STRONG.SYS R8, desc[UR28][R28.64] ;  /* 0x0000001c1c087981 */ /* 0x000ee8000c1f5900 */
[----:B------:R-:W5:Y:S04]  /*1e00*/  LDG.E.STRONG.SYS R19, desc[UR28][R12.64] ;  /* 0x0000001c0c137981 */ /* 0x000f68000c1f5900 */
[----:B------:R-:W5:Y:S04]  /*1e10*/  LDG.E.STRONG.SYS R20, desc[UR28][R14.64] ;  /* 0x0000001c0e147981 */ /* 0x000f68000c1f5900 */
[----:B------:R-:W5:Y:S04]  /*1e20*/  LDG.E.STRONG.SYS R6, desc[UR28][R16.64] ;  /* 0x0000001c10067981 */ /* 0x000f68000c1f5900 */
[----:B------:R-:W4:Y:S04]  /*1e30*/  LDG.E.STRONG.SYS R10, desc[UR28][R32.64+0x4] ;  /* 0x0000041c200a7981 */ /* 0x000f28000c1f5900 */
[----:B------:R-:W2:Y:S01]  /*1e40*/  LDG.E.STRONG.SYS R18, desc[UR28][R30.64+0x4] ;  /* 0x0000041c1e127981 */ /* 0x000ea2000c1f5900 */
[----:B----4-:R-:W-:-:S03]  /*1e50*/  FMNMX3 R0, R0, R9, R10, PT ;  /* 0x0000000900007276 */ /* 0x010fc6000380000a */
[----:B------:R-:W3:Y:S01]  /*1e60*/  LDG.E.STRONG.SYS R9, desc[UR28][R28.64+0x4] ;  /* 0x0000041c1c097981 */ /* 0x000ee2000c1f5900 */
[----:B--2---:R-:W-:-:S03]  /*1e70*/  FMNMX3 R2, R2, R11, R18, PT ;  /* 0x0000000b02027276 */ /* 0x004fc60003800012 */
[----:B------:R-:W5:Y:S04]  /*1e80*/  LDG.E.STRONG.SYS R10, desc[UR28][R12.64+0x4] ;  /* 0x0000041c0c0a7981 */ /* 0x000f68000c1f5900 */
[----:B------:R-:W2:Y:S04]  /*1e90*/  LDG.E.STRONG.SYS R11, desc[UR28][R14.64+0x4] ;  /* 0x0000041c0e0b7981 */ /* 0x000ea8000c1f5900 */
[----:B------:R-:W4:Y:S01]  /*1ea0*/  LDG.E.STRONG.SYS R21, desc[UR28][R16.64+0x4] ;  /* 0x0000041c10157981 */ /* 0x000f22000c1f5900 */
[----:B---3--:R-:W-:-:S03]  /*1eb0*/  FMNMX3 R9, R3, R8, R9, PT ;  /* 0x0000000803097276 */ /* 0x008fc60003800009 */
[----:B------:R-:W3:Y:S01]  /*1ec0*/  LDG.E.STRONG.SYS R3, desc[UR28][R32.64+0x8] ;  /* 0x0000081c20037981 */ /* 0x000ee2000c1f5900 */
[----:B-----5:R-:W-:Y:S02]  /*1ed0*/  FMNMX3 R19, R4, R19, R10, !PT ;  /* 0x0000001304137276 */ /* 0x020fe4000780000a */
[----:B--2---:R-:W-:Y:S02]  /*1ee0*/  FMNMX3 R20, R7, R20, R11, !PT ;  /* 0x0000001407147276 */ /* 0x004fe4000780000b */
[----:B------:R-:W2:Y:S04]  /*1ef0*/  LDG.E.STRONG.SYS R11, desc[UR28][R30.64+0x8] ;  /* 0x0000081c1e0b7981 */ /* 0x000ea8000c1f5900 */
[----:B------:R-:W5:Y:S04]  /*1f00*/  LDG.E.STRONG.SYS R4, desc[UR28][R28.64+0x8] ;  /* 0x0000081c1c047981 */ /* 0x000f68000c1f5900 */
[----:B------:R-:W5:Y:S04]  /*1f10*/  LDG.E.STRONG.SYS R22, desc[UR28][R12.64+0x8] ;  /* 0x0000081c0c167981 */ /* 0x000f68000c1f5900 */
[----:B------:R-:W5:Y:S04]  /*1f20*/  LDG.E.STRONG.SYS R23, desc[UR28][R14.64+0x8] ;  /* 0x0000081c0e177981 */ /* 0x000f68000c1f5900 */
[----:B------:R-:W5:Y:S04]  /*1f30*/  LDG.E.STRONG.SYS R24, desc[UR28][R16.64+0x8] ;  /* 0x0000081c10187981 */ /* 0x000f68000c1f5900 */
[----:B------:R-:W3:Y:S01]  /*1f40*/  LDG.E.STRONG.SYS R18, desc[UR28][R32.64+0xc] ;  /* 0x00000c1c20127981 */ /* 0x000ee2000c1f5900 */
[----:B----4-:R-:W-:-:S03]  /*1f50*/  FMNMX3 R21, R5, R6, R21, !PT ;  /* 0x0000000605157276 */ /* 0x010fc60007800015 */
[----:B------:R-:W2:Y:S01]  /*1f60*/  LDG.E.STRONG.SYS R5, desc[UR28][R30.64+0xc] ;  /* 0x00000c1c1e057981 */ /* 0x000ea2000c1f5900 */
[----:B------:R-:W-:Y:S02]  /*1f70*/  IADD3 R10, P0, PT, R32, 0x20, RZ ;  /* 0x00000020200a7810 */ /* 0x000fe40007f1e0ff */
[----:B---3--:R-:W-:Y:S02]  /*1f80*/  FMNMX3 R18, R0, R3, R18, PT ;  /* 0x0000000300127276 */ /* 0x008fe40003800012 */
[----:B------:R-:W5:Y:S04]  /*1f90*/  LDG.E.STRONG.SYS R0, desc[UR28][R28.64+0xc] ;  /* 0x00000c1c1c007981 */ /* 0x000f68000c1f5900 */
[----:B------:R-:W3:Y:S04]  /*1fa0*/  LDG.E.STRONG.SYS R25, desc[UR28][R12.64+0xc] ;  /* 0x00000c1c0c197981 */ /* 0x000ee8000c1f5900 */
[----:B------:R0:W4:Y:S04]  /*1fb0*/  LDG.E.STRONG.SYS R26, desc[UR28][R14.64+0xc] ;  /* 0x00000c1c0e1a7981 */ /* 0x000128000c1f5900 */
[----:B------:R1:W4:Y:S01]  /*1fc0*/  LDG.E.STRONG.SYS R27, desc[UR28][R16.64+0xc] ;  /* 0x00000c1c101b7981 */ /* 0x000322000c1f5900 */
[----:B------:R-:W-:Y:S01]  /*1fd0*/  IMAD.X R7, RZ, RZ, R33, P0 ;  /* 0x000000ffff077224 */ /* 0x000fe200000e0621 */
[----:B------:R-:W-:Y:S01]  /*1fe0*/  IADD3 R8, P0, PT, R30, 0x20, RZ ;  /* 0x000000201e087810 */ /* 0x000fe20007f1e0ff */
[----:B------:R-:W-:Y:S01]  /*1ff0*/  UIADD3 UR5, UPT, UPT, UR5, 0x8, URZ ;  /* 0x0000000805057890 */ /* 0x000fe2000fffe0ff */
[----:B--2---:R-:W-:-:S02]  /*2000*/  FMNMX3 R11, R2, R11, R5, PT ;  /* 0x0000000b020b7276 */ /* 0x004fc40003800005 */
[----:B------:R-:W-:Y:S01]  /*2010*/  IADD3 R6, P1, PT, R28, 0x20, RZ ;  /* 0x000000201c067810 */ /* 0x000fe20007f3e0ff */
[----:B------:R-:W-:Y:S01]  /*2020*/  IMAD.X R5, RZ, RZ, R31, P0 ;  /* 0x000000ffff057224 */ /* 0x000fe200000e061f */
[----:B------:R-:W-:-:S03]  /*2030*/  UISETP.NE.AND UP0, UPT, UR5, URZ, UPT ;  /* 0x000000ff0500728c */ /* 0x000fc6000bf05270 */
[----:B------:R-:W-:Y:S01]  /*2040*/  IMAD.X R3, RZ, RZ, R29, P1 ;  /* 0x000000ffff037224 */ /* 0x000fe200008e061d */
[----:B------:R-:W-:-:S05]  /*2050*/  IADD3 R2, P1, PT, R14, 0x20, RZ ;  /* 0x000000200e027810 */ /* 0x000fca0007f3e0ff */
[----:B0-----:R-:W-:Y:S01]  /*2060*/  IMAD.X R15, RZ, RZ, R15, P1 ;  /* 0x000000ffff0f7224 */ /* 0x001fe200008e060f */
[----:B-----5:R-:W-:Y:S02]  /*2070*/  FMNMX3 R9, R9, R4, R0, PT ;  /* 0x0000000409097276 */ /* 0x020fe40003800000 */
[----:B------:R-:W-:-:S04]  /*2080*/  IADD3 R4, P0, PT, R12, 0x20, RZ ;  /* 0x000000200c047810 */ /* 0x000fc80007f1e0ff */
[----:B------:R-:W-:Y:S02]  /*2090*/  IADD3.X R13, PT, PT, RZ, R13, RZ, P0, !PT ;  /* 0x0000000dff0d7210 */ /* 0x000fe400007fe4ff */
[----:B------:R-:W-:Y:S02]  /*20a0*/  IADD3 R0, P0, PT, R16, 0x20, RZ ;  /* 0x0000002010007810 */ /* 0x000fe40007f1e0ff */
[----:B---3--:R-:W-:Y:S02]  /*20b0*/  FMNMX3 R19, R19, R22, R25, !PT ;  /* 0x0000001613137276 */ /* 0x008fe40007800019 */
[----:B----4-:R-:W-:Y:S01]  /*20c0*/  FMNMX3 R20, R20, R23, R26, !PT ;  /* 0x0000001714147276 */ /* 0x010fe2000780001a */
[----:B-1----:R-:W-:Y:S01]  /*20d0*/  IMAD.X R17, RZ, RZ, R17, P0 ;  /* 0x000000ffff117224 */ /* 0x002fe200000e0611 */
[----:B------:R-:W-:Y:S01]  /*20e0*/  FMNMX3 R24, R21, R24, R27, !PT ;  /* 0x0000001815187276 */ /* 0x000fe2000780001b */
[----:B------:R-:W-:Y:S06]  /*20f0*/  BRA.U UP0, `(.L_x_203) ;  /* 0xfffffff900807547 */ /* 0x000fec000b83ffff */
.L_x_202:
[----:B------:R-:W-:-:S09]  /*2100*/  ULOP3.LUT UP0, UR5, UR30, 0x7, URZ, 0xc0, !UPT ;  /* 0x000000071e057892 */ /* 0x000fd2000f80c0ff */
[----:B------:R-:W-:Y:S05]  /*2110*/  BRA.U !UP0, `(.L_x_204) ;  /* 0x0000000908dc7547 */ /* 0x000fea000b800000 */
[----:B------:R-:W-:Y:S02]  /*2120*/  UISETP.GE.U32.AND UP0, UPT, UR5, 0x4, UPT ;  /* 0x000000040500788c */ /* 0x000fe4000bf06070 */
[----:B------:R-:W-:-:S07]  /*2130*/  ULOP3.LUT UP1, UR26, UR30, 0x3, URZ, 0xc0, !UPT ;  /* 0x000000031e1a7892 */ /* 0x000fce000f82c0ff */
[----:B------:R-:W-:Y:S05]  /*2140*/  BRA.U !UP0, `(.L_x_205) ;  /* 0x0000000508647547 */ /* 0x000fea000b800000 */
[----:B------:R-:W-:Y:S02]  /*2150*/  UIMAD.WIDE.U32 UR6, UR4, 0x4, UR16 ;  /* 0x00000004040678a5 */ /* 0x000fe4000f8e0010 */
[----:B------:R-:W-:Y:S02]  /*2160*/  UIMAD.WIDE.U32 UR8, UR4, 0x4, UR18 ;  /* 0x00000004040878a5 */ /* 0x000fe4000f8e0012 */
[----:B------:R-:W-:Y:S02]  /*2170*/  UIMAD.WIDE.U32 UR10, UR4, 0x4, UR32 ;  /* 0x00000004040a78a5 */ /* 0x000fe4000f8e0020 */
[----:B------:R-:W-:Y:S01]  /*2180*/  UIMAD.WIDE.U32 UR12, UR4, 0x4, UR34 ;  /* 0x00000004040c78a5 */ /* 0x000fe2000f8e0022 */
[----:B------:R-:W-:Y:S01]  /*2190*/  IMAD.U32 R13, RZ, RZ, UR7 ;  /* 0x00000007ff0d7e24 */ /* 0x000fe2000f8e00ff */
[----:B------:R-:W-:Y:S01]  /*21a0*/  UIMAD.WIDE.U32 UR14, UR4, 0x4, UR20 ;  /* 0x00000004040e78a5 */ /* 0x000fe2000f8e0014 */
[----:B------:R-:W-:Y:S01]  /*21b0*/  IMAD.U32 R12, RZ, RZ, UR6 ;  /* 0x00000006ff0c7e24 */ /* 0x000fe2000f8e00ff */
[----:B------:R-:W-:Y:S01]  /*21c0*/  UIMAD.WIDE.U32 UR24, UR4, 0x4, UR22 ;  /* 0x00000004041878a5 */ /* 0x000fe2000f8e0016 */
[----:B------:R-:W-:-:S02]  /*21d0*/  IMAD.U32 R14, RZ, RZ, UR8 ;  /* 0x00000008ff0e7e24 */ /* 0x000fc4000f8e00ff */
[----:B------:R-:W-:Y:S02]  /*21e0*/  IMAD.U32 R15, RZ, RZ, UR9 ;  /* 0x00000009ff0f7e24 */ /* 0x000fe4000f8e00ff */
[----:B------:R-:W-:Y:S01]  /*21f0*/  IMAD.U32 R16, RZ, RZ, UR10 ;  /* 0x0000000aff107e24 */ /* 0x000fe2000f8e00ff */
[----:B------:R-:W-:Y:S01]  /*2200*/  MOV R29, UR13 ;  /* 0x0000000d001d7c02 */ /* 0x000fe20008000f00 */
[----:B------:R-:W-:Y:S01]  /*2210*/  IMAD.U32 R17, RZ, RZ, UR11 ;  /* 0x0000000bff117e24 */ /* 0x000fe2000f8e00ff */
[----:B------:R-:W2:Y:S01]  /*2220*/  LDG.E.STRONG.SYS R13, desc[UR28][R12.64] ;  /* 0x0000001c0c0d7981 */ /* 0x000ea2000c1f5900 */
[----:B------:R-:W-:Y:S02]  /*2230*/  IMAD.U32 R28, RZ, RZ, UR12 ;  /* 0x0000000cff1c7e24 */ /* 0x000fe4000f8e00ff */
[----:B------:R-:W-:Y:S01]  /*2240*/  IMAD.U32 R3, RZ, RZ, UR15 ;  /* 0x0000000fff037e24 */ /* 0x000fe2000f8e00ff */
[----:B------:R-:W3:Y:S01]  /*2250*/  LDG.E.STRONG.SYS R8, desc[UR28][R14.64] ;  /* 0x0000001c0e087981 */ /* 0x000ee2000c1f5900 */
[----:B------:R-:W-:-:S02]  /*2260*/  IMAD.U32 R2, RZ, RZ, UR14 ;  /* 0x0000000eff027e24 */ /* 0x000fc4000f8e00ff */
[----:B------:R-:W-:Y:S01]  /*2270*/  IMAD.U32 R5, RZ, RZ, UR25 ;  /* 0x00000019ff057e24 */ /* 0x000fe2000f8e00ff */
[----:B------:R-:W4:Y:S01]  /*2280*/  LDG.E.STRONG.SYS R16, desc[UR28][R16.64] ;  /* 0x0000001c10107981 */ /* 0x000f22000c1f5900 */
[----:B------:R-:W-:Y:S02]  /*2290*/  IMAD.U32 R4, RZ, RZ, UR24 ;  /* 0x00000018ff047e24 */ /* 0x000fe4000f8e00ff */
[----:B------:R-:W-:Y:S01]  /*22a0*/  IMAD.U32 R6, RZ, RZ, UR6 ;  /* 0x00000006ff067e24 */ /* 0x000fe2000f8e00ff */
[----:B------:R-:W5:Y:S01]  /*22b0*/  LDG.E.STRONG.SYS R0, desc[UR28][R28.64] ;  /* 0x0000001c1c007981 */ /* 0x000f62000c1f5900 */
[----:B------:R-:W-:Y:S01]  /*22c0*/  IMAD.U32 R7, RZ, RZ, UR7 ;  /* 0x00000007ff077e24 */ /* 0x000fe2000f8e00ff */
[----:B------:R-:W-:Y:S01]  /*22d0*/  MOV R27, UR11 ;  /* 0x0000000b001b7c02 */ /* 0x000fe20008000f00 */
[----:B------:R-:W-:Y:S01]  /*22e0*/  IMAD.U32 R22, RZ, RZ, UR8 ;  /* 0x00000008ff167e24 */ /* 0x000fe2000f8e00ff */
[----:B------:R-:W5:Y:S01]  /*22f0*/  LDG.E.STRONG.SYS R3, desc[UR28][R2.64] ;  /* 0x0000001c02037981 */ /* 0x000f62000c1f5900 */
[----:B------:R-:W-:-:S02]  /*2300*/  IMAD.U32 R23, RZ, RZ, UR9 ;  /* 0x00000009ff177e24 */ /* 0x000fc4000f8e00ff */
[----:B------:R-:W-:Y:S01]  /*2310*/  IMAD.U32 R26, RZ, RZ, UR10 ;  /* 0x0000000aff1a7e24 */ /* 0x000fe2000f8e00ff */
[----:B------:R-:W5:Y:S04]  /*2320*/  LDG.E.STRONG.SYS R5, desc[UR28][R4.64] ;  /* 0x0000001c04057981 */ /* 0x000f68000c1f5900 */
[----:B------:R0:W2:Y:S04]  /*2330*/  LDG.E.STRONG.SYS R6, desc[UR28][R6.64+0x4] ;  /* 0x0000041c06067981 */ /* 0x0000a8000c1f5900 */
[----:B------:R1:W3:Y:S04]  /*2340*/  LDG.E.STRONG.SYS R22, desc[UR28][R22.64+0x4] ;  /* 0x0000041c16167981 */ /* 0x0002e8000c1f5900 */
[----:B------:R1:W4:Y:S01]  /*2350*/  LDG.E.STRONG.SYS R26, desc[UR28][R26.64+0x4] ;  /* 0x0000041c1a1a7981 */ /* 0x000322000c1f5900 */
[----:B0-----:R-:W-:-:S02]  /*2360*/  IMAD.U32 R7, RZ, RZ, UR13 ;  /* 0x0000000dff077e24 */ /* 0x001fc4000f8e00ff */
[----:B------:R-:W-:Y:S02]  /*2370*/  IMAD.U32 R36, RZ, RZ, UR14 ;  /* 0x0000000eff247e24 */ /* 0x000fe4000f8e00ff */
[----:B------:R-:W-:Y:S02]  /*2380*/  IMAD.U32 R37, RZ, RZ, UR15 ;  /* 0x0000000fff257e24 */ /* 0x000fe4000f8e00ff */
[----:B------:R-:W-:Y:S02]  /*2390*/  IMAD.U32 R17, RZ, RZ, UR25 ;  /* 0x00000019ff117e24 */ /* 0x000fe4000f8e00ff */
[----:B------:R-:W-:Y:S02]  /*23a0*/  IMAD.U32 R14, RZ, RZ, UR6 ;  /* 0x00000006ff0e7e24 */ /* 0x000fe4000f8e00ff */
[----:B------:R-:W-:Y:S02]  /*23b0*/  IMAD.U32 R15, RZ, RZ, UR7 ;  /* 0x00000007ff0f7e24 */ /* 0x000fe4000f8e00ff */
[----:B------:R-:W-:-:S02]  /*23c0*/  IMAD.U32 R12, RZ, RZ, UR8 ;  /* 0x00000008ff0c7e24 */ /* 0x000fc4000f8e00ff */
[----:B-1----:R-:W-:Y:S02]  /*23d0*/  IMAD.U32 R23, RZ, RZ, UR11 ;  /* 0x0000000bff177e24 */ /* 0x002fe4000f8e00ff */
[----:B------:R-:W-:Y:S02]  /*23e0*/  IMAD.U32 R27, RZ, RZ, UR13 ;  /* 0x0000000dff1b7e24 */ /* 0x000fe4000f8e00ff */
[----:B------:R-:W-:Y:S02]  /*23f0*/  IMAD.U32 R34, RZ, RZ, UR14 ;  /* 0x0000000eff227e24 */ /* 0x000fe4000f8e00ff */
[----:B------:R-:W-:Y:S01]  /*2400*/  IMAD.U32 R35, RZ, RZ, UR15 ;  /* 0x0000000fff237e24 */ /* 0x000fe2000f8e00ff */
[----:B------:R-:W-:Y:S01]  /*2410*/  MOV R31, UR7 ;  /* 0x00000007001f7c02 */ /* 0x000fe20008000f00 */
[----:B------:R-:W-:Y:S02]  /*2420*/  IMAD.U32 R32, RZ, RZ, UR24 ;  /* 0x00000018ff207e24 */ /* 0x000fe4000f8e00ff */
[----:B------:R-:W-:-:S02]  /*2430*/  IMAD.U32 R33, RZ, RZ, UR25 ;  /* 0x00000019ff217e24 */ /* 0x000fc4000f8e00ff */
[----:B------:R-:W-:Y:S01]  /*2440*/  IMAD.U32 R30, RZ, RZ, UR6 ;  /* 0x00000006ff1e7e24 */ /* 0x000fe2000f8e00ff */
[----:B--2---:R-:W-:Y:S01]  /*2450*/  FMNMX3 R18, R18, R13, R6, PT ;  /* 0x0000000d12127276 */ /* 0x004fe20003800006 */
[----:B------:R-:W-:Y:S01]  /*2460*/  IMAD.U32 R6, RZ, RZ, UR12 ;  /* 0x0000000cff067e24 */ /* 0x000fe2000f8e00ff */
[----:B------:R-:W-:Y:S02]  /*2470*/  MOV R13, UR9 ;  /* 0x00000009000d7c02 */ /* 0x000fe40008000f00 */
[----:B---3--:R-:W-:Y:S02]  /*2480*/  FMNMX3 R11, R11, R8, R22, PT ;  /* 0x000000080b0b7276 */ /* 0x008fe40003800016 */
[----:B----4-:R-:W-:Y:S01]  /*2490*/  FMNMX3 R9, R9, R16, R26, PT ;  /* 0x0000001009097276 */ /* 0x010fe2000380001a */
[----:B------:R-:W-:Y:S01]  /*24a0*/  IMAD.U32 R16, RZ, RZ, UR24 ;  /* 0x00000018ff107e24 */ /* 0x000fe2000f8e00ff */
[----:B------:R-:W5:Y:S01]  /*24b0*/  LDG.E.STRONG.SYS R7, desc[UR28][R6.64+0x4] ;  /* 0x0000041c06077981 */ /* 0x000f62000c1f5900 */
[----:B------:R-:W-:-:S02]  /*24c0*/  IMAD.U32 R22, RZ, RZ, UR10 ;  /* 0x0000000aff167e24 */ /* 0x000fc4000f8e00ff */
[----:B------:R-:W-:Y:S01]  /*24d0*/  IMAD.U32 R26, RZ, RZ, UR12 ;  /* 0x0000000cff1a7e24 */ /* 0x000fe2000f8e00ff */
[----:B------:R-:W2:Y:S04]  /*24e0*/  LDG.E.STRONG.SYS R25, desc[UR28][R36.64+0x4] ;  /* 0x0000041c24197981 */ /* 0x000ea8000c1f5900 */
[----:B------:R0:W3:Y:S04]  /*24f0*/  LDG.E.STRONG.SYS R21, desc[UR28][R16.64+0x4] ;  /* 0x0000041c10157981 */ /* 0x0000e8000c1f5900 */
[----:B------:R1:W4:Y:S04]  /*2500*/  LDG.E.STRONG.SYS R29, desc[UR28][R14.64+0x8] ;  /* 0x0000081c0e1d7981 */ /* 0x000328000c1f5900 */
[----:B------:R-:W4:Y:S01]  /*2510*/  LDG.E.STRONG.SYS R10, desc[UR28][R12.64+0x8] ;  /* 0x0000081c0c0a7981 */ /* 0x000f22000c1f5900 */
[----:B0-----:R-:W-:-:S03]  /*2520*/  IMAD.U32 R17, RZ, RZ, UR13 ;  /* 0x0000000dff117e24 */ /* 0x001fc6000f8e00ff */
[----:B------:R0:W4:Y:S01]  /*2530*/  LDG.E.STRONG.SYS R8, desc[UR28][R22.64+0x8] ;  /* 0x0000081c16087981 */ /* 0x000122000c1f5900 */
[----:B-1----:R-:W-:-:S03]  /*2540*/  IMAD.U32 R14, RZ, RZ, UR10 ;  /* 0x0000000aff0e7e24 */ /* 0x002fc6000f8e00ff */
[----:B------:R1:W4:Y:S01]  /*2550*/  LDG.E.STRONG.SYS R2, desc[UR28][R26.64+0x8] ;  /* 0x0000081c1a027981 */ /* 0x000322000c1f5900 */
[----:B------:R-:W-:Y:S02]  /*2560*/  IMAD.U32 R15, RZ, RZ, UR11 ;  /* 0x0000000bff0f7e24 */ /* 0x000fe4000f8e00ff */
[----:B------:R-:W-:Y:S01]  /*2570*/  IMAD.U32 R16, RZ, RZ, UR12 ;  /* 0x0000000cff107e24 */ /* 0x000fe2000f8e00ff */
[----:B------:R-:W4:Y:S01]  /*2580*/  LDG.E.STRONG.SYS R4, desc[UR28][R34.64+0x8] ;  /* 0x0000081c22047981 */ /* 0x000f22000c1f5900 */
[----:B0-----:R-:W-:-:S03]  /*2590*/  IMAD.U32 R23, RZ, RZ, UR15 ;  /* 0x0000000fff177e24 */ /* 0x001fc6000f8e00ff */
[----:B------:R-:W4:Y:S01]  /*25a0*/  LDG.E.STRONG.SYS R6, desc[UR28][R32.64+0x8] ;  /* 0x0000081c20067981 */ /* 0x000f22000c1f5900 */
[----:B------:R-:W-:Y:S02]  /*25b0*/  IMAD.U32 R22, RZ, RZ, UR14 ;  /* 0x0000000eff167e24 */ /* 0x000fe4000f8e00ff */
[----:B-1----:R-:W-:Y:S01]  /*25c0*/  IMAD.U32 R27, RZ, RZ, UR25 ;  /* 0x00000019ff1b7e24 */ /* 0x002fe2000f8e00ff */
[----:B------:R-:W4:Y:S01]  /*25d0*/  LDG.E.STRONG.SYS R30, desc[UR28][R30.64+0xc] ;  /* 0x00000c1c1e1e7981 */ /* 0x000f22000c1f5900 */
[----:B------:R-:W-:-:S03]  /*25e0*/  IMAD.U32 R26, RZ, RZ, UR24 ;  /* 0x00000018ff1a7e24 */ /* 0x000fc6000f8e00ff */
[----:B------:R-:W4:Y:S04]  /*25f0*/  LDG.E.STRONG.SYS R12, desc[UR28][R12.64+0xc] ;  /* 0x00000c1c0c0c7981 */ /* 0x000f28000c1f5900 */
[----:B------:R-:W4:Y:S04]  /*2600*/  LDG.E.STRONG.SYS R14, desc[UR28][R14.64+0xc] ;  /* 0x00000c1c0e0e7981 */ /* 0x000f28000c1f5900 */
[----:B------:R-:W4:Y:S04]  /*2610*/  LDG.E.STRONG.SYS R17, desc[UR28][R16.64+0xc] ;  /* 0x00000c1c10117981 */ /* 0x000f28000c1f5900 */
[----:B------:R-:W4:Y:S04]  /*2620*/  LDG.E.STRONG.SYS R23, desc[UR28][R22.64+0xc] ;  /* 0x00000c1c16177981 */ /* 0x000f28000c1f5900 */
[----:B------:R-:W4:Y:S01]  /*2630*/  LDG.E.STRONG.SYS R27, desc[UR28][R26.64+0xc] ;  /* 0x00000c1c1a1b7981 */ /* 0x000f22000c1f5900 */
[----:B------:R-:W-:Y:S01]  /*2640*/  UIADD3 UR4, UPT, UPT, UR4, 0x4, URZ ;  /* 0x0000000404047890 */ /* 0x000fe2000fffe0ff */
[----:B-----5:R-:W-:-:S02]  /*2650*/  FMNMX3 R0, R19, R0, R7, !PT ;  /* 0x0000000013007276 */ /* 0x020fc40007800007 */
[----:B--2---:R-:W-:Y:S02]  /*2660*/  FMNMX3 R3, R20, R3, R25, !PT ;  /* 0x0000000314037276 */ /* 0x004fe40007800019 */
[----:B---3--:R-:W-:Y:S02]  /*2670*/  FMNMX3 R5, R24, R5, R21, !PT ;  /* 0x0000000518057276 */ /* 0x008fe40007800015 */
[----:B----4-:R-:W-:Y:S02]  /*2680*/  FMNMX3 R18, R18, R29, R30, PT ;  /* 0x0000001d12127276 */ /* 0x010fe4000380001e */
[----:B------:R-:W-:Y:S02]  /*2690*/  FMNMX3 R11, R11, R10, R12, PT ;  /* 0x0000000a0b0b7276 */ /* 0x000fe4000380000c */
[----:B------:R-:W-:Y:S02]  /*26a0*/  FMNMX3 R9, R9, R8, R14, PT ;  /* 0x0000000809097276 */ /* 0x000fe4000380000e */
[----:B------:R-:W-:-:S02]  /*26b0*/  FMNMX3 R19, R0, R2, R17, !PT ;  /* 0x0000000200137276 */ /* 0x000fc40007800011 */
[----:B------:R-:W-:Y:S02]  /*26c0*/  FMNMX3 R20, R3, R4, R23, !PT ;  /* 0x0000000403147276 */ /* 0x000fe40007800017 */
[----:B------:R-:W-:-:S07]  /*26d0*/  FMNMX3 R24, R5, R6, R27, !PT ;  /* 0x0000000605187276 */ /* 0x000fce000780001b */
.L_x_205:
[----:B------:R-:W-:Y:S05]  /*26e0*/  BRA.U !UP1, `(.L_x_204) ;  /* 0x0000000509687547 */ /* 0x000fea000b800000 */
[----:B------:R-:W-:Y:S02]  /*26f0*/  UISETP.NE.AND UP0, UPT, UR26, 0x1, UPT ;  /* 0x000000011a00788c */ /* 0x000fe4000bf05270 */
[----:B------:R-:W-:-:S04]  /*2700*/  ULOP3.LUT UR5, UR30, 0x1, URZ, 0xc0, !UPT ;  /* 0x000000011e057892 */ /* 0x000fc8000f8ec0ff */
[----:B------:R-:W-:-:S03]  /*2710*/  UISETP.NE.U32.AND UP1, UPT, UR5, 0x1, UPT ;  /* 0x000000010500788c */ /* 0x000fc6000bf25070 */
[----:B------:R-:W-:Y:S08]  /*2720*/  BRA.U !UP0, `(.L_x_206) ;  /* 0x0000000108d07547 */ /* 0x000ff0000b800000 */
[----:B------:R-:W0:Y:S01]  /*2730*/  LDCU.128 UR8, c[0x0][0x3d0] ;  /* 0x00007a00ff0877ac */ /* 0x000e220008000c00 */
[----:B------:R-:W1:Y:S01]  /*2740*/  LDCU.64 UR14, c[0x0][0x3e0] ;  /* 0x00007c00ff0e77ac */ /* 0x000e620008000a00 */
[----:B------:R-:W2:Y:S01]  /*2750*/  LDCU.64 UR12, c[0x0][0x3b8] ;  /* 0x00007700ff0c77ac */ /* 0x000ea20008000a00 */
[----:B------:R-:W-:Y:S02]  /*2760*/  UIMAD.WIDE.U32 UR24, UR4, 0x4, UR22 ;  /* 0x00000004041878a5 */ /* 0x000fe4000f8e0016 */
[----:B0-----:R-:W-:Y:S02]  /*2770*/  UIMAD.WIDE.U32 UR6, UR4, 0x4, UR8 ;  /* 0x00000004040678a5 */ /* 0x001fe4000f8e0008 */
[----:B------:R-:W-:Y:S02]  /*2780*/  UIMAD.WIDE.U32 UR8, UR4, 0x4, UR10 ;  /* 0x00000004040878a5 */ /* 0x000fe4000f8e000a */
[----:B-1----:R-:W-:Y:S02]  /*2790*/  UIMAD.WIDE.U32 UR10, UR4, 0x4, UR14 ;  /* 0x00000004040a78a5 */ /* 0x002fe4000f8e000e */
[----:B------:R-:W-:Y:S01]  /*27a0*/  UIMAD.WIDE.U32 UR14, UR4, 0x4, UR20 ;  /* 0x00000004040e78a5 */ /* 0x000fe2000f8e0014 */
[----:B------:R-:W-:Y:S01]  /*27b0*/  IMAD.U32 R4, RZ, RZ, UR6 ;  /* 0x00000006ff047e24 */ /* 0x000fe2000f8e00ff */
[----:B--2---:R-:W-:Y:S01]  /*27c0*/  UIMAD.WIDE.U32 UR12, UR4, 0x4, UR12 ;  /* 0x00000004040c78a5 */ /* 0x004fe2000f8e000c */
[----:B------:R-:W-:Y:S01]  /*27d0*/  MOV R5, UR7 ;  /* 0x0000000700057c02 */ /* 0x000fe20008000f00 */
[----:B------:R-:W-:-:S02]  /*27e0*/  IMAD.U32 R12, RZ, RZ, UR8 ;  /* 0x00000008ff0c7e24 */ /* 0x000fc4000f8e00ff */
[----:B------:R-:W-:Y:S02]  /*27f0*/  IMAD.U32 R13, RZ, RZ, UR9 ;  /* 0x00000009ff0d7e24 */ /* 0x000fe4000f8e00ff */
[----:B------:R-:W-:Y:S01]  /*2800*/  IMAD.U32 R16, RZ, RZ, UR10 ;  /* 0x0000000aff107e24 */ /* 0x000fe2000f8e00ff */
[----:B------:R-:W-:Y:S01]  /*2810*/  MOV R23, UR25 ;  /* 0x0000001900177c02 */ /* 0x000fe20008000f00 */
[----:B------:R-:W-:Y:S01]  /*2820*/  IMAD.U32 R17, RZ, RZ, UR11 ;  /* 0x0000000bff117e24 */ /* 0x000fe2000f8e00ff */
[----:B------:R0:W2:Y:S01]  /*2830*/  LDG.E.STRONG.SYS R21, desc[UR28][R4.64] ;  /* 0x0000001c04157981 */ /* 0x0000a2000c1f5900 */
[----:B------:R-:W-:Y:S02]  /*2840*/  IMAD.U32 R28, RZ, RZ, UR12 ;  /* 0x0000000cff1c7e24 */ /* 0x000fe4000f8e00ff */
[----:B------:R-:W-:Y:S01]  /*2850*/  IMAD.U32 R29, RZ, RZ, UR13 ;  /* 0x0000000dff1d7e24 */ /* 0x000fe2000f8e00ff */
[----:B------:R1:W3:Y:S01]  /*2860*/  LDG.E.STRONG.SYS R0, desc[UR28][R12.64] ;  /* 0x0000001c0c007981 */ /* 0x0002e2000c1f5900 */
[----:B------:R-:W-:-:S02]  /*2870*/  IMAD.U32 R27, RZ, RZ, UR15 ;  /* 0x0000000fff1b7e24 */ /* 0x000fc4000f8e00ff */
[----:B------:R-:W-:Y:S01]  /*2880*/  IMAD.U32 R26, RZ, RZ, UR14 ;  /* 0x0000000eff1a7e24 */ /* 0x000fe2000f8e00ff */
[----:B------:R4:W5:Y:S01]  /*2890*/  LDG.E.STRONG.SYS R8, desc[UR28][R16.64] ;  /* 0x0000001c10087981 */ /* 0x000962000c1f5900 */
[----:B------:R-:W-:Y:S02]  /*28a0*/  IMAD.U32 R22, RZ, RZ, UR24 ;  /* 0x00000018ff167e24 */ /* 0x000fe4000f8e00ff */
[----:B------:R-:W-:Y:S01]  /*28b0*/  IMAD.U32 R6, RZ, RZ, UR6 ;  /* 0x00000006ff067e24 */ /* 0x000fe2000f8e00ff */
[----:B------:R-:W5:Y:S01]  /*28c0*/  LDG.E.STRONG.SYS R10, desc[UR28][R28.64] ;  /* 0x0000001c1c0a7981 */ /* 0x000f62000c1f5900 */
[----:B------:R-:W-:Y:S02]  /*28d0*/  IMAD.U32 R7, RZ, RZ, UR7 ;  /* 0x00000007ff077e24 */ /* 0x000fe4000f8e00ff */
[----:B------:R-:W-:Y:S01]  /*28e0*/  IMAD.U32 R2, RZ, RZ, UR8 ;  /* 0x00000008ff027e24 */ /* 0x000fe2000f8e00ff */
[----:B------:R-:W5:Y:S01]  /*28f0*/  LDG.E.STRONG.SYS R27, desc[UR28][R26.64] ;  /* 0x0000001c1a1b7981 */ /* 0x000f62000c1f5900 */
[----:B------:R-:W-:-:S02]  /*2900*/  IMAD.U32 R3, RZ, RZ, UR9 ;  /* 0x00000009ff037e24 */ /* 0x000fc4000f8e00ff */
[----:B0-----:R-:W-:Y:S01]  /*2910*/  IMAD.U32 R4, RZ, RZ, UR10 ;  /* 0x0000000aff047e24 */ /* 0x001fe2000f8e00ff */
[----:B------:R-:W5:Y:S01]  /*2920*/  LDG.E.STRONG.SYS R23, desc[UR28][R22.64] ;  /* 0x0000001c16177981 */ /* 0x000f62000c1f5900 */
[----:B------:R-:W-:Y:S02]  /*2930*/  IMAD.U32 R5, RZ, RZ, UR11 ;  /* 0x0000000bff057e24 */ /* 0x000fe4000f8e00ff */
[----:B-1----:R-:W-:Y:S01]  /*2940*/  IMAD.U32 R12, RZ, RZ, UR12 ;  /* 0x0000000cff0c7e24 */ /* 0x002fe2000f8e00ff */
[----:B------:R-:W-:Y:S01]  /*2950*/  MOV R15, UR15 ;  /* 0x0000000f000f7c02 */ /* 0x000fe20008000f00 */
[----:B------:R-:W-:Y:S01]  /*2960*/  IMAD.U32 R13, RZ, RZ, UR13 ;  /* 0x0000000dff0d7e24 */ /* 0x000fe2000f8e00ff */
[----:B------:R-:W2:Y:S01]  /*2970*/  LDG.E.STRONG.SYS R6, desc[UR28][R6.64+0x4] ;  /* 0x0000041c06067981 */ /* 0x000ea2000c1f5900 */
[----:B------:R-:W-:Y:S02]  /*2980*/  IMAD.U32 R14, RZ, RZ, UR14 ;  /* 0x0000000eff0e7e24 */ /* 0x000fe4000f8e00ff */
[----:B----4-:R-:W-:Y:S01]  /*2990*/  IMAD.U32 R16, RZ, RZ, UR24 ;  /* 0x00000018ff107e24 */ /* 0x010fe2000f8e00ff */
[----:B------:R-:W3:Y:S01]  /*29a0*/  LDG.E.STRONG.SYS R2, desc[UR28][R2.64+0x4] ;  /* 0x0000041c02027981 */ /* 0x000ee2000c1f5900 */
[----:B------:R-:W-:-:S03]  /*29b0*/  IMAD.U32 R17, RZ, RZ, UR25 ;  /* 0x00000019ff117e24 */ /* 0x000fc6000f8e00ff */
[----:B------:R-:W5:Y:S04]  /*29c0*/  LDG.E.STRONG.SYS R4, desc[UR28][R4.64+0x4] ;  /* 0x0000041c04047981 */ /* 0x000f68000c1f5900 */
[----:B------:R-:W4:Y:S04]  /*29d0*/  LDG.E.STRONG.SYS R12, desc[UR28][R12.64+0x4] ;  /* 0x0000041c0c0c7981 */ /* 0x000f28000c1f5900 */
[----:B------:R-:W4:Y:S04]  /*29e0*/  LDG.E.STRONG.SYS R14, desc[UR28][R14.64+0x4] ;  /* 0x0000041c0e0e7981 */ /* 0x000f28000c1f5900 */
[----:B------:R-:W4:Y:S01]  /*29f0*/  LDG.E.STRONG.SYS R16, desc[UR28][R16.64+0x4] ;  /* 0x0000041c10107981 */ /* 0x000f22000c1f5900 */
[----:B------:R-:W-:Y:S01]  /*2a00*/  UIADD3 UR4, UPT, UPT, UR4, 0x2, URZ ;  /* 0x0000000204047890 */ /* 0x000fe2000fffe0ff */
[----:B--2---:R-:W-:-:S02]  /*2a10*/  FMNMX3 R18, R18, R21, R6, PT ;  /* 0x0000001512127276 */ /* 0x004fc40003800006 */
[----:B---3--:R-:W-:Y:S02]  /*2a20*/  FMNMX3 R11, R11, R0, R2, PT ;  /* 0x000000000b0b7276 */ /* 0x008fe40003800002 */
[----:B-----5:R-:W-:Y:S02]  /*2a30*/  FMNMX3 R9, R9, R8, R4, PT ;  /* 0x0000000809097276 */ /* 0x020fe40003800004 */
[----:B----4-:R-:W-:Y:S02]  /*2a40*/  FMNMX3 R19, R19, R10, R12, !PT ;  /* 0x0000000a13137276 */ /* 0x010fe4000780000c */
[----:B------:R-:W-:Y:S02]  /*2a50*/  FMNMX3 R20, R20, R27, R14, !PT ;  /* 0x0000001b14147276 */ /* 0x000fe4000780000e */
[----:B------:R-:W-:-:S07]  /*2a60*/  FMNMX3 R24, R24, R23, R16, !PT ;  /* 0x0000001718187276 */ /* 0x000fce0007800010 */
.L_x_206:
[----:B------:R-:W-:Y:S05]  /*2a70*/  BRA.U UP1, `(.L_x_204) ;  /* 0x0000000101847547 */ /* 0x000fea000b800000 */
[----:B------:R-:W0:Y:S01]  /*2a80*/  LDCU.128 UR24, c[0x0][0x3d0] ;  /* 0x00007a00ff1877ac */ /* 0x000e220008000c00 */
[----:B------:R-:W1:Y:S01]  /*2a90*/  LDCU.64 UR10, c[0x0][0x3e0] ;  /* 0x00007c00ff0a77ac */ /* 0x000e620008000a00 */
[----:B------:R-:W2:Y:S01]  /*2aa0*/  LDCU.64 UR12, c[0x0][0x3b8] ;  /* 0x00007700ff0c77ac */ /* 0x000ea20008000a00 */
[----:B------:R-:W-:Y:S02]  /*2ab0*/  UIMAD.WIDE.U32 UR14, UR4, 0x4, UR20 ;  /* 0x00000004040e78a5 */ /* 0x000fe4000f8e0014 */
[----:B0-----:R-:W-:Y:S02]  /*2ac0*/  UIMAD.WIDE.U32 UR6, UR4, 0x4, UR24 ;  /* 0x00000004040678a5 */ /* 0x001fe4000f8e0018 */
[----:B------:R-:W-:Y:S02]  /*2ad0*/  UIMAD.WIDE.U32 UR8, UR4, 0x4, UR26 ;  /* 0x00000004040878a5 */ /* 0x000fe4000f8e001a */
[----:B-1----:R-:W-:Y:S02]  /*2ae0*/  UIMAD.WIDE.U32 UR10, UR4, 0x4, UR10 ;  /* 0x00000004040a78a5 */ /* 0x002fe4000f8e000a */
[----:B------:R-:W-:-:S02]  /*2af0*/  IMAD.U32 R6, RZ, RZ, UR6 ;  /* 0x00000006ff067e24 */ /* 0x000fc4000f8e00ff */
[----:B------:R-:W-:Y:S01]  /*2b00*/  IMAD.U32 R7, RZ, RZ, UR7 ;  /* 0x00000007ff077e24 */ /* 0x000fe2000f8e00ff */
[----:B--2---:R-:W-:Y:S02]  /*2b10*/  UIMAD.WIDE.U32 UR6, UR4, 0x4, UR12 ;  /* 0x00000004040678a5 */ /* 0x004fe4000f8e000c */
[----:B------:R-:W-:Y:S01]  /*2b20*/  UIMAD.WIDE.U32 UR4, UR4, 0x4, UR22 ;  /* 0x00000004040478a5 */ /* 0x000fe2000f8e0016 */
[----:B------:R-:W-:Y:S02]  /*2b30*/  IMAD.U32 R12, RZ, RZ, UR8 ;  /* 0x00000008ff0c7e24 */ /* 0x000fe4000f8e00ff */
[----:B------:R-:W-:Y:S02]  /*2b40*/  IMAD.U32 R13, RZ, RZ, UR9 ;  /* 0x00000009ff0d7e24 */ /* 0x000fe4000f8e00ff */
[----:B------:R-:W-:Y:S01]  /*2b50*/  IMAD.U32 R14, RZ, RZ, UR10 ;  /* 0x0000000aff0e7e24 */ /* 0x000fe2000f8e00ff */
[----:B------:R-:W-:Y:S01]  /*2b60*/  MOV R17, UR7 ;  /* 0x0000000700117c02 */ /* 0x000fe20008000f00 */
[----:B------:R-:W-:Y:S01]  /*2b70*/  IMAD.U32 R15, RZ, RZ, UR11 ;  /* 0x0000000bff0f7e24 */ /* 0x000fe2000f8e00ff */
[----:B------:R-:W2:Y:S01]  /*2b80*/  LDG.E.STRONG.SYS R7, desc[UR28][R6.64] ;  /* 0x0000001c06077981 */ /* 0x000ea2000c1f5900 */
[----:B------:R-:W-:-:S02]  /*2b90*/  IMAD.U32 R16, RZ, RZ, UR6 ;  /* 0x00000006ff107e24 */ /* 0x000fc4000f8e00ff */
[----:B------:R-:W-:Y:S01]  /*2ba0*/  IMAD.U32 R5, RZ, RZ, UR15 ;  /* 0x0000000fff057e24 */ /* 0x000fe2000f8e00ff */
[----:B------:R-:W3:Y:S01]  /*2bb0*/  LDG.E.STRONG.SYS R12, desc[UR28][R12.64] ;  /* 0x0000001c0c0c7981 */ /* 0x000ee2000c1f5900 */
[----:B------:R-:W-:Y:S02]  /*2bc0*/  IMAD.U32 R4, RZ, RZ, UR14 ;  /* 0x0000000eff047e24 */ /* 0x000fe4000f8e00ff */
[----:B------:R-:W-:Y:S01]  /*2bd0*/  IMAD.U32 R3, RZ, RZ, UR5 ;  /* 0x00000005ff037e24 */ /* 0x000fe2000f8e00ff */
[----:B------:R-:W4:Y:S01]  /*2be0*/  LDG.E.STRONG.SYS R14, desc[UR28][R14.64] ;  /* 0x0000001c0e0e7981 */ /* 0x000f22000c1f5900 */
[----:B------:R-:W-:-:S03]  /*2bf0*/  IMAD.U32 R2, RZ, RZ, UR4 ;  /* 0x00000004ff027e24 */ /* 0x000fc6000f8e00ff */
[----:B------:R-:W5:Y:S04]  /*2c00*/  LDG.E.STRONG.SYS R16, desc[UR28][R16.64] ;  /* 0x0000001c10107981 */ /* 0x000f68000c1f5900 */
[----:B------:R-:W5:Y:S04]  /*2c10*/  LDG.E.STRONG.SYS R5, desc[UR28][R4.64] ;  /* 0x0000001c04057981 */ /* 0x000f68000c1f5900 */
[----:B------:R-:W5:Y:S01]  /*2c20*/  LDG.E.STRONG.SYS R3, desc[UR28][R2.64] ;  /* 0x0000001c02037981 */ /* 0x000f62000c1f5900 */
[----:B--2---:R-:W-:Y:S02]  /*2c30*/  FMNMX R18, R18, R7, PT ;  /* 0x0000000712127209 */ /* 0x004fe40003800000 */
[----:B---3--:R-:W-:-:S02]  /*2c40*/  FMNMX R11, R11, R12, PT ;  /* 0x0000000c0b0b7209 */ /* 0x008fc40003800000 */
[----:B----4-:R-:W-:Y:S02]  /*2c50*/  FMNMX R9, R9, R14, PT ;  /* 0x0000000e09097209 */ /* 0x010fe40003800000 */
[----:B-----5:R-:W-:Y:S02]  /*2c60*/  FMNMX R19, R19, R16, !PT ;  /* 0x0000001013137209 */ /* 0x020fe40007800000 */
[----:B------:R-:W-:Y:S02]  /*2c70*/  FMNMX R20, R20, R5, !PT ;  /* 0x0000000514147209 */ /* 0x000fe40007800000 */
[----:B------:R-:W-:-:S07]  /*2c80*/  FMNMX R24, R24, R3, !PT ;  /* 0x0000000318187209 */ /* 0x000fce0007800000 */
.L_x_204:
[----:B------:R-:W0:Y:S01]  /*2c90*/  LDC R21, c[0x0][0x380] ;  /* 0x0000e000ff157b82 */ /* 0x000e220000000800 */
[C-C-:B------:R-:W-:Y:S01]  /*2ca0*/  FADD R0, -R18.reuse, R19.reuse ;  /* 0x0000001312007221 */ /* 0x140fe20000000100 */
[----:B------:R-:W-:Y:S01]  /*2cb0*/  FADD R25, -R11, R20 ;  /* 0x000000140b197221 */ /* 0x000fe20000000100 */
[----:B------:R-:W-:Y:S01]  /*2cc0*/  FADD R8, -R9, R24 ;  /* 0x0000001809087221 */ /* 0x000fe20000000100 */
[----:B------:R-:W-:Y:S01]  /*2cd0*/  FADD R18, R18, R19 ;  /* 0x0000001312127221 */ /* 0x000fe20000000000 */
[----:B------:R-:W-:Y:S01]  /*2ce0*/  FADD R11, R11, R20 ;  /* 0x000000140b0b7221 */ /* 0x000fe20000000000 */
[----:B------:R-:W-:Y:S02]  /*2cf0*/  IMAD.MOV.U32 R29, RZ, RZ, -0x40800000 ;  /* 0xbf800000ff1d7424 */ /* 0x000fe400078e00ff */
[----:B------:R-:W1:Y:S01]  /*2d00*/  LDC.64 R26, c[0x0][0x398] ;  /* 0x0000e600ff1a7b82 */ /* 0x000e620000000a00 */
[----:B------:R-:W-:Y:S01]  /*2d10*/  FMNMX3 R0, R0, R25, R8, !PT ;  /* 0x0000001900007276 */ /* 0x000fe20007800008 */
[----:B------:R-:W-:-:S04]  /*2d20*/  FMUL R11, R11, 0.5 ;  /* 0x3f0000000b0b7820 */ /* 0x000fc80000400000 */
[----:B------:R-:W-:Y:S01]  /*2d30*/  FMUL R19, R0, 0.5 ;  /* 0x3f00000000137820 */ /* 0x000fe20000400000 */
[----:B------:R-:W-:Y:S01]  /*2d40*/  FADD R0, R9, R24 ;  /* 0x0000001809007221 */ /* 0x000fe20000000000 */
[----:B------:R-:W2:Y:S08]  /*2d50*/  LDC.64 R16, c[0x0][0x388] ;  /* 0x0000e200ff107b82 */ /* 0x000eb00000000a00 */
[----:B------:R-:W3:Y:S01]  /*2d60*/  LDC.64 R6, c[0x0][0x390] ;  /* 0x0000e400ff067b82 */ /* 0x000ee20000000a00 */
[----:B0-----:R-:W-:-:S07]  /*2d70*/  IMAD.SHL.U32 R25, R21, 0x8, RZ ;  /* 0x0000000815197824 */ /* 0x001fce00078e00ff */
[----:B------:R-:W0:Y:S01]  /*2d80*/  LDC.64 R2, c[0x0][0x3a0] ;  /* 0x0000e800ff027b82 */ /* 0x000e220000000a00 */
[----:B-1----:R-:W-:-:S07]  /*2d90*/  IMAD.WIDE R26, R21, 0x4, R26 ;  /* 0x00000004151a7825 */ /* 0x002fce00078e021a */
[----:B------:R-:W1:Y:S01]  /*2da0*/  LDC.64 R12, c[0x4][0x20] ;  /* 0x01000800ff0c7b82 */ /* 0x000e620000000a00 */
[----:B--2---:R-:W-:-:S07]  /*2db0*/  IMAD.WIDE R16, R21, 0x4, R16 ;  /* 0x0000000415107825 */ /* 0x004fce00078e0210 */
[----:B------:R-:W2:Y:S01]  /*2dc0*/  LDC.64 R4, c[0x0][0x3a8] ;  /* 0x0000ea00ff047b82 */ /* 0x000ea20000000a00 */
[----:B---3--:R-:W-:-:S04]  /*2dd0*/  IMAD.WIDE R6, R25, 0x4, R6 ;  /* 0x0000000419067825 */ /* 0x008fc800078e0206 */
[----:B------:R-:W-:-:S03]  /*2de0*/  FMUL R25, R18, 0.5 ;  /* 0x3f00000012197820 */ /* 0x000fc60000400000 */
[----:B------:R-:W3:Y:S01]  /*2df0*/  LDC.64 R22, c[0x4][0x8] ;  /* 0x01000200ff167b82 */ /* 0x000ee20000000a00 */
[----:B0-----:R-:W-:-:S07]  /*2e00*/  IMAD.WIDE R2, R21, 0x4, R2 ;  /* 0x0000000415027825 */ /* 0x001fce00078e0202 */
[----:B------:R-:W0:Y:S01]  /*2e10*/  LDC.64 R14, c[0x0][0x3b0] ;  /* 0x0000ec00ff0e7b82 */ /* 0x000e220000000a00 */
[----:B-1----:R1:W-:Y:S07]  /*2e20*/  STG.E desc[UR28][R12.64], R19 ;  /* 0x000000130c007986 */ /* 0x0023ee000c10191c */
[----:B------:R-:W4:Y:S01]  /*2e30*/  LDC.64 R8, c[0x4][RZ] ;  /* 0x01000000ff087b82 */ /* 0x000f220000000a00 */
[----:B--2---:R-:W-:-:S04]  /*2e40*/  IMAD.WIDE R4, R21, 0x4, R4 ;  /* 0x0000000415047825 */ /* 0x004fc800078e0204 */
[----:B-1----:R-:W-:Y:S01]  /*2e50*/  FMUL R13, R0, 0.5 ;  /* 0x3f000000000d7820 */ /* 0x002fe20000400000 */
[----:B------:R-:W-:Y:S01]  /*2e60*/  IMAD.MOV.U32 R19, RZ, RZ, -0x1 ;  /* 0xffffffffff137424 */ /* 0x000fe200078e00ff */
[----:B---3--:R-:W-:Y:S04]  /*2e70*/  STG.E desc[UR28][R22.64], R21 ;  /* 0x0000001516007986 */ /* 0x008fe8000c10191c */
[----:B------:R-:W-:Y:S01]  /*2e80*/  STG.E.STRONG.SYS desc[UR28][R26.64], R29 ;  /* 0x0000001d1a007986 */ /* 0x000fe2000c11591c */
[----:B0-----:R-:W-:-:S03]  /*2e90*/  IMAD.WIDE R14, R21, 0x4, R14 ;  /* 0x00000004150e7825 */ /* 0x001fc600078e020e */
[----:B------:R-:W-:Y:S04]  /*2ea0*/  STG.E.STRONG.SYS desc[UR28][R16.64], RZ ;  /* 0x000000ff10007986 */ /* 0x000fe8000c11591c */
[----:B------:R0:W-:Y:S04]  /*2eb0*/  STG.E.STRONG.SYS desc[UR28][R2.64], R25 ;  /* 0x0000001902007986 */ /* 0x0001e8000c11591c */
[----:B------:R-:W-:Y:S04]  /*2ec0*/  STG.E.STRONG.SYS desc[UR28][R4.64], R11 ;  /* 0x0000000b04007986 */ /* 0x000fe8000c11591c */
        /* <DEDUP_REMOVED lines=9> */
[----:B----4-:R-:W0:Y:S02]  /*2f60*/  LDG.E R0, desc[UR28][R8.64] ;  /* 0x0000001c08007981 */ /* 0x010e24000c1e1900 */
[----:B0-----:R-:W-:-:S05]  /*2f70*/  VIADD R3, R0, 0x1 ;  /* 0x0000000100037836 */ /* 0x001fca0000000000 */
[----:B------:R-:W-:Y:S01]  /*2f80*/  STG.E desc[UR28][R8.64], R3 ;  /* 0x0000000308007986 */ /* 0x000fe2000c10191c */
[----:B------:R-:W-:Y:S05]  /*2f90*/  EXIT ;  /* 0x000000000000794d */ /* 0x000fea0003800000 */
.L_x_207:
        /* <DEDUP_REMOVED lines=14> */
.L_x_217:


//--------------------- .text._Z20InitializationKernelv --------------------------
	.section	.text._Z20InitializationKernelv,"ax",@progbits
	.align	128
        .global         _Z20InitializationKernelv
        .type           _Z20InitializationKernelv,@function
        .size           _Z20InitializationKernelv,(.L_x_218 - _Z20InitializationKernelv)
        .other          _Z20InitializationKernelv,@"STO_CUDA_ENTRY STV_DEFAULT"
_Z20InitializationKernelv:
.text._Z20InitializationKernelv:
[----:B------:R-:W-:Y:S08]  /*0000*/  LDC R1, c[0x0][0x37c] ;  /* 0x0000df00ff017b82 */ /* 0x000ff00000000800 */
[----:B------:R-:W0:Y:S01]  /*0010*/  LDC.64 R2, c[0x4][RZ] ;  /* 0x01000000ff027b82 */ /* 0x000e220000000a00 */
[----:B------:R-:W0:Y:S01]  /*0020*/  LDCU.64 UR4, c[0x0][0x358] ;  /* 0x00006b00ff0477ac */ /* 0x000e220008000a00 */
[----:B------:R-:W-:Y:S01]  /*0030*/  HFMA2 R9, -RZ, RZ, 0, 5.9604644775390625e-08 ;  /* 0x00000001ff097431 */ /* 0x000fe200000001ff */
[----:B------:R-:W-:-:S05]  /*0040*/  MOV R7, 0xffffffff ;  /* 0xffffffff00077802 */ /* 0x000fca0000000f00 */
[----:B------:R-:W1:Y:S08]  /*0050*/  LDC.64 R4, c[0x4][0x10] ;  /* 0x01000400ff047b82 */ /* 0x000e700000000a00 */
[----:B------:R-:W2:Y:S01]  /*0060*/  LDC.64 R10, c[0x4][0x18] ;  /* 0x01000600ff0a7b82 */ /* 0x000ea20000000a00 */
[----:B0-----:R-:W-:Y:S04]  /*0070*/  STG.E desc[UR4][R2.64], R7 ;  /* 0x0000000702007986 */ /* 0x001fe8000c101904 */
[----:B-1----:R-:W-:Y:S04]  /*0080*/  STG.E desc[UR4][R4.64], R9 ;  /* 0x0000000904007986 */ /* 0x002fe8000c101904 */
[----:B--2---:R-:W-:Y:S01]  /*0090*/  STG.E desc[UR4][R10.64], RZ ;  /* 0x000000ff0a007986 */ /* 0x004fe2000c101904 */
[----:B------:R-:W-:Y:S05]  /*00a0*/  EXIT ;  /* 0x000000000000794d */ /* 0x000fea0003800000 */
.L_x_208:
        /* <DEDUP_REMOVED lines=13> */
.L_x_218:


//--------------------- .nv.shared.reserved.0     --------------------------
	.section	.nv.shared.reserved.0,"aw",@nobits
	.weak		__nv_reservedSMEM_offset_0_alias
	.size		__nv_reservedSMEM_offset_0_alias, 0, 64
	.other		__nv_reservedSMEM_offset_0_alias,@"STO_CUDA_RESERVED_SHARED STV_DEFAULT"
__nv_reservedSMEM_offset_0_alias:
	.zero		0
	.zero		64


//--------------------- .nv.global                --------------------------
	.section	.nv.global,"aw",@nobits
	.align	4
.nv.global:
	.type		d_step,@object
	.size		d_step,(d_radius - d_step)
d_step:
	.zero		4
	.type		d_radius,@object
	.size		d_radius,(d_maxdepth - d_radius)
d_radius:
	.zero		4
	.type		d_maxdepth,@object
	.size		d_maxdepth,(d_blkcnt - d_maxdepth)
d_maxdepth:
	.zero		4
	.type		d_blkcnt,@object
	.size		d_blkcnt,(d_bottom - d_blkcnt)
d_blkcnt:
	.zero		4
	.type		d_bottom,@object
	.size		d_bottom,(.L_1 - d_bottom)
d_bottom:
	.zero		4
.L_1:


//--------------------- .nv.shared._Z11ForceKerneliifffPViS0_PVfS2_S2_S2_S2_S2_S2_S2_S2_S2_ --------------------------
	.section	.nv.shared._Z11ForceKerneliifffPViS0_PVfS2_S2_S2_S2_S2_S2_S2_S2_S2_,"aw",@nobits
	.sectionflags	@""
	.align	4
.nv.shared._Z11ForceKerneliifffPViS0_PVfS2_S2_S2_S2_S2_S2_S2_S2_S2_:
	.zero		4096


//--------------------- .nv.shared._Z9CoGKerneliiPViPKiPVfS4_S4_S4_ --------------------------
	.section	.nv.shared._Z9CoGKerneliiPViPKiPVfS4_S4_S4_,"aw",@nobits
	.sectionflags	@""
	.align	4
.nv.shared._Z9CoGKerneliiPViPKiPVfS4_S4_S4_:
	.zero		9216


//--------------------- .nv.shared._Z17BoundingBoxKerneliiPViS0_PVfS2_S2_S2_S2_S2_S2_S2_S2_S2_ --------------------------
	.section	.nv.shared._Z17BoundingBoxKerneliiPViS0_PVfS2_S2_S2_S2_S2_S2_S2_S2_S2_,"aw",@nobits
	.sectionflags	@""
	.align	4
.nv.shared._Z17BoundingBoxKerneliiPViS0_PVfS2_S2_S2_S2_S2_S2_S2_S2_S2_:
	.zero		13312


//--------------------- .nv.constant0._Z12UpdateKerneliffPfS_S_S_S_S_S_S_S_ --------------------------
	.section	.nv.constant0._Z12UpdateKerneliffPfS_S_S_S_S_S_S_S_,"a",@progbits
	.sectionflags	@""
	.align	4
.nv.constant0._Z12UpdateKerneliffPfS_S_S_S_S_S_S_S_:
	.zero		984


//--------------------- .nv.constant0._Z11ForceKerneliifffPViS0_PVfS2_S2_S2_S2_S2_S2_S2_S2_S2_ --------------------------
	.section	.nv.constant0._Z11ForceKerneliifffPViS0_PVfS2_S2_S2_S2_S2_S2_S2_S2_S2_,"a",@progbits
	.sectionflags	@""
	.align	4
.nv.constant0._Z11ForceKerneliifffPViS0_PVfS2_S2_S2_S2_S2_S2_S2_S2_S2_:
	.zero		1016


//--------------------- .nv.constant0._Z10SortKerneliiPiS_PViS_ --------------------------
	.section	.nv.constant0._Z10SortKerneliiPiS_PViS_,"a",@progbits
	.sectionflags	@""
	.align	4
.nv.constant0._Z10SortKerneliiPiS_PViS_:
	.zero		936


//--------------------- .nv.constant0._Z9CoGKerneliiPViPKiPVfS4_S4_S4_ --------------------------
	.section	.nv.constant0._Z9CoGKerneliiPViPKiPVfS4_S4_S4_,"a",@progbits
	.sectionflags	@""
	.align	4
.nv.constant0._Z9CoGKerneliiPViPKiPVfS4_S4_S4_:
	.zero		952


//--------------------- .nv.constant0._Z21InitializationKernel2iPViPVf --------------------------
	.section	.nv.constant0._Z21InitializationKernel2iPViPVf,"a",@progbits
	.sectionflags	@""
	.align	4
.nv.constant0._Z21InitializationKernel2iPViPVf:
	.zero		920


//--------------------- .nv.constant0._Z18TreeBuildingKerneliiPViPVfS2_S2_ --------------------------
	.section	.nv.constant0._Z18TreeBuildingKerneliiPViPVfS2_S2_,"a",@progbits
	.sectionflags	@""
	.align	4
.nv.constant0._Z18TreeBuildingKerneliiPViPVfS2_S2_:
	.zero		936


//--------------------- .nv.constant0._Z21InitializationKernel1iiPVi --------------------------
	.section	.nv.constant0._Z21InitializationKernel1iiPVi,"a",@progbits
	.sectionflags	@""
	.align	4
.nv.constant0._Z21InitializationKernel1iiPVi:
	.zero		912


//--------------------- .nv.constant0._Z17BoundingBoxKerneliiPViS0_PVfS2_S2_S2_S2_S2_S2_S2_S2_S2_ --------------------------
	.section	.nv.constant0._Z17BoundingBoxKerneliiPViS0_PVfS2_S2_S2_S2_S2_S2_S2_S2_S2_,"a",@progbits
	.sectionflags	@""
	.align	4
.nv.constant0._Z17BoundingBoxKerneliiPViS0_PVfS2_S2_S2_S2_S2_S2_S2_S2_S2_:
	.zero		1000


//--------------------- .nv.constant0._Z20InitializationKernelv --------------------------
	.section	.nv.constant0._Z20InitializationKernelv,"a",@progbits
	.sectionflags	@""
	.align	4
.nv.constant0._Z20InitializationKernelv:
	.zero		896


//--------------------- SYMBOLS --------------------------

	.type		.nv.reservedSmem.offset0,@object
	.size		.nv.reservedSmem.offset0,0x4
	.type		.nv.reservedSmem.cap,@object
	.size		.nv.reservedSmem.cap,0x4
